def matmul_kernel(
    a_ptr,
    b_ptr,
    c_ptr,
    M,
    N,
    K,
    stride_am,
    stride_ak,
    stride_bk,
    stride_bn,
    stride_cm,
    stride_cn,
    BLOCK_M: tl.constexpr,
    BLOCK_N: tl.constexpr,
    BLOCK_K: tl.constexpr,
    GROUP_M: tl.constexpr,
):
    pid = tl.program_id(axis=0)
    num_pid_m = tl.cdiv(M, BLOCK_M)
    num_pid_n = tl.cdiv(N, BLOCK_N)
    num_pid_in_group = GROUP_M * num_pid_n
    group_id = pid // num_pid_in_group
    first_pid_m = group_id * GROUP_M
    group_size_m = min(num_pid_m - first_pid_m, GROUP_M)
    pid_m = first_pid_m + ((pid % num_pid_in_group) % group_size_m)
    pid_n = (pid % num_pid_in_group) // group_size_m

    offs_am = (pid_m * BLOCK_M + tl.arange(0, BLOCK_M)) % M
    offs_bn = (pid_n * BLOCK_N + tl.arange(0, BLOCK_N)) % N
    offs_k = tl.arange(0, BLOCK_K)
    a_ptrs = a_ptr + offs_am[:, None] * stride_am + offs_k[None, :] * stride_ak
    b_ptrs = b_ptr + offs_k[:, None] * stride_bk + offs_bn[None, :] * stride_bn

    acc = tl.zeros((BLOCK_M, BLOCK_N), dtype=tl.float32)
    for kk in range(0, tl.cdiv(K, BLOCK_K)):
        a = tl.load(a_ptrs, mask=offs_k[None, :] < K - kk * BLOCK_K, other=0.0)
        b = tl.load(b_ptrs, mask=offs_k[:, None] < K - kk * BLOCK_K, other=0.0)
        acc = tl.dot(a, b, acc)
        a_ptrs += BLOCK_K * stride_ak
        b_ptrs += BLOCK_K * stride_bk

    c = acc.to(c_ptr.dtype.element_ty)
    offs_cm = pid_m * BLOCK_M + tl.arange(0, BLOCK_M)
    offs_cn = pid_n * BLOCK_N + tl.arange(0, BLOCK_N)
    c_ptrs = c_ptr + offs_cm[:, None] * stride_cm + offs_cn[None, :] * stride_cn
    mask = (offs_cm[:, None] < M) & (offs_cn[None, :] < N)
    tl.store(c_ptrs, c, mask=mask)

# config = {"BLOCK_K": 64, "BLOCK_M": 256, "BLOCK_N": 64, "GROUP_M": 1, "arch": "sm_100", "dtype": "fp8e5m2", "num_ctas": 1, "num_stages": 3, "num_warps": 4}
# arch = sm_100


// ===== COMPILED SASS (sm_100a) =====

	.target	sm_100a

	.elftype	@"ET_EXEC"


//--------------------- .note.nv.tkinfo           --------------------------
	.section	.note.nv.tkinfo,"",@"SHT_NOTE"
	.sectionflags	@"SHF_NOTE_NV_TKINFO"
	.tkinfo
        /*0018*/ 	.word	0x00000081
        /*0030*/ 	.string	""
        /*0030*/ 	.string	"ptxas-blackwell"
        /*0030*/ 	.string	"Cuda compilation tools, release 12.9, V12.9.86"
        /*0030*/ 	.string	"Build cuda_12.9.r12.9/compiler.36037853_0"
        /*0030*/ 	.string	"-v  -suppress-debug-info  -lineinfo  -arch sm_100a "



//--------------------- .note.nv.cuver            --------------------------
	.section	.note.nv.cuver,"",@"SHT_NOTE"
	.sectionflags	@"SHF_NOTE_NV_CUVER"
        /*0018*/ 	.short	0x0001
        /*001a*/ 	.short	0x0064
        /*001c*/ 	.short	0x0001
        /*001e*/ 	.short	0x0000
        /*0020*/ 	.short	0x0001
        /*0022*/ 	.short	0x0000


//--------------------- .nv.info                  --------------------------
	.section	.nv.info,"",@"SHT_CUDA_INFO"
	.align	4


	//----- nvinfo : EIATTR_REGCOUNT
	.align		4
        /*0000*/ 	.byte	0x04, 0x2f
        /*0002*/ 	.short	(.L_4 - .L_3)
	.align		4
.L_3:
        /*0004*/ 	.word	index@(matmul_kernel)
        /*0008*/ 	.word	0x000000ff


	//----- nvinfo : EIATTR_FRAME_SIZE
	.align		4
.L_4:
        /*000c*/ 	.byte	0x04, 0x11
        /*000e*/ 	.short	(.L_6 - .L_5)
	.align		4
.L_5:
        /*0010*/ 	.word	index@($__internal_2_$__cuda_sm10x_tcgen05_guardrail_trap_unallocated_columns_being_dealloced)
        /*0014*/ 	.word	0x00000358


	//----- nvinfo : EIATTR_FRAME_SIZE
	.align		4
.L_6:
        /*0018*/ 	.byte	0x04, 0x11
        /*001a*/ 	.short	(.L_8 - .L_7)
	.align		4
.L_7:
        /*001c*/ 	.word	index@($__internal_1_$__cuda_sm10x_tcgen05_guardrail_trap_phase_invalid_during_alloc)
        /*0020*/ 	.word	0x00000358


	//----- nvinfo : EIATTR_FRAME_SIZE
	.align		4
.L_8:
        /*0024*/ 	.byte	0x04, 0x11
        /*0026*/ 	.short	(.L_10 - .L_9)
	.align		4
.L_9:
        /*0028*/ 	.word	index@($__internal_0_$__cuda_sm10x_tcgen05_guardrail_trap_col_being_dealloced_not_returned_by_alloc)
        /*002c*/ 	.word	0x00000358


	//----- nvinfo : EIATTR_FRAME_SIZE
	.align		4
.L_10:
        /*0030*/ 	.byte	0x04, 0x11
        /*0032*/ 	.short	(.L_12 - .L_11)
	.align		4
.L_11:
        /*0034*/ 	.word	index@(matmul_kernel)
        /*0038*/ 	.word	0x00000358


	//----- nvinfo : EIATTR_MIN_STACK_SIZE
	.align		4
.L_12:
        /*003c*/ 	.byte	0x04, 0x12
        /*003e*/ 	.short	(.L_14 - .L_13)
	.align		4
.L_13:
        /*0040*/ 	.word	index@(matmul_kernel)
        /*0044*/ 	.word	0x00000358
.L_14:


//--------------------- .nv.info.matmul_kernel    --------------------------
	.section	.nv.info.matmul_kernel,"",@"SHT_CUDA_INFO"
	.sectionflags	@""
	.align	4


	//----- nvinfo : EIATTR_CUDA_API_VERSION
	.align		4
        /*0000*/ 	.byte	0x04, 0x37
        /*0002*/ 	.short	(.L_16 - .L_15)
.L_15:
        /*0004*/ 	.word	0x00000081


	//----- nvinfo : EIATTR_KPARAM_INFO
	.align		4
.L_16:
        /*0008*/ 	.byte	0x04, 0x17
        /*000a*/ 	.short	(.L_18 - .L_17)
.L_17:
        /*000c*/ 	.word	0x00000000
        /*0010*/ 	.short	0x000d
        /*0012*/ 	.short	0x0048
        /*0014*/ 	.byte	0x00, 0xf4, 0x21, 0x00


	//----- nvinfo : EIATTR_KPARAM_INFO
	.align		4
.L_18:
        /*0018*/ 	.byte	0x04, 0x17
        /*001a*/ 	.short	(.L_20 - .L_19)
.L_19:
        /*001c*/ 	.word	0x00000000
        /*0020*/ 	.short	0x000c
        /*0022*/ 	.short	0x0040
        /*0024*/ 	.byte	0x00, 0xf4, 0x21, 0x00


	//----- nvinfo : EIATTR_KPARAM_INFO
	.align		4
.L_20:
        /*0028*/ 	.byte	0x04, 0x17
        /*002a*/ 	.short	(.L_22 - .L_21)
.L_21:
        /*002c*/ 	.word	0x00000000
        /*0030*/ 	.short	0x000b
        /*0032*/ 	.short	0x0038
        /*0034*/ 	.byte	0x00, 0xf0, 0x11, 0x00


	//----- nvinfo : EIATTR_KPARAM_INFO
	.align		4
.L_22:
        /*0038*/ 	.byte	0x04, 0x17
        /*003a*/ 	.short	(.L_24 - .L_23)
.L_23:
        /*003c*/ 	.word	0x00000000
        /*0040*/ 	.short	0x000a
        /*0042*/ 	.short	0x0034
        /*0044*/ 	.byte	0x00, 0xf0, 0x11, 0x00


	//----- nvinfo : EIATTR_KPARAM_INFO
	.align		4
.L_24:
        /*0048*/ 	.byte	0x04, 0x17
        /*004a*/ 	.short	(.L_26 - .L_25)
.L_25:
        /*004c*/ 	.word	0x00000000
        /*0050*/ 	.short	0x0009
        /*0052*/ 	.short	0x0030
        /*0054*/ 	.byte	0x00, 0xf0, 0x11, 0x00


	//----- nvinfo : EIATTR_KPARAM_INFO
	.align		4
.L_26:
        /*0058*/ 	.byte	0x04, 0x17
        /*005a*/ 	.short	(.L_28 - .L_27)
.L_27:
        /*005c*/ 	.word	0x00000000
        /*0060*/ 	.short	0x0008
        /*0062*/ 	.short	0x002c
        /*0064*/ 	.byte	0x00, 0xf0, 0x11, 0x00


	//----- nvinfo : EIATTR_KPARAM_INFO
	.align		4
.L_28:
        /*0068*/ 	.byte	0x04, 0x17
        /*006a*/ 	.short	(.L_30 - .L_29)
.L_29:
        /*006c*/ 	.word	0x00000000
        /*0070*/ 	.short	0x0007
        /*0072*/ 	.short	0x0028
        /*0074*/ 	.byte	0x00, 0xf0, 0x11, 0x00


	//----- nvinfo : EIATTR_KPARAM_INFO
	.align		4
.L_30:
        /*0078*/ 	.byte	0x04, 0x17
        /*007a*/ 	.short	(.L_32 - .L_31)
.L_31:
        /*007c*/ 	.word	0x00000000
        /*0080*/ 	.short	0x0006
        /*0082*/ 	.short	0x0024
        /*0084*/ 	.byte	0x00, 0xf0, 0x11, 0x00


	//----- nvinfo : EIATTR_KPARAM_INFO
	.align		4
.L_32:
        /*0088*/ 	.byte	0x04, 0x17
        /*008a*/ 	.short	(.L_34 - .L_33)
.L_33:
        /*008c*/ 	.word	0x00000000
        /*0090*/ 	.short	0x0005
        /*0092*/ 	.short	0x0020
        /*0094*/ 	.byte	0x00, 0xf0, 0x11, 0x00


	//----- nvinfo : EIATTR_KPARAM_INFO
	.align		4
.L_34:
        /*0098*/ 	.byte	0x04, 0x17
        /*009a*/ 	.short	(.L_36 - .L_35)
.L_35:
        /*009c*/ 	.word	0x00000000
        /*00a0*/ 	.short	0x0004
        /*00a2*/ 	.short	0x001c
        /*00a4*/ 	.byte	0x00, 0xf0, 0x11, 0x00


	//----- nvinfo : EIATTR_KPARAM_INFO
	.align		4
.L_36:
        /*00a8*/ 	.byte	0x04, 0x17
        /*00aa*/ 	.short	(.L_38 - .L_37)
.L_37:
        /*00ac*/ 	.word	0x00000000
        /*00b0*/ 	.short	0x0003
        /*00b2*/ 	.short	0x0018
        /*00b4*/ 	.byte	0x00, 0xf0, 0x11, 0x00


	//----- nvinfo : EIATTR_KPARAM_INFO
	.align		4
.L_38:
        /*00b8*/ 	.byte	0x04, 0x17
        /*00ba*/ 	.short	(.L_40 - .L_39)
.L_39:
        /*00bc*/ 	.word	0x00000000
        /*00c0*/ 	.short	0x0002
        /*00c2*/ 	.short	0x0010
        /*00c4*/ 	.byte	0x00, 0xf4, 0x21, 0x00


	//----- nvinfo : EIATTR_KPARAM_INFO
	.align		4
.L_40:
        /*00c8*/ 	.byte	0x04, 0x17
        /*00ca*/ 	.short	(.L_42 - .L_41)
.L_41:
        /*00cc*/ 	.word	0x00000000
        /*00d0*/ 	.short	0x0001
        /*00d2*/ 	.short	0x0008
        /*00d4*/ 	.byte	0x00, 0xf4, 0x21, 0x00


	//----- nvinfo : EIATTR_KPARAM_INFO
	.align		4
.L_42:
        /*00d8*/ 	.byte	0x04, 0x17
        /*00da*/ 	.short	(.L_44 - .L_43)
.L_43:
        /*00dc*/ 	.word	0x00000000
        /*00e0*/ 	.short	0x0000
        /*00e2*/ 	.short	0x0000
        /*00e4*/ 	.byte	0x00, 0xf4, 0x21, 0x00


	//----- nvinfo : EIATTR_AT_ENTRY_FRAGMENTS
	.align		4
.L_44:
        /*00e8*/ 	.byte	0x04, 0x4f
        /*00ea*/ 	.short	(.L_46 - .L_45)


	//   ....[0]....
.L_45:
        /*00ec*/ 	.word	0x00000004


	//----- nvinfo : EIATTR_RESERVED_SMEM_USED
	.align		4
.L_46:
        /*00f0*/ 	.byte	0x01, 0x41
	.zero		2


	//----- nvinfo : EIATTR_SPARSE_MMA_MASK
	.align		4
        /*00f4*/ 	.byte	0x03, 0x50
        /*00f6*/ 	.short	0x0000


	//----- nvinfo : EIATTR_TCGEN05_1CTA_USED
	.align		4
        /*00f8*/ 	.byte	0x01, 0x51
	.zero		2


	//----- nvinfo : EIATTR_MAXREG_COUNT
	.align		4
        /*00fc*/ 	.byte	0x03, 0x1b
        /*00fe*/ 	.short	0x00ff


	//----- nvinfo : EIATTR_NUM_BARRIERS
	.align		4
        /*0100*/ 	.byte	0x02, 0x4c
        /*0102*/ 	.byte	0x01
	.zero		1


	//----- nvinfo : EIATTR_ANNOTATIONS
	.align		4
        /*0104*/ 	.byte	0x04, 0x55
        /*0106*/ 	.short	(.L_48 - .L_47)


	//   ....[0]....
.L_47:
        /*0108*/ 	.word	0x00000001
        /*010c*/ 	.byte	0x50, 0x2b, 0x00, 0x00, 0x01, 0x00, 0x00, 0x00, 0x90, 0x2b, 0x00, 0x00, 0x01, 0x00, 0x00, 0x00
        /* <DEDUP_REMOVED lines=414> */
        /*1afc*/ 	.byte	0x30, 0x0f, 0x01, 0x00, 0x01, 0x00, 0x00, 0x00, 0x50, 0x0f, 0x01, 0x00


	//----- nvinfo : EIATTR_INT_WARP_WIDE_INSTR_OFFSETS
	.align		4
.L_48:
        /*1b08*/ 	.byte	0x04, 0x31
        /*1b0a*/ 	.short	(.L_50 - .L_49)


	//   ....[0]....
.L_49:
        /*1b0c*/ 	.word	0x00002d60


	//   ....[1]....
        /*1b10*/ 	.word	0x00002d70


	//   ....[2]....
        /*1b14*/ 	.word	0x00006810


	//   ....[3]....
        /*1b18*/ 	.word	0x00015920


	//   ....[4]....
        /*1b1c*/ 	.word	0x00015970


	//----- nvinfo : EIATTR_COOP_GROUP_MASK_REGIDS
	.align		4
.L_50:
        /*1b20*/ 	.byte	0x04, 0x29
        /*1b22*/ 	.short	(.L_52 - .L_51)


	//   ....[0]....
.L_51:
        /*1b24*/ 	.word	0xffffffff


	//   ....[1]....
        /*1b28*/ 	.word	0xffffffff


	//   ....[2]....
        /*1b2c*/ 	.word	0xffffffff


	//   ....[3]....
        /*1b30*/ 	.word	0xffffffff


	//----- nvinfo : EIATTR_COOP_GROUP_INSTR_OFFSETS
	.align		4
.L_52:
        /*1b34*/ 	.byte	0x04, 0x28
        /*1b36*/ 	.short	(.L_54 - .L_53)


	//   ....[0]....
.L_53:
        /*1b38*/ 	.word	0x00000070


	//   ....[1]....
        /*1b3c*/ 	.word	0x00000330


	//   ....[2]....
        /*1b40*/ 	.word	0x000157b0


	//   ....[3]....
        /*1b44*/ 	.word	0x00015a20


	//----- nvinfo : EIATTR_VRC_CTA_INIT_COUNT
	.align		4
.L_54:
        /*1b48*/ 	.byte	0x02, 0x4a
        /*1b4a*/ 	.byte	0x80
	.zero		1


	//----- nvinfo : EIATTR_MBARRIER_INSTR_OFFSETS
	.align		4
        /*1b4c*/ 	.byte	0x04, 0x39
        /*1b4e*/ 	.short	(.L_56 - .L_55)


	//   ....[0]....
.L_55:
        /*1b50*/ 	.word	0x00002eb0
        /*1b54*/ 	.word	0x000000ff
        /*1b58*/ 	.word	0x00000000
        /*1b5c*/ 	.short	0x0100
        /*1b5e*/ 	.byte	0x0b
	.zero		1


	//   ....[1]....
        /*1b60*/ 	.word	0x00006850
        /*1b64*/ 	.word	0x000000ff
        /*1b68*/ 	.word	0x0000a008
        /*1b6c*/ 	.short	0x0100
        /*1b6e*/ 	.byte	0x09
	.zero		1


	//   ....[2]....
        /*1b70*/ 	.word	0x0000c540
        /*1b74*/ 	.word	0x000000ff
        /*1b78*/ 	.word	0x00000000
        /*1b7c*/ 	.short	0x010a
        /*1b7e*/ 	.byte	0x0b
	.zero		1


	//   ....[3]....
        /*1b80*/ 	.word	0x00011110
        /*1b84*/ 	.word	0x000000ff
        /*1b88*/ 	.word	0x00000000
        /*1b8c*/ 	.short	0x010a
        /*1b8e*/ 	.byte	0x0b
	.zero		1


	//   ....[4]....
        /*1b90*/ 	.word	0x000112b0
        /*1b94*/ 	.word	0x000000ff
        /*1b98*/ 	.word	0x0000a000
        /*1b9c*/ 	.short	0x0108
        /*1b9e*/ 	.byte	0x09
	.zero		1


	//   ....[5]....
        /*1ba0*/ 	.word	0x00011400
        /*1ba4*/ 	.word	0x000000ff
        /*1ba8*/ 	.word	0x0000a008
        /*1bac*/ 	.short	0x0108
        /*1bae*/ 	.byte	0x09
	.zero		1


	//   ....[6]....
        /*1bb0*/ 	.word	0x00015a40
        /*1bb4*/ 	.word	0x000000ff
        /*1bb8*/ 	.word	0x00000000
        /*1bbc*/ 	.short	0x010a
        /*1bbe*/ 	.byte	0x0b
	.zero		1


	//   ....[7]....
        /*1bc0*/ 	.word	0x00015a70
        /*1bc4*/ 	.word	0x000000ff
        /*1bc8*/ 	.word	0x00000000
        /*1bcc*/ 	.short	0x010a
        /*1bce*/ 	.byte	0x0b
	.zero		1


	//----- nvinfo : EIATTR_NUM_MBARRIERS
	.align		4
.L_56:
        /*1bd0*/ 	.byte	0x03, 0x38
        /*1bd2*/ 	.short	0x0002


	//----- nvinfo : EIATTR_EXIT_INSTR_OFFSETS
	.align		4
        /*1bd4*/ 	.byte	0x04, 0x1c
        /*1bd6*/ 	.short	(.L_58 - .L_57)


	//   ....[0]....
.L_57:
        /*1bd8*/ 	.word	0x00015a30


	//----- nvinfo : EIATTR_REQNTID
	.align		4
.L_58:
        /*1bdc*/ 	.byte	0x04, 0x10
        /*1bde*/ 	.short	(.L_60 - .L_59)
.L_59:
        /*1be0*/ 	.word	0x00000080
        /*1be4*/ 	.word	0x00000001
        /*1be8*/ 	.word	0x00000001


	//----- nvinfo : EIATTR_CRS_STACK_SIZE
	.align		4
.L_60:
        /*1bec*/ 	.byte	0x04, 0x1e
        /*1bee*/ 	.short	(.L_62 - .L_61)
.L_61:
        /*1bf0*/ 	.word	0x00000000


	//----- nvinfo : EIATTR_CBANK_PARAM_SIZE
	.align		4
.L_62:
        /*1bf4*/ 	.byte	0x03, 0x19
        /*1bf6*/ 	.short	0x0050


	//----- nvinfo : EIATTR_PARAM_CBANK
	.align		4
        /*1bf8*/ 	.byte	0x04, 0x0a
        /*1bfa*/ 	.short	(.L_64 - .L_63)
	.align		4
.L_63:
        /*1bfc*/ 	.word	index@(.nv.constant0.matmul_kernel)
        /*1c00*/ 	.short	0x0380
        /*1c02*/ 	.short	0x0050


	//----- nvinfo : EIATTR_SW_WAR
	.align		4
.L_64:
        /*1c04*/ 	.byte	0x04, 0x36
        /*1c06*/ 	.short	(.L_66 - .L_65)
.L_65:
        /*1c08*/ 	.word	0x00000008
.L_66:


//--------------------- .nv.compat                --------------------------
	.section	.nv.compat,"",@"SHT_CUDA_COMPAT_INFO"
	.align	4
        /*0000*/ 	.byte	0x02, 0x02, 0x02, 0x00, 0x02, 0x05, 0x05, 0x00, 0x02, 0x03, 0x00, 0x00, 0x02, 0x06, 0x01, 0x00


//--------------------- .nv.callgraph             --------------------------
	.section	.nv.callgraph,"",@"SHT_CUDA_CALLGRAPH"
	.align	4
	.sectionentsize	8
	.align		4
        /*0000*/ 	.word	0x00000000
	.align		4
        /*0004*/ 	.word	0xffffffff
	.align		4
        /*0008*/ 	.word	0x00000000
	.align		4
        /*000c*/ 	.word	0xfffffffe
	.align		4
        /*0010*/ 	.word	0x00000000
	.align		4
        /*0014*/ 	.word	0xfffffffd
	.align		4
        /*0018*/ 	.word	0x00000000
	.align		4
        /*001c*/ 	.word	0xfffffffc


//--------------------- .text.matmul_kernel       --------------------------
	.section	.text.matmul_kernel,"ax",@progbits
	.align	128
        .global         matmul_kernel
        .type           matmul_kernel,@function
        .size           matmul_kernel,(.L_x_20 - matmul_kernel)
        .other          matmul_kernel,@"STO_CUDA_ENTRY STV_DEFAULT"
matmul_kernel:
.text.matmul_kernel:
[----:B------:R-:W0:Y:S01]  /*0000*/  LDC R1, c[0x0][0x37c] ;  /* 0x0000df00ff017b82 */ /* 0x000e220000000800 */
[----:B------:R-:W1:Y:S01]  /*0010*/  S2R R0, SR_TID.X ;  /* 0x0000000000007919 */ /* 0x000e620000002100 */
[----:B0-----:R-:W-:Y:S01]  /*0020*/  VIADD R1, R1, 0xfffffca8 ;  /* 0xfffffca801017836 */ /* 0x001fe20000000000 */
[----:B-1----:R-:W-:-:S13]  /*0030*/  ISETP.GE.U32.AND P0, PT, R0, 0x20, PT ;  /* 0x000000200000780c */ /* 0x002fda0003f06070 */
[----:B------:R-:W-:Y:S02]  /*0040*/  VOTEU.ANY UP0, P0 ;  /* 0x0000000000ff7886 */ /* 0x000fe40000000100 */
[----:B------:R-:W-:Y:S05]  /*0050*/  BRA.U UP0, `(.L_x_0) ;  /* 0x0000000100b87547 */ /* 0x000fea000b800000 */
[----:B------:R-:W0:Y:S01]  /*0060*/  S2UR UR6, SR_CgaCtaId ;  /* 0x00000000000679c3 */ /* 0x000e220000008800 */
[----:B------:R-:W-:Y:S01]  /*0070*/  NOP ;  /* 0x0000000000007918 */ /* 0x000fe20000000000 */
[----:B------:R-:W-:Y:S02]  /*0080*/  UMOV UR4, 0x40 ;  /* 0x0000004000047882 */ /* 0x000fe40000000000 */
[----:B0-----:R-:W-:-:S09]  /*0090*/  ULEA UR4, UR6, UR4, 0x18 ;  /* 0x0000000406047291 */ /* 0x001fd2000f8ec0ff */
[----:B------:R-:W0:Y:S01]  /*00a0*/  LDS.U8 R0, [UR4] ;  /* 0x00000004ff007984 */ /* 0x000e220008000000 */
[----:B------:R-:W-:Y:S02]  /*00b0*/  UMOV UR4, 0x400 ;  /* 0x0000040000047882 */ /* 0x000fe40000000000 */
[----:B------:R-:W-:Y:S01]  /*00c0*/  ULEA UR4, UR6, UR4, 0x18 ;  /* 0x0000000406047291 */ /* 0x000fe2000f8ec0ff */
[----:B0-----:R-:W-:-:S13]  /*00d0*/  ISETP.NE.AND P0, PT, R0, RZ, PT ;  /* 0x000000ff0000720c */ /* 0x001fda0003f05270 */
[----:B------:R-:W-:Y:S05]  /*00e0*/  @P0 BRA `(.L_x_1) ;  /* 0x00000000007c0947 */ /* 0x000fea0003800000 */
[----:B------:R-:W-:-:S13]  /*00f0*/  ELECT P0, URZ, PT ;  /* 0x0000000000ff782f */ /* 0x000fda0003800000 */
[----:B------:R-:W-:Y:S05]  /*0100*/  @!P0 BRA `(.L_x_2) ;  /* 0x0000000000848947 */ /* 0x000fea0003800000 */
[----:B------:R-:W-:Y:S01]  /*0110*/  UMOV UR5, 0x4 ;  /* 0x0000000400057882 */ /* 0x000fe20000000000 */
[----:B------:R-:W-:Y:S02]  /*0120*/  IMAD.MOV.U32 R4, RZ, RZ, 0x1 ;  /* 0x00000001ff047424 */ /* 0x000fe400078e00ff */
[----:B------:R-:W-:Y:S02]  /*0130*/  IMAD.MOV.U32 R5, RZ, RZ, 0xf ;  /* 0x0000000fff057424 */ /* 0x000fe400078e00ff */
[----:B------:R-:W-:Y:S04]  /*0140*/  DEPBAR.LE SB0, 0x36 ;  /* 0x00008d800000791a */ /* 0x000fe80000000000 */
[----:B------:R-:W0:Y:S02]  /*0150*/  UTCATOMSWS.FIND_AND_SET.ALIGN UP1, UR5, UR5 ;  /* 0x00000005000575e3 */ /* 0x000e240008020800 */
[----:B0-----:R-:W-:-:S04]  /*0160*/  PLOP3.LUT P0, PT, PT, PT, UP1, 0x80, 0x8 ;  /* 0x000000000008781c */ /* 0x001fc80003f0f018 */
[----:B------:R-:W-:-:S04]  /*0170*/  SEL R0, RZ, 0xffffffff, !P0 ;  /* 0xffffffffff007807 */ /* 0x000fc80004000000 */
[----:B------:R-:W-:Y:S01]  /*0180*/  ISETP.NE.AND P0, PT, R0, RZ, PT ;  /* 0x000000ff0000720c */ /* 0x000fe20003f05270 */
[----:B------:R-:W-:-:S12]  /*0190*/  IMAD.U32 R0, RZ, RZ, UR5 ;  /* 0x00000005ff007e24 */ /* 0x000fd8000f8e00ff */
[----:B------:R-:W-:Y:S05]  /*01a0*/  @P0 BRA `(.L_x_3) ;  /* 0x0000000000240947 */ /* 0x000fea0003800000 */
.L_x_4:
[----:B------:R-:W-:Y:S05]  /*01b0*/  NANOSLEEP 0x64 ;  /* 0x000000640000795d */ /* 0x000fea0003800000 */
[----:B------:R-:W-:-:S05]  /*01c0*/  UMOV UR5, 0x4 ;  /* 0x0000000400057882 */ /* 0x000fca0000000000 */
[----:B------:R-:W-:Y:S04]  /*01d0*/  DEPBAR.LE SB0, 0x36 ;  /* 0x00008d800000791a */ /* 0x000fe80000000000 */
[----:B------:R-:W0:Y:S02]  /*01e0*/  UTCATOMSWS.FIND_AND_SET.ALIGN UP1, UR5, UR5 ;  /* 0x00000005000575e3 */ /* 0x000e240008020800 */
[----:B0-----:R-:W-:-:S04]  /*01f0*/  PLOP3.LUT P0, PT, PT, PT, UP1, 0x80, 0x8 ;  /* 0x000000000008781c */ /* 0x001fc80003f0f018 */
[----:B------:R-:W-:-:S04]  /*0200*/  SEL R0, RZ, 0xffffffff, !P0 ;  /* 0xffffffffff007807 */ /* 0x000fc80004000000 */
[----:B------:R-:W-:Y:S01]  /*0210*/  ISETP.NE.AND P0, PT, R0, RZ, PT ;  /* 0x000000ff0000720c */ /* 0x000fe20003f05270 */
[----:B------:R-:W-:-:S12]  /*0220*/  IMAD.U32 R0, RZ, RZ, UR5 ;  /* 0x00000005ff007e24 */ /* 0x000fd8000f8e00ff */
[----:B------:R-:W-:Y:S05]  /*0230*/  @!P0 BRA `(.L_x_4) ;  /* 0xfffffffc00dc8947 */ /* 0x000fea000383ffff */
.L_x_3:
[C---:B------:R-:W-:Y:S01]  /*0240*/  VIADD R3, R0.reuse, 0x10 ;  /* 0x0000001000037836 */ /* 0x040fe20000000000 */
[----:B------:R-:W-:Y:S01]  /*0250*/  UMOV UR5, 0x50 ;  /* 0x0000005000057882 */ /* 0x000fe20000000000 */
[----:B------:R-:W-:Y:S01]  /*0260*/  SHF.L.U32 R2, R5, R0, RZ ;  /* 0x0000000005027219 */ /* 0x000fe200000006ff */
[----:B------:R-:W-:Y:S01]  /*0270*/  ULEA UR5, UR6, UR5, 0x18 ;  /* 0x0000000506057291 */ /* 0x000fe2000f8ec0ff */
[----:B------:R-:W-:Y:S01]  /*0280*/  IMAD.SHL.U32 R0, R0, 0x20, RZ ;  /* 0x0000002000007824 */ /* 0x000fe200078e00ff */
[----:B------:R-:W-:-:S04]  /*0290*/  SHF.L.U32 R3, R4, R3, RZ ;  /* 0x0000000304037219 */ /* 0x000fc800000006ff */
[----:B------:R-:W-:-:S05]  /*02a0*/  LOP3.LUT R2, R3, R2, RZ, 0xfc, !PT ;  /* 0x0000000203027212 */ /* 0x000fca00078efcff */
[----:B------:R0:W-:Y:S04]  /*02b0*/  ATOMS.OR RZ, [UR5], R2 ;  /* 0x00000002ffff798c */ /* 0x0001e8000b000005 */
[----:B------:R0:W-:Y:S01]  /*02c0*/  STS [UR4], R0 ;  /* 0x00000000ff007988 */ /* 0x0001e20008000804 */
[----:B------:R-:W-:Y:S05]  /*02d0*/  BRA `(.L_x_2) ;  /* 0x0000000000107947 */ /* 0x000fea0003800000 */
.L_x_1:
[----:B------:R-:W-:Y:S01]  /*02e0*/  IMAD.MOV.U32 R0, RZ, RZ, -0x1 ;  /* 0xffffffffff007424 */ /* 0x000fe200078e00ff */
[----:B------:R-:W-:-:S04]  /*02f0*/  MOV R2, 0x320 ;  /* 0x0000032000027802 */ /* 0x000fc80000000f00 */
[----:B------:R0:W-:Y:S03]  /*0300*/  STS [UR4], R0 ;  /* 0x00000000ff007988 */ /* 0x0001e60008000804 */
[----:B0-----:R-:W-:Y:S05]  /*0310*/  CALL.REL.NOINC `($__internal_1_$__cuda_sm10x_tcgen05_guardrail_trap_phase_invalid_during_alloc) ;  /* 0x0000015400ec7944 */ /* 0x001fea0003c00000 */
.L_x_2:
[----:B------:R-:W-:Y:S05]  /*0320*/  WARPSYNC.ALL ;  /* 0x0000000000007948 */ /* 0x000fea0003800000 */
[----:B------:R-:W-:Y:S01]  /*0330*/  NOP ;  /* 0x0000000000007918 */ /* 0x000fe20000000000 */
.L_x_0:
[----:B------:R-:W1:Y:S01]  /*0340*/  LDC.64 R92, c[0x0][0x398] ;  /* 0x0000e600ff5c7b82 */ /* 0x000e620000000a00 */
[----:B------:R-:W2:Y:S01]  /*0350*/  S2R R5, SR_CTAID.X ;  /* 0x0000000000057919 */ /* 0x000ea20000002500 */
[----:B------:R-:W-:Y:S01]  /*0360*/  UMOV UR9, 0x400 ;  /* 0x0000040000097882 */ /* 0x000fe20000000000 */
[----:B------:R-:W3:Y:S01]  /*0370*/  LDCU UR4, c[0x0][0x3a4] ;  /* 0x00007480ff0477ac */ /* 0x000ee20008000800 */
[----:B------:R-:W4:Y:S01]  /*0380*/  S2R R60, SR_TID.X ;  /* 0x00000000003c7919 */ /* 0x000f220000002100 */
[----:B------:R-:W5:Y:S03]  /*0390*/  LDCU.128 UR12, c[0x0][0x380] ;  /* 0x00007000ff0c77ac */ /* 0x000f660008000c00 */
[----:B------:R-:W0:Y:S01]  /*03a0*/  S2UR UR5, SR_CgaCtaId ;  /* 0x00000000000579c3 */ /* 0x000e220000008800 */
[----:B------:R-:W0:Y:S07]  /*03b0*/  LDCU.64 UR24, c[0x0][0x358] ;  /* 0x00006b00ff1877ac */ /* 0x000e2e0008000a00 */
[----:B------:R-:W3:Y:S01]  /*03c0*/  LDC R238, c[0x0][0x3a0] ;  /* 0x0000e800ffee7b82 */ /* 0x000ee20000000800 */
[----:B01----:R-:W-:-:S05]  /*03d0*/  VIADD R0, R93, 0x3f ;  /* 0x0000003f5d007836 */ /* 0x003fca0000000000 */
[----:B------:R-:W-:Y:S01]  /*03e0*/  SHF.R.S32.HI R3, RZ, 0x1f, R0 ;  /* 0x0000001fff037819 */ /* 0x000fe20000011400 */
[----:B------:R-:W-:-:S03]  /*03f0*/  ULEA UR9, UR5, UR9, 0x18 ;  /* 0x0000000905097291 */ /* 0x000fc6000f8ec0ff */
[----:B------:R-:W-:Y:S01]  /*0400*/  LEA.HI R3, R3, R0, RZ, 0x6 ;  /* 0x0000000003037211 */ /* 0x000fe200078f30ff */
[----:B------:R-:W-:Y:S01]  /*0410*/  BAR.SYNC.DEFER_BLOCKING 0x0 ;  /* 0x0000000000007b1d */ /* 0x000fe20000010000 */
[----:B--2---:R-:W-:Y:S02]  /*0420*/  IABS R8, R5 ;  /* 0x0000000500087213 */ /* 0x004fe40000000000 */
[----:B------:R-:W-:Y:S02]  /*0430*/  SHF.R.S32.HI R4, RZ, 0x6, R3 ;  /* 0x00000006ff047819 */ /* 0x000fe40000011403 */
[----:B----4-:R-:W-:Y:S01]  /*0440*/  LOP3.LUT R26, R60, 0x7f, RZ, 0xc0, !PT ;  /* 0x0000007f3c1a7812 */ /* 0x010fe200078ec0ff */
[C---:B---3--:R-:W-:Y:S01]  /*0450*/  VIADD R29, R238.reuse, 0xffffffda ;  /* 0xffffffdaee1d7836 */ /* 0x048fe20000000000 */
[-C--:B------:R-:W-:Y:S01]  /*0460*/  IABS R7, R4.reuse ;  /* 0x0000000400077213 */ /* 0x080fe20000000000 */
[C---:B------:R-:W-:Y:S01]  /*0470*/  VIADD R30, R238.reuse, 0xffffffd5 ;  /* 0xffffffd5ee1e7836 */ /* 0x040fe20000000000 */
[----:B------:R-:W-:Y:S01]  /*0480*/  IABS R10, R4 ;  /* 0x00000004000a7213 */ /* 0x000fe20000000000 */
[C---:B------:R-:W-:Y:S01]  /*0490*/  VIADD R35, R238.reuse, 0xffffffd6 ;  /* 0xffffffd6ee237836 */ /* 0x040fe20000000000 */
[----:B------:R-:W0:Y:S01]  /*04a0*/  I2F.RP R0, R7 ;  /* 0x0000000700007306 */ /* 0x000e220000209400 */
[----:B------:R-:W-:-:S02]  /*04b0*/  VIADD R38, R238, 0xffffffd1 ;  /* 0xffffffd1ee267836 */ /* 0x000fc40000000000 */
[C---:B------:R-:W-:Y:S02]  /*04c0*/  VIADD R40, R238.reuse, 0xffffffd2 ;  /* 0xffffffd2ee287836 */ /* 0x040fe40000000000 */
[----:B------:R-:W-:Y:S01]  /*04d0*/  VIADD R57, R238, 0xffffffd3 ;  /* 0xffffffd3ee397836 */ /* 0x000fe20000000000 */
[----:B------:R-:W1:Y:S02]  /*04e0*/  LDS R11, [UR9] ;  /* 0x00000009ff0b7984 */ /* 0x000e640008000800 */
[----:B0-----:R-:W0:Y:S02]  /*04f0*/  MUFU.RCP R0, R0 ;  /* 0x0000000000007308 */ /* 0x001e240000001000 */
[----:B0-----:R-:W-:Y:S02]  /*0500*/  VIADD R2, R0, 0xffffffe ;  /* 0x0ffffffe00027836 */ /* 0x001fe40000000000 */
[----:B------:R-:W-:-:S04]  /*0510*/  IMAD.MOV R0, RZ, RZ, -R10 ;  /* 0x000000ffff007224 */ /* 0x000fc800078e0a0a */
[----:B------:R0:W2:Y:S02]  /*0520*/  F2I.FTZ.U32.TRUNC.NTZ R3, R2 ;  /* 0x0000000200037305 */ /* 0x0000a4000021f000 */
[----:B0-----:R-:W-:Y:S02]  /*0530*/  IMAD.MOV.U32 R2, RZ, RZ, RZ ;  /* 0x000000ffff027224 */ /* 0x001fe400078e00ff */
[----:B--2---:R-:W-:Y:S01]  /*0540*/  IMAD.MOV R6, RZ, RZ, -R3 ;  /* 0x000000ffff067224 */ /* 0x004fe200078e0a03 */
[----:B-1----:R-:W-:-:S03]  /*0550*/  R2UR UR8, R11 ;  /* 0x000000000b0872ca */ /* 0x002fc600000e0000 */
[----:B------:R-:W-:Y:S02]  /*0560*/  IMAD R9, R6, R7, RZ ;  /* 0x0000000706097224 */ /* 0x000fe400078e02ff */
[----:B------:R-:W-:Y:S02]  /*0570*/  IMAD.MOV.U32 R6, RZ, RZ, R8 ;  /* 0x000000ffff067224 */ /* 0x000fe400078e0008 */
[----:B------:R-:W-:-:S06]  /*0580*/  IMAD.HI.U32 R3, R3, R9, R2 ;  /* 0x0000000903037227 */ /* 0x000fcc00078e0002 */
[----:B------:R-:W-:-:S04]  /*0590*/  IMAD.HI.U32 R3, R3, R6, RZ ;  /* 0x0000000603037227 */ /* 0x000fc800078e00ff */
[----:B------:R-:W-:Y:S01]  /*05a0*/  IMAD R0, R3, R0, R6 ;  /* 0x0000000003007224 */ /* 0x000fe200078e0206 */
[----:B------:R-:W-:Y:S04]  /*05b0*/  BAR.SYNC.DEFER_BLOCKING 0x0 ;  /* 0x0000000000007b1d */ /* 0x000fe80000010000 */
[----:B------:R-:W-:-:S13]  /*05c0*/  ISETP.GT.U32.AND P1, PT, R7, R0, PT ;  /* 0x000000000700720c */ /* 0x000fda0003f24070 */
[----:B------:R-:W-:Y:S02]  /*05d0*/  @!P1 IMAD.IADD R0, R0, 0x1, -R7 ;  /* 0x0000000100009824 */ /* 0x000fe400078e0a07 */
[----:B------:R-:W-:Y:S01]  /*05e0*/  @!P1 VIADD R3, R3, 0x1 ;  /* 0x0000000103039836 */ /* 0x000fe20000000000 */
[----:B------:R-:W-:Y:S02]  /*05f0*/  ISETP.NE.AND P1, PT, R4, RZ, PT ;  /* 0x000000ff0400720c */ /* 0x000fe40003f25270 */
[----:B------:R-:W-:Y:S02]  /*0600*/  ISETP.GE.U32.AND P0, PT, R0, R7, PT ;  /* 0x000000070000720c */ /* 0x000fe40003f06070 */
[----:B------:R-:W-:-:S04]  /*0610*/  LOP3.LUT R0, R5, R4, RZ, 0x3c, !PT ;  /* 0x0000000405007212 */ /* 0x000fc800078e3cff */
[----:B------:R-:W-:Y:S01]  /*0620*/  ISETP.GE.AND P2, PT, R0, RZ, PT ;  /* 0x000000ff0000720c */ /* 0x000fe20003f46270 */
[----:B------:R-:W-:-:S06]  /*0630*/  VIADD R0, R92, 0xff ;  /* 0x000000ff5c007836 */ /* 0x000fcc0000000000 */
[----:B------:R-:W-:-:S04]  /*0640*/  @P0 VIADD R3, R3, 0x1 ;  /* 0x0000000103030836 */ /* 0x000fc80000000000 */
[----:B------:R-:W-:Y:S01]  /*0650*/  IMAD.MOV.U32 R10, RZ, RZ, R3 ;  /* 0x000000ffff0a7224 */ /* 0x000fe200078e0003 */
[----:B------:R-:W-:-:S03]  /*0660*/  SHF.R.S32.HI R3, RZ, 0x1f, R0 ;  /* 0x0000001fff037819 */ /* 0x000fc60000011400 */
[----:B------:R-:W-:Y:S01]  /*0670*/  @!P2 IMAD.MOV R10, RZ, RZ, -R10 ;  /* 0x000000ffff0aa224 */ /* 0x000fe200078e0a0a */
[----:B------:R-:W-:Y:S02]  /*0680*/  LEA.HI R3, R3, R0, RZ, 0x8 ;  /* 0x0000000003037211 */ /* 0x000fe400078f40ff */
[----:B------:R-:W-:-:S04]  /*0690*/  @!P1 LOP3.LUT R10, RZ, R4, RZ, 0x33, !PT ;  /* 0x00000004ff0a9212 */ /* 0x000fc800078e33ff */
[----:B------:R-:W-:Y:S01]  /*06a0*/  LEA.HI.SX32 R3, R3, -R10, 0x18 ;  /* 0x8000000a03037211 */ /* 0x000fe200078fc2ff */
[----:B------:R-:W-:-:S03]  /*06b0*/  IMAD.MOV R6, RZ, RZ, -R10 ;  /* 0x000000ffff067224 */ /* 0x000fc600078e0a0a */
[----:B------:R-:W-:Y:S01]  /*06c0*/  VIMNMX R9, PT, PT, R3, 0x1, PT ;  /* 0x0000000103097848 */ /* 0x000fe20003fe0100 */
[----:B------:R-:W-:Y:S01]  /*06d0*/  IMAD R12, R4, R6, R5 ;  /* 0x00000006040c7224 */ /* 0x000fe200078e0205 */
[----:B------:R-:W-:Y:S02]  /*06e0*/  IABS R6, R93 ;  /* 0x0000005d00067213 */ /* 0x000fe40000000000 */
[-C--:B------:R-:W-:Y:S02]  /*06f0*/  IABS R7, R9.reuse ;  /* 0x0000000900077213 */ /* 0x080fe40000000000 */
[----:B------:R-:W-:Y:S02]  /*0700*/  IABS R4, R12 ;  /* 0x0000000c00047213 */ /* 0x000fe40000000000 */
[----:B------:R-:W0:Y:S08]  /*0710*/  I2F.RP R0, R7 ;  /* 0x0000000700007306 */ /* 0x000e300000209400 */
[----:B0-----:R-:W0:Y:S02]  /*0720*/  MUFU.RCP R0, R0 ;  /* 0x0000000000007308 */ /* 0x001e240000001000 */
[----:B0-----:R-:W-:Y:S01]  /*0730*/  VIADD R2, R0, 0xffffffe ;  /* 0x0ffffffe00027836 */ /* 0x001fe20000000000 */
[----:B------:R-:W-:-:S05]  /*0740*/  IABS R0, R9 ;  /* 0x0000000900007213 */ /* 0x000fca0000000000 */
[----:B------:R0:W1:Y:S02]  /*0750*/  F2I.FTZ.U32.TRUNC.NTZ R3, R2 ;  /* 0x0000000200037305 */ /* 0x000064000021f000 */
[----:B0-----:R-:W-:Y:S02]  /*0760*/  IMAD.MOV.U32 R2, RZ, RZ, RZ ;  /* 0x000000ffff027224 */ /* 0x001fe400078e00ff */
[----:B-1----:R-:W-:-:S04]  /*0770*/  IMAD.MOV R8, RZ, RZ, -R3 ;  /* 0x000000ffff087224 */ /* 0x002fc800078e0a03 */
[----:B------:R-:W-:-:S04]  /*0780*/  IMAD R5, R8, R7, RZ ;  /* 0x0000000708057224 */ /* 0x000fc800078e02ff */
[----:B------:R-:W-:-:S04]  /*0790*/  IMAD.HI.U32 R3, R3, R5, R2 ;  /* 0x0000000503037227 */ /* 0x000fc800078e0002 */
[----:B------:R-:W-:Y:S01]  /*07a0*/  IMAD.MOV.U32 R2, RZ, RZ, R6 ;  /* 0x000000ffff027224 */ /* 0x000fe200078e0006 */
[----:B------:R-:W-:Y:S01]  /*07b0*/  IABS R6, R92 ;  /* 0x0000005c00067213 */ /* 0x000fe20000000000 */
[----:B------:R-:W-:Y:S02]  /*07c0*/  IMAD.MOV R5, RZ, RZ, -R0 ;  /* 0x000000ffff057224 */ /* 0x000fe400078e0a00 */
[----:B------:R-:W-:Y:S01]  /*07d0*/  IMAD.HI.U32 R0, R3, R4, RZ ;  /* 0x0000000403007227 */ /* 0x000fe200078e00ff */
[----:B------:R-:W0:Y:S03]  /*07e0*/  I2F.RP R8, R2 ;  /* 0x0000000200087306 */ /* 0x000e260000209400 */
[----:B------:R-:W-:Y:S02]  /*07f0*/  IMAD.MOV.U32 R3, RZ, RZ, R6 ;  /* 0x000000ffff037224 */ /* 0x000fe400078e0006 */
[----:B------:R-:W-:-:S03]  /*0800*/  IMAD R4, R0, R5, R4 ;  /* 0x0000000500047224 */ /* 0x000fc600078e0204 */
[----:B------:R-:W1:Y:S02]  /*0810*/  I2F.RP R5, R3 ;  /* 0x0000000300057306 */ /* 0x000e640000209400 */
[----:B------:R-:W-:-:S06]  /*0820*/  ISETP.GT.U32.AND P1, PT, R7, R4, PT ;  /* 0x000000040700720c */ /* 0x000fcc0003f24070 */
[----:B0-----:R-:W0:Y:S07]  /*0830*/  MUFU.RCP R8, R8 ;  /* 0x0000000800087308 */ /* 0x001e2e0000001000 */
[----:B------:R-:W-:Y:S01]  /*0840*/  @!P1 IMAD.IADD R4, R4, 0x1, -R7 ;  /* 0x0000000104049824 */ /* 0x000fe200078e0a07 */
[----:B-1----:R-:W1:Y:S01]  /*0850*/  MUFU.RCP R5, R5 ;  /* 0x0000000500057308 */ /* 0x002e620000001000 */
[----:B------:R-:W-:Y:S01]  /*0860*/  @!P1 VIADD R0, R0, 0x1 ;  /* 0x0000000100009836 */ /* 0x000fe20000000000 */
[----:B------:R-:W-:-:S02]  /*0870*/  ISETP.NE.AND P1, PT, R9, RZ, PT ;  /* 0x000000ff0900720c */ /* 0x000fc40003f25270 */
[----:B------:R-:W-:Y:S02]  /*0880*/  ISETP.GE.U32.AND P0, PT, R4, R7, PT ;  /* 0x000000070400720c */ /* 0x000fe40003f06070 */
[----:B------:R-:W-:Y:S01]  /*0890*/  LOP3.LUT R4, R12, R9, RZ, 0x3c, !PT ;  /* 0x000000090c047212 */ /* 0x000fe200078e3cff */
[----:B0-----:R-:W-:-:S03]  /*08a0*/  VIADD R6, R8, 0xffffffe ;  /* 0x0ffffffe08067836 */ /* 0x001fc60000000000 */
[----:B------:R-:W-:Y:S02]  /*08b0*/  ISETP.GE.AND P2, PT, R4, RZ, PT ;  /* 0x000000ff0400720c */ /* 0x000fe40003f46270 */
[--C-:B------:R-:W-:Y:S01]  /*08c0*/  SHF.R.U32.HI R8, RZ, 0x5, R60.reuse ;  /* 0x00000005ff087819 */ /* 0x100fe2000001163c */
[----:B------:R0:W2:Y:S03]  /*08d0*/  F2I.FTZ.U32.TRUNC.NTZ R7, R6 ;  /* 0x0000000600077305 */ /* 0x0000a6000021f000 */
[----:B------:R-:W-:Y:S01]  /*08e0*/  R2UR UR7, R8 ;  /* 0x00000000080772ca */ /* 0x000fe200000e0000 */
[----:B-1----:R-:W-:Y:S02]  /*08f0*/  VIADD R4, R5, 0xffffffe ;  /* 0x0ffffffe05047836 */ /* 0x002fe40000000000 */
[----:B------:R-:W-:Y:S02]  /*0900*/  @P0 VIADD R0, R0, 0x1 ;  /* 0x0000000100000836 */ /* 0x000fe40000000000 */
[----:B------:R-:W1:Y:S01]  /*0910*/  F2I.FTZ.U32.TRUNC.NTZ R5, R4 ;  /* 0x0000000400057305 */ /* 0x000e62000021f000 */
[----:B0-----:R-:W-:Y:S01]  /*0920*/  SHF.R.U32.HI R6, RZ, 0x6, R60 ;  /* 0x00000006ff067819 */ /* 0x001fe2000001163c */
[----:B------:R-:W-:Y:S01]  /*0930*/  @!P2 IMAD.MOV R0, RZ, RZ, -R0 ;  /* 0x000000ffff00a224 */ /* 0x000fe200078e0a00 */
[----:B------:R-:W-:Y:S01]  /*0940*/  @!P1 LOP3.LUT R0, RZ, R9, RZ, 0x33, !PT ;  /* 0x00000009ff009212 */ /* 0x000fe200078e33ff */
[----:B--2---:R-:W-:-:S04]  /*0950*/  IMAD.MOV R13, RZ, RZ, -R7 ;  /* 0x000000ffff0d7224 */ /* 0x004fc800078e0a07 */
[----:B------:R-:W-:Y:S02]  /*0960*/  IMAD.MOV R8, RZ, RZ, -R0 ;  /* 0x000000ffff087224 */ /* 0x000fe400078e0a00 */
[----:B------:R-:W-:Y:S02]  /*0970*/  IMAD.SHL.U32 R0, R0, 0x40, RZ ;  /* 0x0000004000007824 */ /* 0x000fe400078e00ff */
[----:B------:R-:W-:Y:S01]  /*0980*/  IMAD R8, R9, R8, R12 ;  /* 0x0000000809087224 */ /* 0x000fe200078e020c */
[----:B------:R-:W-:Y:S01]  /*0990*/  SGXT.U32 R9, R6, 0x1 ;  /* 0x000000010609781a */ /* 0x000fe20000000000 */
[----:B-1----:R-:W-:Y:S01]  /*09a0*/  IMAD.MOV R4, RZ, RZ, -R5 ;  /* 0x000000ffff047224 */ /* 0x002fe200078e0a05 */
[----:B------:R-:W-:Y:S01]  /*09b0*/  LEA.HI R131, R60, R0, RZ, 0x1a ;  /* 0x000000003c837211 */ /* 0x000fe200078fd0ff */
[----:B------:R-:W-:Y:S01]  /*09c0*/  IMAD R13, R13, R2, RZ ;  /* 0x000000020d0d7224 */ /* 0x000fe200078e02ff */
[----:B------:R-:W-:Y:S01]  /*09d0*/  LOP3.LUT R9, R0, R9, RZ, 0xfc, !PT ;  /* 0x0000000900097212 */ /* 0x000fe200078efcff */
[----:B------:R-:W-:-:S02]  /*09e0*/  IMAD R11, R4, R3, RZ ;  /* 0x00000003040b7224 */ /* 0x000fc400078e02ff */
[----:B------:R-:W-:Y:S01]  /*09f0*/  IMAD.MOV.U32 R4, RZ, RZ, RZ ;  /* 0x000000ffff047224 */ /* 0x000fe200078e00ff */
[----:B------:R-:W-:Y:S01]  /*0a00*/  IABS R95, R9 ;  /* 0x00000009005f7213 */ /* 0x000fe20000000000 */
[----:B------:R-:W-:Y:S01]  /*0a10*/  IMAD.MOV.U32 R6, RZ, RZ, RZ ;  /* 0x000000ffff067224 */ /* 0x000fe200078e00ff */
[----:B------:R-:W-:Y:S01]  /*0a20*/  LOP3.LUT R16, R9, 0x8, RZ, 0xfc, !PT ;  /* 0x0000000809107812 */ /* 0x000fe200078efcff */
[----:B------:R-:W-:Y:S01]  /*0a30*/  IMAD.HI.U32 R4, R5, R11, R4 ;  /* 0x0000000b05047227 */ /* 0x000fe200078e0004 */
[C---:B------:R-:W-:Y:S02]  /*0a40*/  LOP3.LUT R5, R9.reuse, 0x2, RZ, 0xfc, !PT ;  /* 0x0000000209057812 */ /* 0x040fe400078efcff */
[----:B------:R-:W-:Y:S01]  /*0a50*/  LOP3.LUT R14, R9, 0x6, RZ, 0xfc, !PT ;  /* 0x00000006090e7812 */ /* 0x000fe200078efcff */
[----:B------:R-:W-:Y:S01]  /*0a60*/  IMAD.HI.U32 R6, R7, R13, R6 ;  /* 0x0000000d07067227 */ /* 0x000fe200078e0006 */
[----:B------:R-:W-:Y:S02]  /*0a70*/  LOP3.LUT R7, R9, 0x4, RZ, 0xfc, !PT ;  /* 0x0000000409077812 */ /* 0x000fe400078efcff */
[----:B------:R-:W-:Y:S01]  /*0a80*/  IABS R101, R5 ;  /* 0x0000000500657213 */ /* 0x000fe20000000000 */
[----:B------:R-:W-:Y:S01]  /*0a90*/  IMAD.IADD R8, R10, 0x1, R8 ;  /* 0x000000010a087824 */ /* 0x000fe200078e0208 */
[----:B------:R-:W-:Y:S01]  /*0aa0*/  ISETP.GE.AND P5, PT, R7, RZ, PT ;  /* 0x000000ff0700720c */ /* 0x000fe20003fa6270 */
[----:B------:R-:W-:Y:S01]  /*0ab0*/  VIADD R20, R131, 0xe ;  /* 0x0000000e83147836 */ /* 0x000fe20000000000 */
[----:B------:R-:W-:Y:S01]  /*0ac0*/  IABS R13, R7 ;  /* 0x00000007000d7213 */ /* 0x000fe20000000000 */
[----:B------:R-:W-:Y:S01]  /*0ad0*/  IMAD.HI.U32 R7, R6, R101, RZ ;  /* 0x0000006506077227 */ /* 0x000fe200078e00ff */
[----:B------:R-:W-:-:S02]  /*0ae0*/  ISETP.GE.AND P2, PT, R5, RZ, PT ;  /* 0x000000ff0500720c */ /* 0x000fc40003f46270 */
[----:B------:R-:W-:Y:S01]  /*0af0*/  IABS R97, R16 ;  /* 0x0000001000617213 */ /* 0x000fe20000000000 */
[----:B------:R-:W-:Y:S01]  /*0b00*/  IMAD.MOV R7, RZ, RZ, -R7 ;  /* 0x000000ffff077224 */ /* 0x000fe200078e0a07 */
[----:B------:R-:W-:Y:S01]  /*0b10*/  IABS R15, R14 ;  /* 0x0000000e000f7213 */ /* 0x000fe20000000000 */
[----:B------:R-:W-:Y:S01]  /*0b20*/  IMAD.HI.U32 R5, R6, R95, RZ ;  /* 0x0000005f06057227 */ /* 0x000fe200078e00ff */
[C---:B------:R-:W-:Y:S02]  /*0b30*/  LOP3.LUT R18, R9.reuse, 0xa, RZ, 0xfc, !PT ;  /* 0x0000000a09127812 */ /* 0x040fe400078efcff */
[C---:B------:R-:W-:Y:S01]  /*0b40*/  LOP3.LUT R19, R9.reuse, 0xc, RZ, 0xfc, !PT ;  /* 0x0000000c09137812 */ /* 0x040fe200078efcff */
[----:B------:R-:W-:Y:S01]  /*0b50*/  IMAD R101, R2, R7, R101 ;  /* 0x0000000702657224 */ /* 0x000fe200078e0265 */
[----:B------:R-:W-:Y:S01]  /*0b60*/  IABS R99, R18 ;  /* 0x0000001200637213 */ /* 0x000fe20000000000 */
[----:B------:R-:W-:Y:S01]  /*0b70*/  IMAD.HI.U32 R10, R6, R13, RZ ;  /* 0x0000000d060a7227 */ /* 0x000fe200078e00ff */
[----:B------:R-:W-:-:S02]  /*0b80*/  LOP3.LUT R22, R9, 0x12, RZ, 0xfc, !PT ;  /* 0x0000001209167812 */ /* 0x000fc400078efcff */
[----:B------:R-:W-:Y:S01]  /*0b90*/  ISETP.GT.U32.AND P1, PT, R2, R101, PT ;  /* 0x000000650200720c */ /* 0x000fe20003f24070 */
[----:B------:R-:W-:Y:S01]  /*0ba0*/  IMAD.MOV R12, RZ, RZ, -R5 ;  /* 0x000000ffff0c7224 */ /* 0x000fe200078e0a05 */
[C---:B------:R-:W-:Y:S01]  /*0bb0*/  LOP3.LUT R21, R9.reuse, 0x10, RZ, 0xfc, !PT ;  /* 0x0000001009157812 */ /* 0x040fe200078efcff */
[C---:B------:R-:W-:Y:S01]  /*0bc0*/  IMAD.HI.U32 R5, R6.reuse, R97, RZ ;  /* 0x0000006106057227 */ /* 0x040fe200078e00ff */
[----:B------:R-:W-:Y:S02]  /*0bd0*/  IABS R105, R20 ;  /* 0x0000001400697213 */ /* 0x000fe40000000000 */
[----:B------:R-:W-:Y:S01]  /*0be0*/  IABS R113, R21 ;  /* 0x0000001500717213 */ /* 0x000fe20000000000 */
[----:B------:R-:W-:Y:S01]  /*0bf0*/  IMAD.HI.U32 R11, R6, R15, RZ ;  /* 0x0000000f060b7227 */ /* 0x000fe200078e00ff */
[C---:B------:R-:W-:Y:S02]  /*0c00*/  LOP3.LUT R24, R9.reuse, 0x16, RZ, 0xfc, !PT ;  /* 0x0000001609187812 */ /* 0x040fe400078efcff */
[C---:B------:R-:W-:Y:S01]  /*0c10*/  LOP3.LUT R25, R9.reuse, 0x18, RZ, 0xfc, !PT ;  /* 0x0000001809197812 */ /* 0x040fe200078efcff */
[----:B------:R-:W-:Y:S01]  /*0c20*/  IMAD.MOV R10, RZ, RZ, -R10 ;  /* 0x000000ffff0a7224 */ /* 0x000fe200078e0a0a */
[----:B------:R-:W-:Y:S01]  /*0c30*/  IABS R109, R24 ;  /* 0x00000018006d7213 */ /* 0x000fe20000000000 */
[----:B------:R-:W-:Y:S01]  /*0c40*/  IMAD.MOV R5, RZ, RZ, -R5 ;  /* 0x000000ffff057224 */ /* 0x000fe200078e0a05 */
[C---:B------:R-:W-:Y:S01]  /*0c50*/  LOP3.LUT R59, R9.reuse, 0x1a, RZ, 0xfc, !PT ;  /* 0x0000001a093b7812 */ /* 0x040fe200078efcff */
[----:B------:R-:W-:Y:S01]  /*0c60*/  IMAD.MOV R11, RZ, RZ, -R11 ;  /* 0x000000ffff0b7224 */ /* 0x000fe200078e0a0b */
[----:B------:R-:W-:Y:S01]  /*0c70*/  LOP3.LUT R34, R9, 0x1c, RZ, 0xfc, !PT ;  /* 0x0000001c09227812 */ /* 0x000fe200078efcff */
[C---:B------:R-:W-:Y:S01]  /*0c80*/  IMAD R100, R2.reuse, R10, R13 ;  /* 0x0000000a02647224 */ /* 0x040fe200078e020d */
[----:B------:R-:W-:Y:S01]  /*0c90*/  IABS R13, R19 ;  /* 0x00000013000d7213 */ /* 0x000fe20000000000 */
[----:B------:R-:W-:Y:S01]  /*0ca0*/  IMAD R97, R2, R5, R97 ;  /* 0x0000000502617224 */ /* 0x000fe200078e0261 */
[----:B------:R-:W-:Y:S01]  /*0cb0*/  IABS R23, R59 ;  /* 0x0000003b00177213 */ /* 0x000fe20000000000 */
[----:B------:R-:W-:Y:S01]  /*0cc0*/  IMAD.HI.U32 R5, R6, R99, RZ ;  /* 0x0000006306057227 */ /* 0x000fe200078e00ff */
[----:B------:R-:W-:-:S02]  /*0cd0*/  ISETP.GT.U32.AND P0, PT, R2, R100, PT ;  /* 0x000000640200720c */ /* 0x000fc40003f04070 */
[C---:B------:R-:W-:Y:S01]  /*0ce0*/  ISETP.GT.U32.AND P4, PT, R2.reuse, R97, PT ;  /* 0x000000610200720c */ /* 0x040fe20003f84070 */
[C---:B------:R-:W-:Y:S01]  /*0cf0*/  IMAD R102, R2.reuse, R11, R15 ;  /* 0x0000000b02667224 */ /* 0x040fe200078e020f */
[----:B------:R-:W-:Y:S01]  /*0d00*/  IABS R15, R22 ;  /* 0x00000016000f7213 */ /* 0x000fe20000000000 */
[----:B------:R-:W-:Y:S01]  /*0d10*/  IMAD.MOV R5, RZ, RZ, -R5 ;  /* 0x000000ffff057224 */ /* 0x000fe200078e0a05 */
[----:B------:R-:W-:Y:S01]  /*0d20*/  IABS R17, R34 ;  /* 0x0000002200117213 */ /* 0x000fe20000000000 */
[----:B------:R-:W-:Y:S01]  /*0d30*/  @!P1 IMAD.IADD R101, R101, 0x1, -R2 ;  /* 0x0000000165659824 */ /* 0x000fe200078e0a02 */
[C---:B------:R-:W-:Y:S01]  /*0d40*/  ISETP.GT.U32.AND P1, PT, R2.reuse, R102, PT ;  /* 0x000000660200720c */ /* 0x040fe20003f24070 */
[----:B------:R-:W-:Y:S01]  /*0d50*/  IMAD R99, R2, R5, R99 ;  /* 0x0000000502637224 */ /* 0x000fe200078e0263 */
[----:B------:R-:W-:Y:S01]  /*0d60*/  LOP3.LUT R36, R9, 0x20, RZ, 0xfc, !PT ;  /* 0x0000002009247812 */ /* 0x000fe200078efcff */
[----:B------:R-:W-:Y:S01]  /*0d70*/  IMAD.HI.U32 R7, R6, R13, RZ ;  /* 0x0000000d06077227 */ /* 0x000fe200078e00ff */
[----:B------:R-:W-:-:S02]  /*0d80*/  ISETP.GT.U32.AND P6, PT, R2, R101, PT ;  /* 0x000000650200720c */ /* 0x000fc40003fc4070 */
[C---:B------:R-:W-:Y:S01]  /*0d90*/  ISETP.GT.U32.AND P3, PT, R2.reuse, R99, PT ;  /* 0x000000630200720c */ /* 0x040fe20003f64070 */
[----:B------:R-:W-:Y:S01]  /*0da0*/  IMAD R95, R2, R12, R95 ;  /* 0x0000000c025f7224 */ /* 0x000fe200078e025f */
[C---:B------:R-:W-:Y:S01]  /*0db0*/  LOP3.LUT R41, R9.reuse, 0x22, RZ, 0xfc, !PT ;  /* 0x0000002209297812 */ /* 0x040fe200078efcff */
[----:B------:R-:W-:Y:S01]  /*0dc0*/  IMAD.HI.U32 R12, R6, R15, RZ ;  /* 0x0000000f060c7227 */ /* 0x000fe200078e00ff */
[----:B------:R-:W-:Y:S02]  /*0dd0*/  IABS R107, R36 ;  /* 0x00000024006b7213 */ /* 0x000fe40000000000 */
[----:B------:R-:W-:Y:S01]  /*0de0*/  IABS R111, R41 ;  /* 0x00000029006f7213 */ /* 0x000fe20000000000 */
[----:B------:R-:W-:Y:S01]  /*0df0*/  IMAD.MOV R7, RZ, RZ, -R7 ;  /* 0x000000ffff077224 */ /* 0x000fe200078e0a07 */
[C---:B------:R-:W-:Y:S01]  /*0e00*/  LOP3.LUT R50, R9.reuse, 0x24, RZ, 0xfc, !PT ;  /* 0x0000002409327812 */ /* 0x040fe200078efcff */
[----:B------:R-:W-:Y:S01]  /*0e10*/  @!P0 IMAD.IADD R100, R100, 0x1, -R2 ;  /* 0x0000000164648824 */ /* 0x000fe200078e0a02 */
[C---:B------:R-:W-:Y:S01]  /*0e20*/  LOP3.LUT R52, R9.reuse, 0x26, RZ, 0xfc, !PT ;  /* 0x0000002609347812 */ /* 0x040fe200078efcff */
[----:B------:R-:W-:Y:S01]  /*0e30*/  IMAD.MOV R12, RZ, RZ, -R12 ;  /* 0x000000ffff0c7224 */ /* 0x000fe200078e0a0c */
[----:B------:R-:W-:Y:S01]  /*0e40*/  IABS R115, R50 ;  /* 0x0000003200737213 */ /* 0x000fe20000000000 */
[----:B------:R-:W-:Y:S01]  /*0e50*/  IMAD R98, R2, R7, R13 ;  /* 0x0000000702627224 */ /* 0x000fe200078e020d */
[----:B------:R-:W-:Y:S01]  /*0e60*/  LOP3.LUT R61, R9, 0x28, RZ, 0xfc, !PT ;  /* 0x00000028093d7812 */ /* 0x000fe200078efcff */
[--C-:B------:R-:W-:Y:S01]  /*0e70*/  @!P1 IMAD.IADD R102, R102, 0x1, -R2.reuse ;  /* 0x0000000166669824 */ /* 0x100fe200078e0a02 */
[C---:B------:R-:W-:Y:S01]  /*0e80*/  ISETP.GT.U32.AND P1, PT, R2.reuse, R100, PT ;  /* 0x000000640200720c */ /* 0x040fe20003f24070 */
[----:B------:R-:W-:Y:S01]  /*0e90*/  @!P4 IMAD.IADD R97, R97, 0x1, -R2 ;  /* 0x000000016161c824 */ /* 0x000fe200078e0a02 */
[----:B------:R-:W-:Y:S01]  /*0ea0*/  ISETP.GT.U32.AND P0, PT, R2, R98, PT ;  /* 0x000000620200720c */ /* 0x000fe20003f04070 */
[----:B------:R-:W-:Y:S01]  /*0eb0*/  IMAD.HI.U32 R10, R6, R105, RZ ;  /* 0x00000069060a7227 */ /* 0x000fe200078e00ff */
[----:B------:R-:W-:-:S02]  /*0ec0*/  IABS R121, R61 ;  /* 0x0000003d00797213 */ /* 0x000fc40000000000 */
[C---:B------:R-:W-:Y:S01]  /*0ed0*/  ISETP.GT.U32.AND P4, PT, R2.reuse, R97, PT ;  /* 0x000000610200720c */ /* 0x040fe20003f84070 */
[----:B------:R-:W-:Y:S01]  /*0ee0*/  IMAD R104, R2, R12, R15 ;  /* 0x0000000c02687224 */ /* 0x000fe200078e020f */
[C---:B------:R-:W-:Y:S01]  /*0ef0*/  LOP3.LUT R12, R9.reuse, 0x14, RZ, 0xfc, !PT ;  /* 0x00000014090c7812 */ /* 0x040fe200078efcff */
[----:B------:R-:W-:Y:S01]  /*0f00*/  IMAD.HI.U32 R11, R6, R113, RZ ;  /* 0x00000071060b7227 */ /* 0x000fe200078e00ff */
[----:B------:R-:W-:Y:S02]  /*0f10*/  IABS R15, R25 ;  /* 0x00000019000f7213 */ /* 0x000fe40000000000 */
[----:B------:R-:W-:Y:S01]  /*0f20*/  IABS R13, R12 ;  /* 0x0000000c000d7213 */ /* 0x000fe20000000000 */
[----:B------:R-:W-:Y:S01]  /*0f30*/  IMAD.MOV R10, RZ, RZ, -R10 ;  /* 0x000000ffff0a7224 */ /* 0x000fe200078e0a0a */
[----:B------:R-:W-:Y:S01]  /*0f40*/  LOP3.LUT R68, R9, 0x2a, RZ, 0xfc, !PT ;  /* 0x0000002a09447812 */ /* 0x000fe200078efcff */
[----:B------:R-:W-:Y:S01]  /*0f50*/  @!P3 IMAD.IADD R99, R99, 0x1, -R2 ;  /* 0x000000016363b824 */ /* 0x000fe200078e0a02 */
[----:B------:R-:W-:Y:S01]  /*0f60*/  LOP3.LUT R70, R9, 0x2c, RZ, 0xfc, !PT ;  /* 0x0000002c09467812 */ /* 0x000fe200078efcff */
[----:B------:R-:W-:Y:S01]  /*0f70*/  IMAD.MOV R11, RZ, RZ, -R11 ;  /* 0x000000ffff0b7224 */ /* 0x000fe200078e0a0b */
[----:B------:R-:W-:Y:S01]  /*0f80*/  IABS R123, R68 ;  /* 0x00000044007b7213 */ /* 0x000fe20000000000 */
[C---:B------:R-:W-:Y:S01]  /*0f90*/  IMAD R105, R2.reuse, R10, R105 ;  /* 0x0000000a02697224 */ /* 0x040fe200078e0269 */
[----:B------:R-:W-:Y:S01]  /*0fa0*/  ISETP.GT.U32.AND P3, PT, R2, R99, PT ;  /* 0x000000630200720c */ /* 0x000fe20003f64070 */
[----:B------:R-:W-:Y:S01]  /*0fb0*/  IMAD.HI.U32 R5, R6, R13, RZ ;  /* 0x0000000d06057227 */ /* 0x000fe200078e00ff */
[----:B------:R-:W-:-:S02]  /*0fc0*/  IABS R125, R70 ;  /* 0x00000046007d7213 */ /* 0x000fc40000000000 */
[C---:B------:R-:W-:Y:S01]  /*0fd0*/  LOP3.LUT R80, R9.reuse, 0x30, RZ, 0xfc, !PT ;  /* 0x0000003009507812 */ /* 0x040fe200078efcff */
[----:B------:R-:W-:Y:S01]  /*0fe0*/  IMAD R113, R2, R11, R113 ;  /* 0x0000000b02717224 */ /* 0x000fe200078e0271 */
[C---:B------:R-:W-:Y:S01]  /*0ff0*/  LOP3.LUT R79, R9.reuse, 0x32, RZ, 0xfc, !PT ;  /* 0x00000032094f7812 */ /* 0x040fe200078efcff */
[--C-:B------:R-:W-:Y:S01]  /*1000*/  @!P1 IMAD.IADD R100, R100, 0x1, -R2.reuse ;  /* 0x0000000164649824 */ /* 0x100fe200078e0a02 */
[C---:B------:R-:W-:Y:S01]  /*1010*/  ISETP.GT.U32.AND P1, PT, R2.reuse, R105, PT ;  /* 0x000000690200720c */ /* 0x040fe20003f24070 */
[----:B------:R-:W-:Y:S01]  /*1020*/  IMAD.MOV R108, RZ, RZ, -R5 ;  /* 0x000000ffff6c7224 */ /* 0x000fe200078e0a05 */
[----:B------:R-:W-:Y:S01]  /*1030*/  LOP3.LUT R85, R9, 0x34, RZ, 0xfc, !PT ;  /* 0x0000003409557812 */ /* 0x000fe200078efcff */
[--C-:B------:R-:W-:Y:S01]  /*1040*/  @!P6 IMAD.IADD R101, R101, 0x1, -R2.reuse ;  /* 0x000000016565e824 */ /* 0x100fe200078e0a02 */
[----:B------:R-:W-:Y:S01]  /*1050*/  ISETP.GT.U32.AND P6, PT, R2, R102, PT ;  /* 0x000000660200720c */ /* 0x000fe20003fc4070 */
[--C-:B------:R-:W-:Y:S01]  /*1060*/  @!P0 IMAD.IADD R98, R98, 0x1, -R2.reuse ;  /* 0x0000000162628824 */ /* 0x100fe200078e0a02 */
[C---:B------:R-:W-:Y:S01]  /*1070*/  ISETP.GT.U32.AND P0, PT, R2.reuse, R113, PT ;  /* 0x000000710200720c */ /* 0x040fe20003f04070 */
[----:B------:R-:W-:Y:S01]  /*1080*/  @!P4 IMAD.IADD R97, R97, 0x1, -R2 ;  /* 0x000000016161c824 */ /* 0x000fe200078e0a02 */
[----:B------:R-:W-:Y:S01]  /*1090*/  ISETP.GT.U32.AND P4, PT, R2, R104, PT ;  /* 0x000000680200720c */ /* 0x000fe20003f84070 */
[----:B------:R-:W-:Y:S01]  /*10a0*/  IMAD.HI.U32 R7, R6, R109, RZ ;  /* 0x0000006d06077227 */ /* 0x000fe200078e00ff */
[----:B------:R-:W-:-:S02]  /*10b0*/  LOP3.LUT R120, R9, 0x36, RZ, 0xfc, !PT ;  /* 0x0000003609787812 */ /* 0x000fc400078efcff */
[----:B------:R-:W-:Y:S01]  /*10c0*/  IABS R119, R85 ;  /* 0x0000005500777213 */ /* 0x000fe20000000000 */
[C---:B------:R-:W-:Y:S01]  /*10d0*/  IMAD R108, R2.reuse, R108, R13 ;  /* 0x0000006c026c7224 */ /* 0x040fe200078e020d */
[----:B------:R-:W-:Y:S01]  /*10e0*/  IABS R117, R120 ;  /* 0x0000007800757213 */ /* 0x000fe20000000000 */
[----:B------:R-:W-:Y:S01]  /*10f0*/  IMAD.MOV R7, RZ, RZ, -R7 ;  /* 0x000000ffff077224 */ /* 0x000fe200078e0a07 */
[----:B------:R-:W-:Y:S01]  /*1100*/  LOP3.LUT R122, R9, 0x38, RZ, 0xfc, !PT ;  /* 0x00000038097a7812 */ /* 0x000fe200078efcff */
[--C-:B------:R-:W-:Y:S01]  /*1110*/  @!P3 IMAD.IADD R99, R99, 0x1, -R2.reuse ;  /* 0x000000016363b824 */ /* 0x100fe200078e0a02 */
[C---:B------:R-:W-:Y:S01]  /*1120*/  ISETP.GT.U32.AND P3, PT, R2.reuse, R108, PT ;  /* 0x0000006c0200720c */ /* 0x040fe20003f64070 */
[----:B------:R-:W-:Y:S01]  /*1130*/  IMAD R109, R2, R7, R109 ;  /* 0x00000007026d7224 */ /* 0x000fe200078e026d */
[----:B------:R-:W-:Y:S01]  /*1140*/  IABS R91, R122 ;  /* 0x0000007a005b7213 */ /* 0x000fe20000000000 */
[--C-:B------:R-:W-:Y:S01]  /*1150*/  @!P1 IMAD.IADD R105, R105, 0x1, -R2.reuse ;  /* 0x0000000169699824 */ /* 0x100fe200078e0a02 */
[----:B------:R-:W-:Y:S01]  /*1160*/  LOP3.LUT R124, R9, 0x3a, RZ, 0xfc, !PT ;  /* 0x0000003a097c7812 */ /* 0x000fe200078efcff */
[--C-:B------:R-:W-:Y:S01]  /*1170*/  @!P6 IMAD.IADD R102, R102, 0x1, -R2.reuse ;  /* 0x000000016666e824 */ /* 0x100fe200078e0a02 */
[C---:B------:R-:W-:Y:S01]  /*1180*/  ISETP.GT.U32.AND P6, PT, R2.reuse, R98, PT ;  /* 0x000000620200720c */ /* 0x040fe20003fc4070 */
[--C-:B------:R-:W-:Y:S01]  /*1190*/  @!P0 IMAD.IADD R113, R113, 0x1, -R2.reuse ;  /* 0x0000000171718824 */ /* 0x100fe200078e0a02 */
[----:B------:R-:W-:Y:S01]  /*11a0*/  ISETP.GT.U32.AND P1, PT, R2, R109, PT ;  /* 0x0000006d0200720c */ /* 0x000fe20003f24070 */
[----:B------:R-:W-:Y:S01]  /*11b0*/  @!P4 IMAD.IADD R104, R104, 0x1, -R2 ;  /* 0x000000016868c824 */ /* 0x000fe200078e0a02 */
[----:B------:R-:W-:Y:S01]  /*11c0*/  ISETP.GT.U32.AND P0, PT, R2, R105, PT ;  /* 0x000000690200720c */ /* 0x000fe20003f04070 */
[----:B------:R-:W-:Y:S01]  /*11d0*/  IMAD.HI.U32 R10, R6, R15, RZ ;  /* 0x0000000f060a7227 */ /* 0x000fe200078e00ff */
[----:B------:R-:W-:-:S02]  /*11e0*/  LOP3.LUT R126, R9, 0x3c, RZ, 0xfc, !PT ;  /* 0x0000003c097e7812 */ /* 0x000fc400078efcff */
[----:B------:R-:W-:Y:S01]  /*11f0*/  ISETP.GT.U32.AND P4, PT, R2, R104, PT ;  /* 0x000000680200720c */ /* 0x000fe20003f84070 */
[----:B------:R-:W-:-:S04]  /*1200*/  IMAD.HI.U32 R11, R6, R23, RZ ;  /* 0x00000017060b7227 */ /* 0x000fc800078e00ff */
[----:B------:R-:W-:Y:S02]  /*1210*/  VIADD R33, R131, 0x1e ;  /* 0x0000001e83217836 */ /* 0x000fe40000000000 */
[----:B------:R-:W-:-:S03]  /*1220*/  IMAD.HI.U32 R5, R6, R17, RZ ;  /* 0x0000001106057227 */ /* 0x000fc600078e00ff */
[----:B------:R-:W-:Y:S01]  /*1230*/  IABS R13, R33 ;  /* 0x00000021000d7213 */ /* 0x000fe20000000000 */
[----:B------:R-:W-:Y:S02]  /*1240*/  IMAD.MOV R10, RZ, RZ, -R10 ;  /* 0x000000ffff0a7224 */ /* 0x000fe400078e0a0a */
[----:B------:R-:W-:Y:S02]  /*1250*/  IMAD.MOV R11, RZ, RZ, -R11 ;  /* 0x000000ffff0b7224 */ /* 0x000fe400078e0a0b */
[----:B------:R-:W-:Y:S02]  /*1260*/  @!P3 IMAD.IADD R108, R108, 0x1, -R2 ;  /* 0x000000016c6cb824 */ /* 0x000fe400078e0a02 */
[----:B------:R-:W-:Y:S02]  /*1270*/  IMAD.MOV R5, RZ, RZ, -R5 ;  /* 0x000000ffff057224 */ /* 0x000fe400078e0a05 */
[C---:B------:R-:W-:Y:S01]  /*1280*/  IMAD R106, R2.reuse, R10, R15 ;  /* 0x0000000a026a7224 */ /* 0x040fe200078e020f */
[C---:B------:R-:W-:Y:S01]  /*1290*/  ISETP.GT.U32.AND P3, PT, R2.reuse, R108, PT ;  /* 0x0000006c0200720c */ /* 0x040fe20003f64070 */
[C---:B------:R-:W-:Y:S01]  /*12a0*/  IMAD R23, R2.reuse, R11, R23 ;  /* 0x0000000b02177224 */ /* 0x040fe200078e0217 */
[----:B------:R-:W-:Y:S01]  /*12b0*/  IABS R15, R52 ;  /* 0x00000034000f7213 */ /* 0x000fe20000000000 */
[----:B------:R-:W-:-:S02]  /*12c0*/  IMAD R114, R2, R5, R17 ;  /* 0x0000000502727224 */ /* 0x000fc400078e0211 */
[----:B------:R-:W-:-:S04]  /*12d0*/  IMAD.HI.U32 R5, R6, R13, RZ ;  /* 0x0000000d06057227 */ /* 0x000fc800078e00ff */
[--C-:B------:R-:W-:Y:S01]  /*12e0*/  @!P6 IMAD.IADD R98, R98, 0x1, -R2.reuse ;  /* 0x000000016262e824 */ /* 0x100fe200078e0a02 */
[C---:B------:R-:W-:Y:S01]  /*12f0*/  ISETP.GT.U32.AND P6, PT, R2.reuse, R113, PT ;  /* 0x000000710200720c */ /* 0x040fe20003fc4070 */
[--C-:B------:R-:W-:Y:S01]  /*1300*/  @!P0 IMAD.IADD R105, R105, 0x1, -R2.reuse ;  /* 0x0000000169698824 */ /* 0x100fe200078e0a02 */
[C---:B------:R-:W-:Y:S01]  /*1310*/  ISETP.GT.U32.AND P0, PT, R2.reuse, R106, PT ;  /* 0x0000006a0200720c */ /* 0x040fe20003f04070 */
[----:B------:R-:W-:Y:S01]  /*1320*/  @!P1 IMAD.IADD R109, R109, 0x1, -R2 ;  /* 0x000000016d6d9824 */ /* 0x000fe200078e0a02 */
[----:B------:R-:W-:Y:S01]  /*1330*/  ISETP.GT.U32.AND P1, PT, R2, R23, PT ;  /* 0x000000170200720c */ /* 0x000fe20003f24070 */
[----:B------:R-:W-:-:S04]  /*1340*/  IMAD.HI.U32 R7, R6, R107, RZ ;  /* 0x0000006b06077227 */ /* 0x000fc800078e00ff */
[----:B------:R-:W-:Y:S02]  /*1350*/  IMAD.MOV R112, RZ, RZ, -R5 ;  /* 0x000000ffff707224 */ /* 0x000fe400078e0a05 */
[----:B------:R-:W-:Y:S01]  /*1360*/  @!P4 IMAD.IADD R104, R104, 0x1, -R2 ;  /* 0x000000016868c824 */ /* 0x000fe200078e0a02 */
[----:B------:R-:W-:Y:S01]  /*1370*/  ISETP.GT.U32.AND P4, PT, R2, R114, PT ;  /* 0x000000720200720c */ /* 0x000fe20003f84070 */
[----:B------:R-:W-:-:S04]  /*1380*/  IMAD.HI.U32 R5, R6, R111, RZ ;  /* 0x0000006f06057227 */ /* 0x000fc800078e00ff */
[----:B------:R-:W-:Y:S02]  /*1390*/  IMAD.MOV R7, RZ, RZ, -R7 ;  /* 0x000000ffff077224 */ /* 0x000fe400078e0a07 */
[C---:B------:R-:W-:Y:S01]  /*13a0*/  IMAD R112, R2.reuse, R112, R13 ;  /* 0x0000007002707224 */ /* 0x040fe200078e020d */
[----:B------:R-:W-:Y:S01]  /*13b0*/  IABS R13, R80 ;  /* 0x00000050000d7213 */ /* 0x000fe20000000000 */
[----:B------:R-:W-:Y:S02]  /*13c0*/  IMAD.MOV R5, RZ, RZ, -R5 ;  /* 0x000000ffff057224 */ /* 0x000fe400078e0a05 */
[----:B------:R-:W-:Y:S02]  /*13d0*/  IMAD R107, R2, R7, R107 ;  /* 0x00000007026b7224 */ /* 0x000fe400078e026b */
[--C-:B------:R-:W-:Y:S01]  /*13e0*/  @!P3 IMAD.IADD R108, R108, 0x1, -R2.reuse ;  /* 0x000000016c6cb824 */ /* 0x100fe200078e0a02 */
[C---:B------:R-:W-:Y:S01]  /*13f0*/  ISETP.GT.U32.AND P3, PT, R2.reuse, R112, PT ;  /* 0x000000700200720c */ /* 0x040fe20003f64070 */
[----:B------:R-:W-:Y:S01]  /*1400*/  @!P6 IMAD.IADD R113, R113, 0x1, -R2 ;  /* 0x000000017171e824 */ /* 0x000fe200078e0a02 */
[C---:B------:R-:W-:Y:S01]  /*1410*/  ISETP.GT.U32.AND P6, PT, R2.reuse, R109, PT ;  /* 0x0000006d0200720c */ /* 0x040fe20003fc4070 */
[----:B------:R-:W-:-:S02]  /*1420*/  IMAD R111, R2, R5, R111 ;  /* 0x00000005026f7224 */ /* 0x000fc400078e026f */
[--C-:B------:R-:W-:Y:S01]  /*1430*/  @!P0 IMAD.IADD R106, R106, 0x1, -R2.reuse ;  /* 0x000000016a6a8824 */ /* 0x100fe200078e0a02 */
[C---:B------:R-:W-:Y:S01]  /*1440*/  ISETP.GT.U32.AND P0, PT, R2.reuse, R107, PT ;  /* 0x0000006b0200720c */ /* 0x040fe20003f04070 */
[--C-:B------:R-:W-:Y:S01]  /*1450*/  @!P1 IMAD.IADD R23, R23, 0x1, -R2.reuse ;  /* 0x0000000117179824 */ /* 0x100fe200078e0a02 */
[----:B------:R-:W-:Y:S01]  /*1460*/  ISETP.GT.U32.AND P1, PT, R2, R111, PT ;  /* 0x0000006f0200720c */ /* 0x000fe20003f24070 */
[----:B------:R-:W-:Y:S02]  /*1470*/  @!P4 IMAD.IADD R114, R114, 0x1, -R2 ;  /* 0x000000017272c824 */ /* 0x000fe400078e0a02 */
[----:B------:R-:W-:Y:S01]  /*1480*/  IMAD.HI.U32 R10, R6, R115, RZ ;  /* 0x00000073060a7227 */ /* 0x000fe200078e00ff */
[----:B------:R-:W-:-:S03]  /*1490*/  ISETP.GT.U32.AND P4, PT, R2, R23, PT ;  /* 0x000000170200720c */ /* 0x000fc60003f84070 */
[----:B------:R-:W-:-:S04]  /*14a0*/  IMAD.HI.U32 R11, R6, R15, RZ ;  /* 0x0000000f060b7227 */ /* 0x000fc800078e00ff */
[----:B------:R-:W-:Y:S02]  /*14b0*/  IMAD.MOV R10, RZ, RZ, -R10 ;  /* 0x000000ffff0a7224 */ /* 0x000fe400078e0a0a */
[--C-:B------:R-:W-:Y:S01]  /*14c0*/  @!P3 IMAD.IADD R112, R112, 0x1, -R2.reuse ;  /* 0x000000017070b824 */ /* 0x100fe200078e0a02 */
[C---:B------:R-:W-:Y:S01]  /*14d0*/  ISETP.GT.U32.AND P3, PT, R2.reuse, R114, PT ;  /* 0x000000720200720c */ /* 0x040fe20003f64070 */
[--C-:B------:R-:W-:Y:S01]  /*14e0*/  @!P6 IMAD.IADD R109, R109, 0x1, -R2.reuse ;  /* 0x000000016d6de824 */ /* 0x100fe200078e0a02 */
[C---:B------:R-:W-:Y:S01]  /*14f0*/  ISETP.GT.U32.AND P6, PT, R2.reuse, R106, PT ;  /* 0x0000006a0200720c */ /* 0x040fe20003fc4070 */
[----:B------:R-:W-:Y:S02]  /*1500*/  IMAD.MOV R11, RZ, RZ, -R11 ;  /* 0x000000ffff0b7224 */ /* 0x000fe400078e0a0b */
[C---:B------:R-:W-:Y:S02]  /*1510*/  IMAD R115, R2.reuse, R10, R115 ;  /* 0x0000000a02737224 */ /* 0x040fe400078e0273 */
[----:B------:R-:W-:Y:S01]  /*1520*/  @!P0 IMAD.IADD R107, R107, 0x1, -R2 ;  /* 0x000000016b6b8824 */ /* 0x000fe200078e0a02 */
[----:B------:R-:W-:Y:S01]  /*1530*/  ISETP.GT.U32.AND P0, PT, R2, R112, PT ;  /* 0x000000700200720c */ /* 0x000fe20003f04070 */
[----:B------:R-:W-:-:S04]  /*1540*/  IMAD.HI.U32 R5, R6, R121, RZ ;  /* 0x0000007906057227 */ /* 0x000fc800078e00ff */
[C---:B------:R-:W-:Y:S02]  /*1550*/  IMAD R118, R2.reuse, R11, R15 ;  /* 0x0000000b02767224 */ /* 0x040fe400078e020f */
[--C-:B------:R-:W-:Y:S01]  /*1560*/  @!P1 IMAD.IADD R111, R111, 0x1, -R2.reuse ;  /* 0x000000016f6f9824 */ /* 0x100fe200078e0a02 */
[C---:B------:R-:W-:Y:S01]  /*1570*/  ISETP.GT.U32.AND P1, PT, R2.reuse, R107, PT ;  /* 0x0000006b0200720c */ /* 0x040fe20003f24070 */
[----:B------:R-:W-:Y:S01]  /*1580*/  @!P4 IMAD.IADD R23, R23, 0x1, -R2 ;  /* 0x000000011717c824 */ /* 0x000fe200078e0a02 */
[----:B------:R-:W-:Y:S01]  /*1590*/  ISETP.GT.U32.AND P4, PT, R2, R115, PT ;  /* 0x000000730200720c */ /* 0x000fe20003f84070 */
[----:B------:R-:W-:Y:S02]  /*15a0*/  IMAD.MOV R11, RZ, RZ, -R5 ;  /* 0x000000ffff0b7224 */ /* 0x000fe400078e0a05 */
[----:B------:R-:W-:-:S04]  /*15b0*/  IMAD.HI.U32 R7, R6, R123, RZ ;  /* 0x0000007b06077227 */ /* 0x000fc800078e00ff */
[----:B------:R-:W-:-:S04]  /*15c0*/  IMAD.HI.U32 R5, R6, R125, RZ ;  /* 0x0000007d06057227 */ /* 0x000fc800078e00ff */
[----:B------:R-:W-:Y:S02]  /*15d0*/  IMAD R121, R2, R11, R121 ;  /* 0x0000000b02797224 */ /* 0x000fe400078e0279 */
[----:B------:R-:W-:Y:S02]  /*15e0*/  IMAD.MOV R7, RZ, RZ, -R7 ;  /* 0x000000ffff077224 */ /* 0x000fe400078e0a07 */
[----:B------:R-:W-:Y:S02]  /*15f0*/  IMAD.MOV R5, RZ, RZ, -R5 ;  /* 0x000000ffff057224 */ /* 0x000fe400078e0a05 */
[----:B------:R-:W-:Y:S01]  /*1600*/  @!P6 IMAD.IADD R106, R106, 0x1, -R2 ;  /* 0x000000016a6ae824 */ /* 0x000fe200078e0a02 */
[C---:B------:R-:W-:Y:S01]  /*1610*/  ISETP.GT.U32.AND P6, PT, R2.reuse, R111, PT ;  /* 0x0000006f0200720c */ /* 0x040fe20003fc4070 */
[C---:B------:R-:W-:Y:S01]  /*1620*/  IMAD R123, R2.reuse, R7, R123 ;  /* 0x00000007027b7224 */ /* 0x040fe200078e027b */
[----:B------:R-:W-:Y:S01]  /*1630*/  IABS R7, R79 ;  /* 0x0000004f00077213 */ /* 0x000fe20000000000 */
[----:B------:R-:W-:-:S02]  /*1640*/  IMAD R125, R2, R5, R125 ;  /* 0x00000005027d7224 */ /* 0x000fc400078e027d */
        /* <DEDUP_REMOVED lines=8> */
[----:B------:R-:W-:-:S04]  /*16d0*/  IMAD.HI.U32 R5, R6, R7, RZ ;  /* 0x0000000706057227 */ /* 0x000fc800078e00ff */
[--C-:B------:R-:W-:Y:S01]  /*16e0*/  @!P6 IMAD.IADD R111, R111, 0x1, -R2.reuse ;  /* 0x000000016f6fe824 */ /* 0x100fe200078e0a02 */
[C---:B------:R-:W-:Y:S01]  /*16f0*/  ISETP.GT.U32.AND P6, PT, R2.reuse, R115, PT ;  /* 0x000000730200720c */ /* 0x040fe20003fc4070 */
[C---:B------:R-:W-:Y:S01]  /*1700*/  IMAD R78, R2.reuse, R10, R13 ;  /* 0x0000000a024e7224 */ /* 0x040fe200078e020d */
[----:B------:R-:W-:Y:S01]  /*1710*/  IABS R13, R124 ;  /* 0x0000007c000d7213 */ /* 0x000fe20000000000 */
[--C-:B------:R-:W-:Y:S02]  /*1720*/  @!P0 IMAD.IADD R121, R121, 0x1, -R2.reuse ;  /* 0x0000000179798824 */ /* 0x100fe400078e0a02 */
[----:B------:R-:W-:Y:S02]  /*1730*/  IMAD.MOV R5, RZ, RZ, -R5 ;  /* 0x000000ffff057224 */ /* 0x000fe400078e0a05 */
[--C-:B------:R-:W-:Y:S01]  /*1740*/  @!P1 IMAD.IADD R123, R123, 0x1, -R2.reuse ;  /* 0x000000017b7b9824 */ /* 0x100fe200078e0a02 */
[C---:B------:R-:W-:Y:S01]  /*1750*/  ISETP.GT.U32.AND P0, PT, R2.reuse, R121, PT ;  /* 0x000000790200720c */ /* 0x040fe20003f04070 */
[----:B------:R-:W-:Y:S01]  /*1760*/  @!P4 IMAD.IADD R125, R125, 0x1, -R2 ;  /* 0x000000017d7dc824 */ /* 0x000fe200078e0a02 */
[C---:B------:R-:W-:Y:S01]  /*1770*/  ISETP.GT.U32.AND P1, PT, R2.reuse, R78, PT ;  /* 0x0000004e0200720c */ /* 0x040fe20003f24070 */
[----:B------:R-:W-:-:S02]  /*1780*/  IMAD R86, R2, R5, R7 ;  /* 0x0000000502567224 */ /* 0x000fc400078e0207 */
[----:B------:R-:W-:Y:S01]  /*1790*/  IMAD.HI.U32 R5, R6, R119, RZ ;  /* 0x0000007706057227 */ /* 0x000fe200078e00ff */
[----:B------:R-:W-:-:S03]  /*17a0*/  ISETP.GT.U32.AND P4, PT, R2, R125, PT ;  /* 0x0000007d0200720c */ /* 0x000fc60003f84070 */
[----:B------:R-:W-:-:S04]  /*17b0*/  IMAD.HI.U32 R7, R6, R117, RZ ;  /* 0x0000007506077227 */ /* 0x000fc800078e00ff */
[----:B------:R-:W-:Y:S02]  /*17c0*/  IMAD.MOV R5, RZ, RZ, -R5 ;  /* 0x000000ffff057224 */ /* 0x000fe400078e0a05 */
[--C-:B------:R-:W-:Y:S01]  /*17d0*/  @!P6 IMAD.IADD R115, R115, 0x1, -R2.reuse ;  /* 0x000000017373e824 */ /* 0x100fe200078e0a02 */
[C---:B------:R-:W-:Y:S01]  /*17e0*/  ISETP.GT.U32.AND P6, PT, R2.reuse, R123, PT ;  /* 0x0000007b0200720c */ /* 0x040fe20003fc4070 */
[----:B------:R-:W-:Y:S02]  /*17f0*/  IMAD.MOV R7, RZ, RZ, -R7 ;  /* 0x000000ffff077224 */ /* 0x000fe400078e0a07 */
[C---:B------:R-:W-:Y:S02]  /*1800*/  IMAD R119, R2.reuse, R5, R119 ;  /* 0x0000000502777224 */ /* 0x040fe400078e0277 */
[C---:B------:R-:W-:Y:S01]  /*1810*/  IMAD R117, R2.reuse, R7, R117 ;  /* 0x0000000702757224 */ /* 0x040fe200078e0275 */
[----:B------:R-:W-:Y:S01]  /*1820*/  IABS R7, R126 ;  /* 0x0000007e00077213 */ /* 0x000fe20000000000 */
[--C-:B------:R-:W-:Y:S01]  /*1830*/  @!P0 IMAD.IADD R121, R121, 0x1, -R2.reuse ;  /* 0x0000000179798824 */ /* 0x100fe200078e0a02 */
[----:B------:R-:W-:Y:S01]  /*1840*/  ISETP.GT.U32.AND P0, PT, R2, R86, PT ;  /* 0x000000560200720c */ /* 0x000fe20003f04070 */
[----:B------:R-:W-:Y:S01]  /*1850*/  @!P1 IMAD.IADD R78, R78, 0x1, -R2 ;  /* 0x000000014e4e9824 */ /* 0x000fe200078e0a02 */
[----:B------:R-:W-:Y:S01]  /*1860*/  ISETP.GT.U32.AND P1, PT, R2, R119, PT ;  /* 0x000000770200720c */ /* 0x000fe20003f24070 */
[----:B------:R-:W-:-:S04]  /*1870*/  IMAD.HI.U32 R10, R6, R91, RZ ;  /* 0x0000005b060a7227 */ /* 0x000fc800078e00ff */
[----:B------:R-:W-:Y:S01]  /*1880*/  @!P4 IMAD.IADD R125, R125, 0x1, -R2 ;  /* 0x000000017d7dc824 */ /* 0x000fe200078e0a02 */
[----:B------:R-:W-:Y:S01]  /*1890*/  ISETP.GT.U32.AND P4, PT, R2, R117, PT ;  /* 0x000000750200720c */ /* 0x000fe20003f84070 */
[----:B------:R-:W-:Y:S02]  /*18a0*/  IMAD.MOV R10, RZ, RZ, -R10 ;  /* 0x000000ffff0a7224 */ /* 0x000fe400078e0a0a */
[--C-:B------:R-:W-:Y:S01]  /*18b0*/  @!P3 IMAD.IADD R114, R114, 0x1, -R2.reuse ;  /* 0x000000017272b824 */ /* 0x100fe200078e0a02 */
[C---:B------:R-:W-:Y:S01]  /*18c0*/  ISETP.GT.U32.AND P3, PT, R2.reuse, R118, PT ;  /* 0x000000760200720c */ /* 0x040fe20003f64070 */
[--C-:B------:R-:W-:Y:S01]  /*18d0*/  @!P6 IMAD.IADD R123, R123, 0x1, -R2.reuse ;  /* 0x000000017b7be824 */ /* 0x100fe200078e0a02 */
[C---:B------:R-:W-:Y:S01]  /*18e0*/  ISETP.GT.U32.AND P6, PT, R2.reuse, R78, PT ;  /* 0x0000004e0200720c */ /* 0x040fe20003fc4070 */
[----:B------:R-:W-:Y:S02]  /*18f0*/  IMAD R91, R2, R10, R91 ;  /* 0x0000000a025b7224 */ /* 0x000fe400078e025b */
[----:B------:R-:W-:-:S02]  /*1900*/  @!P0 IMAD.IADD R86, R86, 0x1, -R2 ;  /* 0x0000000156568824 */ /* 0x000fc400078e0a02 */
[----:B------:R-:W-:Y:S01]  /*1910*/  @!P1 IMAD.IADD R119, R119, 0x1, -R2 ;  /* 0x0000000177779824 */ /* 0x000fe200078e0a02 */
[----:B------:R-:W-:Y:S01]  /*1920*/  ISETP.GT.U32.AND P0, PT, R2, R91, PT ;  /* 0x0000005b0200720c */ /* 0x000fe20003f04070 */
[----:B------:R-:W-:Y:S01]  /*1930*/  IMAD.HI.U32 R11, R6, R13, RZ ;  /* 0x0000000d060b7227 */ /* 0x000fe200078e00ff */
[----:B------:R-:W-:-:S03]  /*1940*/  ISETP.GT.U32.AND P1, PT, R2, R95, PT ;  /* 0x0000005f0200720c */ /* 0x000fc60003f24070 */
[--C-:B------:R-:W-:Y:S01]  /*1950*/  @!P4 IMAD.IADD R117, R117, 0x1, -R2.reuse ;  /* 0x000000017575c824 */ /* 0x100fe200078e0a02 */
[----:B------:R-:W-:Y:S01]  /*1960*/  ISETP.GT.U32.AND P4, PT, R2, R119, PT ;  /* 0x000000770200720c */ /* 0x000fe20003f84070 */
[--C-:B------:R-:W-:Y:S02]  /*1970*/  @!P3 IMAD.IADD R118, R118, 0x1, -R2.reuse ;  /* 0x000000017676b824 */ /* 0x100fe400078e0a02 */
[----:B------:R-:W-:Y:S02]  /*1980*/  IMAD.MOV R11, RZ, RZ, -R11 ;  /* 0x000000ffff0b7224 */ /* 0x000fe400078e0a0b */
[----:B------:R-:W-:Y:S01]  /*1990*/  @!P6 IMAD.IADD R78, R78, 0x1, -R2 ;  /* 0x000000014e4ee824 */ /* 0x000fe200078e0a02 */
[C---:B------:R-:W-:Y:S01]  /*19a0*/  ISETP.GT.U32.AND P6, PT, R2.reuse, R86, PT ;  /* 0x000000560200720c */ /* 0x040fe20003fc4070 */
[C---:B------:R-:W-:Y:S01]  /*19b0*/  VIADD R132, R131.reuse, 0x2e ;  /* 0x0000002e83847836 */ /* 0x040fe20000000000 */
[----:B------:R-:W-:Y:S01]  /*19c0*/  ISETP.GT.U32.AND P3, PT, R2, R118, PT ;  /* 0x000000760200720c */ /* 0x000fe20003f64070 */
[----:B------:R-:W-:-:S02]  /*19d0*/  VIADD R131, R131, 0x3e ;  /* 0x0000003e83837836 */ /* 0x000fc40000000000 */
[----:B------:R-:W-:Y:S01]  /*19e0*/  IMAD R90, R2, R11, R13 ;  /* 0x0000000b025a7224 */ /* 0x000fe200078e020d */
[----:B------:R-:W-:Y:S01]  /*19f0*/  IABS R103, R132 ;  /* 0x0000008400677213 */ /* 0x000fe20000000000 */
[----:B------:R-:W-:Y:S01]  /*1a00*/  IMAD R169, R8, 0x100, R26 ;  /* 0x0000010008a97824 */ /* 0x000fe200078e021a */
[----:B------:R-:W-:Y:S01]  /*1a10*/  IABS R11, R131 ;  /* 0x00000083000b7213 */ /* 0x000fe20000000000 */
[----:B------:R-:W-:-:S03]  /*1a20*/  IMAD.HI.U32 R5, R6, R7, RZ ;  /* 0x0000000706057227 */ /* 0x000fc600078e00ff */
[----:B------:R-:W-:Y:S01]  /*1a30*/  IABS R8, R169 ;  /* 0x000000a900087213 */ /* 0x000fe20000000000 */
[--C-:B------:R-:W-:Y:S01]  /*1a40*/  @!P0 IMAD.IADD R91, R91, 0x1, -R2.reuse ;  /* 0x000000015b5b8824 */ /* 0x100fe200078e0a02 */
[C---:B------:R-:W-:Y:S01]  /*1a50*/  ISETP.GT.U32.AND P0, PT, R2.reuse, R90, PT ;  /* 0x0000005a0200720c */ /* 0x040fe20003f04070 */
[----:B------:R-:W-:Y:S02]  /*1a60*/  IMAD.MOV R116, RZ, RZ, -R5 ;  /* 0x000000ffff747224 */ /* 0x000fe400078e0a05 */
[--C-:B------:R-:W-:Y:S01]  /*1a70*/  @!P1 IMAD.IADD R95, R95, 0x1, -R2.reuse ;  /* 0x000000015f5f9824 */ /* 0x100fe200078e0a02 */
[C---:B------:R-:W-:Y:S01]  /*1a80*/  ISETP.GT.U32.AND P1, PT, R2.reuse, R117, PT ;  /* 0x000000750200720c */ /* 0x040fe20003f24070 */
[----:B------:R-:W-:Y:S01]  /*1a90*/  @!P4 IMAD.IADD R119, R119, 0x1, -R2 ;  /* 0x000000017777c824 */ /* 0x000fe200078e0a02 */
[----:B------:R-:W-:Y:S01]  /*1aa0*/  ISETP.GT.U32.AND P4, PT, R2, R91, PT ;  /* 0x0000005b0200720c */ /* 0x000fe20003f84070 */
[----:B------:R-:W-:-:S04]  /*1ab0*/  IMAD.HI.U32 R5, R6, R103, RZ ;  /* 0x0000006706057227 */ /* 0x000fc800078e00ff */
[----:B------:R-:W-:-:S04]  /*1ac0*/  IMAD.HI.U32 R6, R6, R11, RZ ;  /* 0x0000000b06067227 */ /* 0x000fc800078e00ff */
[----:B------:R-:W-:Y:S01]  /*1ad0*/  @!P6 IMAD.IADD R86, R86, 0x1, -R2 ;  /* 0x000000015656e824 */ /* 0x000fe200078e0a02 */
[C---:B------:R-:W-:Y:S01]  /*1ae0*/  ISETP.GT.U32.AND P6, PT, R2.reuse, R95, PT ;  /* 0x0000005f0200720c */ /* 0x040fe20003fc4070 */
[----:B------:R-:W-:Y:S02]  /*1af0*/  IMAD R116, R2, R116, R7 ;  /* 0x0000007402747224 */ /* 0x000fe400078e0207 */
[----:B------:R-:W-:Y:S02]  /*1b00*/  VIADD R179, R169, 0x80 ;  /* 0x00000080a9b37836 */ /* 0x000fe40000000000 */
[----:B------:R-:W-:Y:S02]  /*1b10*/  IMAD.MOV.U32 R7, RZ, RZ, R8 ;  /* 0x000000ffff077224 */ /* 0x000fe400078e0008 */
[----:B------:R-:W-:Y:S01]  /*1b20*/  IMAD.MOV R6, RZ, RZ, -R6 ;  /* 0x000000ffff067224 */ /* 0x000fe200078e0a06 */
[----:B------:R-:W-:Y:S01]  /*1b30*/  IABS R8, R179 ;  /* 0x000000b300087213 */ /* 0x000fe20000000000 */
[----:B------:R-:W-:Y:S01]  /*1b40*/  @!P3 IMAD.IADD R118, R118, 0x1, -R2 ;  /* 0x000000017676b824 */ /* 0x000fe200078e0a02 */
[----:B------:R-:W-:Y:S01]  /*1b50*/  ISETP.GE.AND P3, PT, R9, RZ, PT ;  /* 0x000000ff0900720c */ /* 0x000fe20003f66270 */
[----:B------:R-:W-:-:S02]  /*1b60*/  IMAD.MOV R9, RZ, RZ, -R5 ;  /* 0x000000ffff097224 */ /* 0x000fc400078e0a05 */
[----:B------:R-:W-:-:S04]  /*1b70*/  IMAD.HI.U32 R5, R4, R7, RZ ;  /* 0x0000000704057227 */ /* 0x000fc800078e00ff */
[----:B------:R-:W-:Y:S02]  /*1b80*/  IMAD R96, R2, R6, R11 ;  /* 0x0000000602607224 */ /* 0x000fe400078e020b */
[--C-:B------:R-:W-:Y:S02]  /*1b90*/  @!P0 IMAD.IADD R90, R90, 0x1, -R2.reuse ;  /* 0x000000015a5a8824 */ /* 0x100fe400078e0a02 */
[C---:B------:R-:W-:Y:S02]  /*1ba0*/  IMAD R103, R2.reuse, R9, R103 ;  /* 0x0000000902677224 */ /* 0x040fe400078e0267 */
[----:B------:R-:W-:Y:S01]  /*1bb0*/  IMAD.MOV R6, RZ, RZ, -R5 ;  /* 0x000000ffff067224 */ /* 0x000fe200078e0a05 */
[C---:B------:R-:W-:Y:S01]  /*1bc0*/  ISETP.GT.U32.AND P0, PT, R2.reuse, R90, PT ;  /* 0x0000005a0200720c */ /* 0x040fe20003f04070 */
[----:B------:R-:W-:Y:S01]  /*1bd0*/  @!P4 IMAD.IADD R91, R91, 0x1, -R2 ;  /* 0x000000015b5bc824 */ /* 0x000fe200078e0a02 */
[----:B------:R-:W-:Y:S01]  /*1be0*/  ISETP.GT.U32.AND P4, PT, R2, R96, PT ;  /* 0x000000600200720c */ /* 0x000fe20003f84070 */
[----:B------:R-:W-:-:S04]  /*1bf0*/  IMAD.HI.U32 R5, R4, R8, RZ ;  /* 0x0000000804057227 */ /* 0x000fc800078e00ff */
[--C-:B------:R-:W-:Y:S01]  /*1c00*/  @!P6 IMAD.IADD R95, R95, 0x1, -R2.reuse ;  /* 0x000000015f5fe824 */ /* 0x100fe200078e0a02 */
[C---:B------:R-:W-:Y:S01]  /*1c10*/  ISETP.GT.U32.AND P6, PT, R2.reuse, R103, PT ;  /* 0x000000670200720c */ /* 0x040fe20003fc4070 */
[----:B------:R-:W-:Y:S02]  /*1c20*/  IMAD R4, R3, R6, R7 ;  /* 0x0000000603047224 */ /* 0x000fe400078e0207 */
[----:B------:R-:W-:Y:S02]  /*1c30*/  IMAD.MOV R5, RZ, RZ, -R5 ;  /* 0x000000ffff057224 */ /* 0x000fe400078e0a05 */
[----:B------:R-:W-:Y:S01]  /*1c40*/  @!P1 IMAD.IADD R117, R117, 0x1, -R2 ;  /* 0x0000000175759824 */ /* 0x000fe200078e0a02 */
[----:B------:R-:W-:Y:S01]  /*1c50*/  ISETP.GT.U32.AND P1, PT, R2, R116, PT ;  /* 0x000000740200720c */ /* 0x000fe20003f24070 */
[----:B------:R-:W-:Y:S01]  /*1c60*/  @!P3 IMAD.MOV R95, RZ, RZ, -R95 ;  /* 0x000000ffff5fb224 */ /* 0x000fe200078e0a5f */
[C---:B------:R-:W-:Y:S01]  /*1c70*/  ISETP.GT.U32.AND P3, PT, R3.reuse, R4, PT ;  /* 0x000000040300720c */ /* 0x040fe20003f64070 */
[----:B------:R-:W-:-:S02]  /*1c80*/  IMAD R6, R3, R5, R8 ;  /* 0x0000000503067224 */ /* 0x000fc400078e0208 */
[--C-:B------:R-:W-:Y:S02]  /*1c90*/  @!P4 IMAD.IADD R96, R96, 0x1, -R2.reuse ;  /* 0x000000016060c824 */ /* 0x100fe400078e0a02 */
[--C-:B------:R-:W-:Y:S01]  /*1ca0*/  @!P0 IMAD.IADD R90, R90, 0x1, -R2.reuse ;  /* 0x000000015a5a8824 */ /* 0x100fe200078e0a02 */
[----:B------:R-:W-:Y:S01]  /*1cb0*/  ISETP.GT.U32.AND P4, PT, R3, R6, PT ;  /* 0x000000060300720c */ /* 0x000fe20003f84070 */
[----:B------:R-:W-:Y:S01]  /*1cc0*/  @!P2 IMAD.MOV R101, RZ, RZ, -R101 ;  /* 0x000000ffff65a224 */ /* 0x000fe200078e0a65 */
[----:B------:R-:W-:Y:S01]  /*1cd0*/  ISETP.GE.AND P0, PT, R14, RZ, PT ;  /* 0x000000ff0e00720c */ /* 0x000fe20003f06270 */
[--C-:B------:R-:W-:Y:S01]  /*1ce0*/  @!P6 IMAD.IADD R103, R103, 0x1, -R2.reuse ;  /* 0x000000016767e824 */ /* 0x100fe200078e0a02 */
[----:B------:R-:W-:Y:S01]  /*1cf0*/  ISETP.GE.AND P2, PT, R18, RZ, PT ;  /* 0x000000ff1200720c */ /* 0x000fe20003f46270 */
[----:B------:R-:W-:Y:S01]  /*1d00*/  @!P1 IMAD.IADD R116, R116, 0x1, -R2 ;  /* 0x0000000174749824 */ /* 0x000fe200078e0a02 */
[----:B------:R-:W-:Y:S01]  /*1d10*/  ISETP.GT.U32.AND P6, PT, R2, R96, PT ;  /* 0x000000600200720c */ /* 0x000fe20003fc4070 */
[--C-:B------:R-:W-:Y:S01]  /*1d20*/  @!P3 IMAD.IADD R4, R4, 0x1, -R3.reuse ;  /* 0x000000010404b824 */ /* 0x100fe200078e0a03 */
[----:B------:R-:W-:Y:S01]  /*1d30*/  ISETP.GE.AND P1, PT, R16, RZ, PT ;  /* 0x000000ff1000720c */ /* 0x000fe20003f26270 */
[----:B------:R-:W-:Y:S01]  /*1d40*/  @!P5 IMAD.MOV R100, RZ, RZ, -R100 ;  /* 0x000000ffff64d224 */ /* 0x000fe200078e0a64 */
[----:B------:R-:W-:Y:S01]  /*1d50*/  ISETP.GT.U32.AND P3, PT, R2, R103, PT ;  /* 0x000000670200720c */ /* 0x000fe20003f64070 */
[----:B------:R-:W-:Y:S01]  /*1d60*/  VIADD R7, R238, 0xffffffee ;  /* 0xffffffeeee077836 */ /* 0x000fe20000000000 */
[----:B------:R-:W-:Y:S01]  /*1d70*/  ISETP.GT.U32.AND P5, PT, R2, R116, PT ;  /* 0x000000740200720c */ /* 0x000fe20003fa4070 */
[----:B------:R-:W-:Y:S01]  /*1d80*/  @!P4 IMAD.IADD R6, R6, 0x1, -R3 ;  /* 0x000000010606c824 */ /* 0x000fe200078e0a03 */
[----:B------:R-:W-:Y:S01]  /*1d90*/  ISETP.GE.AND P4, PT, R20, RZ, PT ;  /* 0x000000ff1400720c */ /* 0x000fe20003f86270 */
[----:B------:R-:W-:Y:S01]  /*1da0*/  @!P0 IMAD.MOV R102, RZ, RZ, -R102 ;  /* 0x000000ffff668224 */ /* 0x000fe200078e0a66 */
[C---:B------:R-:W-:Y:S01]  /*1db0*/  ISETP.GT.U32.AND P0, PT, R3.reuse, R4, PT ;  /* 0x000000040300720c */ /* 0x040fe20003f04070 */
[----:B------:R-:W-:Y:S01]  /*1dc0*/  @!P2 IMAD.MOV R99, RZ, RZ, -R99 ;  /* 0x000000ffff63a224 */ /* 0x000fe200078e0a63 */
[----:B------:R-:W-:Y:S01]  /*1dd0*/  ISETP.GT.U32.AND P2, PT, R3, R6, PT ;  /* 0x000000060300720c */ /* 0x000fe20003f44070 */
[--C-:B------:R-:W-:Y:S01]  /*1de0*/  @!P6 IMAD.IADD R96, R96, 0x1, -R2.reuse ;  /* 0x000000016060e824 */ /* 0x100fe200078e0a02 */
[----:B------:R-:W-:Y:S01]  /*1df0*/  ISETP.GE.AND P6, PT, R169, RZ, PT ;  /* 0x000000ffa900720c */ /* 0x000fe20003fc6270 */
[----:B------:R-:W-:Y:S01]  /*1e00*/  @!P1 IMAD.MOV R97, RZ, RZ, -R97 ;  /* 0x000000ffff619224 */ /* 0x000fe200078e0a61 */
[----:B------:R-:W-:Y:S01]  /*1e10*/  ISETP.GE.AND P1, PT, R19, RZ, PT ;  /* 0x000000ff1300720c */ /* 0x000fe20003f26270 */
[--C-:B------:R-:W-:Y:S01]  /*1e20*/  @!P3 IMAD.IADD R103, R103, 0x1, -R2.reuse ;  /* 0x000000016767b824 */ /* 0x100fe200078e0a02 */
[----:B------:R-:W-:Y:S01]  /*1e30*/  ISETP.GE.AND P3, PT, R179, RZ, PT ;  /* 0x000000ffb300720c */ /* 0x000fe20003f66270 */
[----:B------:R-:W-:Y:S01]  /*1e40*/  @!P5 IMAD.IADD R116, R116, 0x1, -R2 ;  /* 0x000000017474d824 */ /* 0x000fe200078e0a02 */
[----:B------:R-:W-:Y:S01]  /*1e50*/  ISETP.GE.AND P5, PT, R21, RZ, PT ;  /* 0x000000ff1500720c */ /* 0x000fe20003fa6270 */
[----:B------:R-:W-:-:S02]  /*1e60*/  VIADD R2, R238, 0xffffffff ;  /* 0xffffffffee027836 */ /* 0x000fc40000000000 */
[--C-:B------:R-:W-:Y:S01]  /*1e70*/  @!P0 IMAD.IADD R4, R4, 0x1, -R3.reuse ;  /* 0x0000000104048824 */ /* 0x100fe200078e0a03 */
[----:B------:R-:W-:Y:S01]  /*1e80*/  ISETP.GE.AND P0, PT, R22, RZ, PT ;  /* 0x000000ff1600720c */ /* 0x000fe20003f06270 */
[----:B------:R-:W-:Y:S01]  /*1e90*/  @!P2 IMAD.IADD R6, R6, 0x1, -R3 ;  /* 0x000000010606a824 */ /* 0x000fe200078e0a03 */
[----:B------:R-:W-:Y:S01]  /*1ea0*/  LOP3.LUT R3, RZ, R92, RZ, 0x33, !PT ;  /* 0x0000005cff037212 */ /* 0x000fe200078e33ff */
[----:B------:R-:W-:Y:S01]  /*1eb0*/  @!P6 IMAD.MOV R4, RZ, RZ, -R4 ;  /* 0x000000ffff04e224 */ /* 0x000fe200078e0a04 */
[----:B------:R-:W-:Y:S01]  /*1ec0*/  ISETP.NE.AND P6, PT, R92, RZ, PT ;  /* 0x000000ff5c00720c */ /* 0x000fe20003fc5270 */
[----:B------:R-:W-:Y:S01]  /*1ed0*/  @!P1 IMAD.MOV R98, RZ, RZ, -R98 ;  /* 0x000000ffff629224 */ /* 0x000fe200078e0a62 */
[----:B------:R-:W-:Y:S01]  /*1ee0*/  ISETP.GE.AND P1, PT, R12, RZ, PT ;  /* 0x000000ff0c00720c */ /* 0x000fe20003f26270 */
[----:B------:R-:W-:Y:S01]  /*1ef0*/  @!P3 IMAD.MOV R6, RZ, RZ, -R6 ;  /* 0x000000ffff06b224 */ /* 0x000fe200078e0a06 */
[C---:B------:R-:W-:Y:S01]  /*1f00*/  SEL R4, R3.reuse, R4, !P6 ;  /* 0x0000000403047207 */ /* 0x040fe20007000000 */
[----:B------:R-:W-:Y:S01]  /*1f10*/  @!P4 IMAD.MOV R105, RZ, RZ, -R105 ;  /* 0x000000ffff69c224 */ /* 0x000fe200078e0a69 */
[----:B------:R-:W-:Y:S01]  /*1f20*/  ISETP.GE.U32.AND P4, PT, R2, 0x7fffffc0, PT ;  /* 0x7fffffc00200780c */ /* 0x000fe20003f86070 */
[----:B------:R-:W-:Y:S01]  /*1f30*/  VIADD R2, R238, 0xffffffec ;  /* 0xffffffecee027836 */ /* 0x000fe20000000000 */
[----:B------:R-:W-:Y:S01]  /*1f40*/  SEL R5, R3, R6, !P6 ;  /* 0x0000000603057207 */ /* 0x000fe20007000000 */
[----:B------:R-:W-:Y:S01]  /*1f50*/  IMAD R4, R4, UR4, RZ ;  /* 0x0000000404047c24 */ /* 0x000fe2000f8e02ff */
[----:B------:R-:W-:Y:S01]  /*1f60*/  ISETP.GE.AND P3, PT, R25, RZ, PT ;  /* 0x000000ff1900720c */ /* 0x000fe20003f66270 */
[----:B------:R-:W-:Y:S01]  /*1f70*/  VIADD R3, R238, 0xfffffff7 ;  /* 0xfffffff7ee037836 */ /* 0x000fe20000000000 */
[----:B------:R-:W-:Y:S01]  /*1f80*/  ISETP.GE.AND P2, PT, R24, RZ, PT ;  /* 0x000000ff1800720c */ /* 0x000fe20003f46270 */
[----:B------:R-:W-:Y:S01]  /*1f90*/  @!P0 IMAD.MOV R104, RZ, RZ, -R104 ;  /* 0x000000ffff688224 */ /* 0x000fe200078e0a68 */
[----:B------:R-:W-:Y:S01]  /*1fa0*/  ISETP.GE.U32.AND P0, PT, R2, 0x7fffffad, PT ;  /* 0x7fffffad0200780c */ /* 0x000fe20003f06070 */
[----:B------:R-:W-:Y:S01]  /*1fb0*/  IMAD R5, R5, UR4, RZ ;  /* 0x0000000405057c24 */ /* 0x000fe2000f8e02ff */
[----:B------:R-:W-:Y:S01]  /*1fc0*/  ISETP.GE.U32.AND P6, PT, R3, 0x7fffffb8, PT ;  /* 0x7fffffb80300780c */ /* 0x000fe20003fc6070 */
[----:B------:R-:W-:Y:S01]  /*1fd0*/  @!P5 IMAD.MOV R113, RZ, RZ, -R113 ;  /* 0x000000ffff71d224 */ /* 0x000fe200078e0a71 */
[----:B-----5:R-:W-:Y:S01]  /*1fe0*/  IADD3 R2, P5, PT, R4, UR12, RZ ;  /* 0x0000000c04027c10 */ /* 0x020fe2000ffbe0ff */
[C---:B------:R-:W-:Y:S01]  /*1ff0*/  VIADD R6, R238.reuse, 0xffffffed ;  /* 0xffffffedee067836 */ /* 0x040fe20000000000 */
[----:B------:R-:W-:Y:S01]  /*2000*/  SEL R20, RZ, 0x1, P0 ;  /* 0x00000001ff147807 */ /* 0x000fe20000000000 */
[----:B------:R-:W-:Y:S01]  /*2010*/  @!P1 IMAD.MOV R108, RZ, RZ, -R108 ;  /* 0x000000ffff6c9224 */ /* 0x000fe200078e0a6c */
[C---:B------:R-:W-:Y:S01]  /*2020*/  IADD3 R3, P1, PT, R5.reuse, UR12, RZ ;  /* 0x0000000c05037c10 */ /* 0x040fe2000ff3e0ff */
[----:B------:R-:W-:Y:S01]  /*2030*/  VIADD R8, R238, 0xffffffe6 ;  /* 0xffffffe6ee087836 */ /* 0x000fe20000000000 */
[----:B------:R-:W-:Y:S01]  /*2040*/  LEA.HI.X.SX32 R4, R4, UR13, 0x1, P5 ;  /* 0x0000000d04047c11 */ /* 0x000fe2000a8f0eff */
[----:B------:R-:W-:Y:S01]  /*2050*/  VIADD R10, R238, 0xffffffc9 ;  /* 0xffffffc9ee0a7836 */ /* 0x000fe20000000000 */
[----:B------:R-:W-:Y:S01]  /*2060*/  ISETP.GE.U32.AND P5, PT, R6, 0x7fffffae, PT ;  /* 0x7fffffae0600780c */ /* 0x000fe20003fa6070 */
[C---:B------:R-:W-:Y:S01]  /*2070*/  VIADD R6, R238.reuse, 0xffffffef ;  /* 0xffffffefee067836 */ /* 0x040fe20000000000 */
[----:B------:R-:W-:Y:S01]  /*2080*/  LEA.HI.X.SX32 R5, R5, UR13, 0x1, P1 ;  /* 0x0000000d05057c11 */ /* 0x000fe200088f0eff */
[C---:B------:R-:W-:Y:S01]  /*2090*/  VIADD R11, R238.reuse, 0xffffffca ;  /* 0xffffffcaee0b7836 */ /* 0x040fe20000000000 */
[----:B------:R-:W-:Y:S01]  /*20a0*/  ISETP.GE.U32.AND P1, PT, R7, 0x7fffffaf, PT ;  /* 0x7fffffaf0700780c */ /* 0x000fe20003f26070 */
[----:B------:R-:W-:Y:S01]  /*20b0*/  VIADD R7, R238, 0xffffffe8 ;  /* 0xffffffe8ee077836 */ /* 0x000fe20000000000 */
[----:B------:R-:W-:Y:S01]  /*20c0*/  ISETP.GE.U32.AND P0, PT, R6, 0x7fffffb0, PT ;  /* 0x7fffffb00600780c */ /* 0x000fe20003f06070 */
[C---:B------:R-:W-:Y:S01]  /*20d0*/  VIADD R6, R238.reuse, 0xffffffe9 ;  /* 0xffffffe9ee067836 */ /* 0x040fe20000000000 */
[----:B------:R-:W-:Y:S01]  /*20e0*/  SEL R45, RZ, 0x1fffe, P5 ;  /* 0x0001fffeff2d7807 */ /* 0x000fe20002800000 */
[C---:B------:R-:W-:Y:S01]  /*20f0*/  VIADD R14, R238.reuse, 0xffffffc5 ;  /* 0xffffffc5ee0e7836 */ /* 0x040fe20000000000 */
[----:B------:R-:W-:Y:S01]  /*2100*/  ISETP.GE.U32.AND P5, PT, R7, 0x7fffffa9, PT ;  /* 0x7fffffa90700780c */ /* 0x000fe20003fa6070 */
[C---:B------:R-:W-:Y:S01]  /*2110*/  VIADD R7, R238.reuse, 0xffffffea ;  /* 0xffffffeaee077836 */ /* 0x040fe20000000000 */
[----:B------:R-:W-:Y:S01]  /*2120*/  SEL R42, RZ, 0x4, P1 ;  /* 0x00000004ff2a7807 */ /* 0x000fe20000800000 */
        /* <DEDUP_REMOVED lines=20> */
[----:B------:R-:W-:Y:S01]  /*2270*/  VIADD R26, R238, 0xffffffd9 ;  /* 0xffffffd9ee1a7836 */ /* 0x000fe20000000000 */
[----:B------:R-:W-:Y:S01]  /*2280*/  SEL R47, RZ, 0x7fff8, P5 ;  /* 0x0007fff8ff2f7807 */ /* 0x000fe20002800000 */
[----:B------:R-:W-:Y:S01]  /*2290*/  IMAD.IADD R45, R20, 0x1, R45 ;  /* 0x00000001142d7824 */ /* 0x000fe200078e022d */
[----:B------:R-:W-:Y:S01]  /*22a0*/  ISETP.GE.U32.AND P1, PT, R7, 0x7fffffa8, PT ;  /* 0x7fffffa80700780c */ /* 0x000fe20003f26070 */
[----:B------:R-:W-:Y:S01]  /*22b0*/  VIADD R7, R238, 0xffffffe0 ;  /* 0xffffffe0ee077836 */ /* 0x000fe20000000000 */
[----:B------:R-:W-:Y:S01]  /*22c0*/  ISETP.GE.U32.AND P5, PT, R8, 0x7fffffa7, PT ;  /* 0x7fffffa70800780c */ /* 0x000fe20003fa6070 */
[----:B------:R-:W-:Y:S01]  /*22d0*/  VIADD R8, R238, 0xffffffe2 ;  /* 0xffffffe2ee087836 */ /* 0x000fe20000000000 */
[----:B------:R-:W-:Y:S01]  /*22e0*/  SEL R54, RZ, 0x1fffe, P0 ;  /* 0x0001fffeff367807 */ /* 0x000fe20000000000 */
[----:B------:R-:W-:Y:S01]  /*22f0*/  IMAD.IADD R46, R46, 0x1, R49 ;  /* 0x000000012e2e7824 */ /* 0x000fe200078e0231 */
[----:B------:R-:W-:Y:S01]  /*2300*/  ISETP.GE.U32.AND P0, PT, R6, 0x7fffffa2, PT ;  /* 0x7fffffa20600780c */ /* 0x000fe20003f06070 */
[C---:B------:R-:W-:Y:S01]  /*2310*/  VIADD R6, R238.reuse, 0xffffffe3 ;  /* 0xffffffe3ee067836 */ /* 0x040fe20000000000 */
[----:B------:R-:W-:Y:S01]  /*2320*/  SEL R48, RZ, 0x4, P5 ;  /* 0x00000004ff307807 */ /* 0x000fe20002800000 */
[----:B------:R-:W-:Y:S01]  /*2330*/  IMAD.IADD R53, R53, 0x1, R54 ;  /* 0x0000000135357824 */ /* 0x000fe200078e0236 */
[----:B------:R-:W-:Y:S01]  /*2340*/  ISETP.GE.U32.AND P5, PT, R7, 0x7fffffa1, PT ;  /* 0x7fffffa10700780c */ /* 0x000fe20003fa6070 */
[----:B------:R-:W-:Y:S01]  /*2350*/  VIADD R7, R238, 0xffffffcc ;  /* 0xffffffccee077836 */ /* 0x000fe20000000000 */
[----:B------:R-:W-:Y:S01]  /*2360*/  SEL R51, RZ, 0x7fff8, P1 ;  /* 0x0007fff8ff337807 */ /* 0x000fe20000800000 */
[----:B------:R-:W-:Y:S01]  /*2370*/  UMOV UR4, 0x1 ;  /* 0x0000000100047882 */ /* 0x000fe20000000000 */
[----:B------:R-:W-:-:S02]  /*2380*/  ISETP.GE.U32.AND P1, PT, R8, 0x7fffffa3, PT ;  /* 0x7fffffa30800780c */ /* 0x000fc40003f26070 */
[----:B------:R-:W-:Y:S02]  /*2390*/  SEL R58, RZ, 0x1fffe, P0 ;  /* 0x0001fffeff3a7807 */ /* 0x000fe40000000000 */
[----:B------:R-:W-:Y:S01]  /*23a0*/  ISETP.GE.U32.AND P0, PT, R6, 0x7fffffa4, PT ;  /* 0x7fffffa40600780c */ /* 0x000fe20003f06070 */
[C---:B------:R-:W-:Y:S01]  /*23b0*/  VIADD R6, R238.reuse, 0xffffffcd ;  /* 0xffffffcdee067836 */ /* 0x040fe20000000000 */
[----:B------:R-:W-:Y:S02]  /*23c0*/  SEL R55, RZ, 0x4, P1 ;  /* 0x00000004ff377807 */ /* 0x000fe40000800000 */
[----:B------:R-:W-:Y:S01]  /*23d0*/  ISETP.GE.U32.AND P1, PT, R7, 0x7fffff8d, PT ;  /* 0x7fffff8d0700780c */ /* 0x000fe20003f26070 */
[----:B------:R-:W-:Y:S01]  /*23e0*/  VIADD R7, R238, 0xffffffce ;  /* 0xffffffceee077836 */ /* 0x000fe20000000000 */
[----:B------:R-:W-:Y:S02]  /*23f0*/  SEL R56, RZ, 0x7fff8, P0 ;  /* 0x0007fff8ff387807 */ /* 0x000fe40000000000 */
[----:B------:R-:W-:Y:S01]  /*2400*/  ISETP.GE.U32.AND P0, PT, R6, 0x7fffff8e, PT ;  /* 0x7fffff8e0600780c */ /* 0x000fe20003f06070 */
[----:B------:R-:W-:Y:S01]  /*2410*/  VIADD R6, R238, 0xffffffcf ;  /* 0xffffffcfee067836 */ /* 0x000fe20000000000 */
[----:B------:R-:W-:-:S02]  /*2420*/  SEL R8, RZ, 0x1, P1 ;  /* 0x00000001ff087807 */ /* 0x000fc40000800000 */
[----:B------:R-:W-:Y:S01]  /*2430*/  ISETP.GE.U32.AND P1, PT, R7, 0x7fffff8f, PT ;  /* 0x7fffff8f0700780c */ /* 0x000fe20003f26070 */
[----:B------:R-:W-:Y:S01]  /*2440*/  VIADD R7, R238, 0xffffffc8 ;  /* 0xffffffc8ee077836 */ /* 0x000fe20000000000 */
[----:B------:R-:W-:Y:S02]  /*2450*/  SEL R9, RZ, 0x1fffe, P0 ;  /* 0x0001fffeff097807 */ /* 0x000fe40000000000 */
[----:B------:R-:W-:Y:S02]  /*2460*/  ISETP.GE.U32.AND P0, PT, R6, 0x7fffff90, PT ;  /* 0x7fffff900600780c */ /* 0x000fe40003f06070 */
[----:B------:R-:W-:Y:S01]  /*2470*/  SEL R6, RZ, 0x4, P1 ;  /* 0x00000004ff067807 */ /* 0x000fe20000800000 */
[----:B------:R-:W-:Y:S01]  /*2480*/  IMAD.IADD R8, R8, 0x1, R9 ;  /* 0x0000000108087824 */ /* 0x000fe200078e0209 */
[----:B------:R-:W-:Y:S02]  /*2490*/  ISETP.GE.U32.AND P1, PT, R7, 0x7fffff89, PT ;  /* 0x7fffff890700780c */ /* 0x000fe40003f26070 */
[----:B------:R-:W-:-:S02]  /*24a0*/  SEL R7, RZ, 0x7fff8, P0 ;  /* 0x0007fff8ff077807 */ /* 0x000fc40000000000 */
[----:B------:R-:W-:Y:S01]  /*24b0*/  ISETP.GE.U32.AND P0, PT, R10, 0x7fffff8a, PT ;  /* 0x7fffff8a0a00780c */ /* 0x000fe20003f06070 */
[C---:B------:R-:W-:Y:S01]  /*24c0*/  VIADD R10, R238.reuse, 0xffffffcb ;  /* 0xffffffcbee0a7836 */ /* 0x040fe20000000000 */
[----:B------:R-:W-:Y:S02]  /*24d0*/  SEL R12, RZ, 0x1, P1 ;  /* 0x00000001ff0c7807 */ /* 0x000fe40000800000 */
[----:B------:R-:W-:Y:S01]  /*24e0*/  ISETP.GE.U32.AND P1, PT, R11, 0x7fffff8b, PT ;  /* 0x7fffff8b0b00780c */ /* 0x000fe20003f26070 */
[----:B------:R-:W-:Y:S01]  /*24f0*/  VIADD R11, R238, 0xffffffc4 ;  /* 0xffffffc4ee0b7836 */ /* 0x000fe20000000000 */
[----:B------:R-:W-:Y:S02]  /*2500*/  SEL R13, RZ, 0x1fffe, P0 ;  /* 0x0001fffeff0d7807 */ /* 0x000fe40000000000 */
[----:B------:R-:W-:Y:S02]  /*2510*/  ISETP.GE.U32.AND P0, PT, R10, 0x7fffff8c, PT ;  /* 0x7fffff8c0a00780c */ /* 0x000fe40003f06070 */
[----:B------:R-:W-:Y:S01]  /*2520*/  SEL R10, RZ, 0x4, P1 ;  /* 0x00000004ff0a7807 */ /* 0x000fe20000800000 */
[----:B------:R-:W-:Y:S01]  /*2530*/  IMAD.IADD R12, R12, 0x1, R13 ;  /* 0x000000010c0c7824 */ /* 0x000fe200078e020d */
        /* <DEDUP_REMOVED lines=8> */
[----:B------:R-:W-:-:S02]  /*25c0*/  ISETP.GE.U32.AND P0, PT, R14, 0x7fffff88, PT ;  /* 0x7fffff880e00780c */ /* 0x000fc40003f06070 */
[----:B------:R-:W-:Y:S01]  /*25d0*/  SEL R14, RZ, 0x4, P1 ;  /* 0x00000004ff0e7807 */ /* 0x000fe20000800000 */
[----:B------:R-:W-:Y:S01]  /*25e0*/  IMAD.IADD R16, R16, 0x1, R17 ;  /* 0x0000000110107824 */ /* 0x000fe200078e0211 */
[----:B------:R-:W-:Y:S02]  /*25f0*/  ISETP.GE.U32.AND P1, PT, R15, 0x7fffff82, PT ;  /* 0x7fffff820f00780c */ /* 0x000fe40003f26070 */
[----:B------:R-:W-:Y:S02]  /*2600*/  SEL R15, RZ, 0x7fff8, P0 ;  /* 0x0007fff8ff0f7807 */ /* 0x000fe40000000000 */
[----:B------:R-:W-:Y:S01]  /*2610*/  ISETP.GE.U32.AND P0, PT, R19, 0x7fffff83, PT ;  /* 0x7fffff831300780c */ /* 0x000fe20003f06070 */
[----:B------:R-:W-:Y:S01]  /*2620*/  VIADD R19, R238, 0xffffffdc ;  /* 0xffffffdcee137836 */ /* 0x000fe20000000000 */
[----:B------:R-:W-:Y:S02]  /*2630*/  SEL R21, RZ, 0x1fffe, P1 ;  /* 0x0001fffeff157807 */ /* 0x000fe40000800000 */
[----:B------:R-:W-:-:S02]  /*2640*/  ISETP.GE.U32.AND P1, PT, R18, 0x7fffff84, PT ;  /* 0x7fffff841200780c */ /* 0x000fc40003f26070 */
[----:B------:R-:W-:Y:S02]  /*2650*/  SEL R18, RZ, 0x4, P0 ;  /* 0x00000004ff127807 */ /* 0x000fe40000000000 */
[----:B------:R-:W-:Y:S02]  /*2660*/  ISETP.GE.U32.AND P0, PT, R19, 0x7fffff9d, PT ;  /* 0x7fffff9d1300780c */ /* 0x000fe40003f06070 */
[----:B------:R-:W-:Y:S02]  /*2670*/  SEL R19, RZ, 0x7fff8, P1 ;  /* 0x0007fff8ff137807 */ /* 0x000fe40000800000 */
[----:B------:R-:W-:Y:S01]  /*2680*/  ISETP.GE.U32.AND P1, PT, R22, 0x7fffff9e, PT ;  /* 0x7fffff9e1600780c */ /* 0x000fe20003f26070 */
[C---:B------:R-:W-:Y:S01]  /*2690*/  VIADD R22, R238.reuse, 0xffffffdf ;  /* 0xffffffdfee167836 */ /* 0x040fe20000000000 */
[----:B------:R-:W-:Y:S02]  /*26a0*/  SEL R24, RZ, 0x1, P0 ;  /* 0x00000001ff187807 */ /* 0x000fe40000000000 */
[----:B------:R-:W-:Y:S01]  /*26b0*/  ISETP.GE.U32.AND P0, PT, R25, 0x7fffff9f, PT ;  /* 0x7fffff9f1900780c */ /* 0x000fe20003f06070 */
[----:B------:R-:W-:Y:S01]  /*26c0*/  VIADD R25, R238, 0xffffffd8 ;  /* 0xffffffd8ee197836 */ /* 0x000fe20000000000 */
[----:B------:R-:W-:-:S02]  /*26d0*/  SEL R27, RZ, 0x1fffe, P1 ;  /* 0x0001fffeff1b7807 */ /* 0x000fc40000800000 */
[----:B------:R-:W-:Y:S02]  /*26e0*/  ISETP.GE.U32.AND P1, PT, R22, 0x7fffffa0, PT ;  /* 0x7fffffa01600780c */ /* 0x000fe40003f26070 */
[----:B------:R-:W-:Y:S01]  /*26f0*/  SEL R22, RZ, 0x4, P0 ;  /* 0x00000004ff167807 */ /* 0x000fe20000000000 */
[----:B------:R-:W-:Y:S01]  /*2700*/  IMAD.IADD R24, R24, 0x1, R27 ;  /* 0x0000000118187824 */ /* 0x000fe200078e021b */
[----:B------:R-:W-:Y:S02]  /*2710*/  ISETP.GE.U32.AND P0, PT, R25, 0x7fffff99, PT ;  /* 0x7fffff991900780c */ /* 0x000fe40003f06070 */
        /* <DEDUP_REMOVED lines=24> */
[----:B------:R-:W-:Y:S01]  /*28a0*/  VIADD R38, R238, 0xffffffc0 ;  /* 0xffffffc0ee267836 */ /* 0x000fe20000000000 */
[----:B------:R-:W-:Y:S02]  /*28b0*/  SEL R39, RZ, 0x1, P0 ;  /* 0x00000001ff277807 */ /* 0x000fe40000000000 */
[----:B------:R-:W-:Y:S02]  /*28c0*/  ISETP.GE.U32.AND P0, PT, R40, 0x7fffff93, PT ;  /* 0x7fffff932800780c */ /* 0x000fe40003f06070 */
[----:B------:R-:W-:Y:S02]  /*28d0*/  SEL R40, RZ, 0x1fffe, P1 ;  /* 0x0001fffeff287807 */ /* 0x000fe40000800000 */
[----:B------:R-:W-:-:S02]  /*28e0*/  ISETP.GE.U32.AND P1, PT, R38, 0x7fffff81, PT ;  /* 0x7fffff812600780c */ /* 0x000fc40003f26070 */
[----:B------:R-:W-:Y:S01]  /*28f0*/  SEL R38, RZ, 0x4, P0 ;  /* 0x00000004ff267807 */ /* 0x000fe20000000000 */
[----:B------:R-:W-:Y:S01]  /*2900*/  IMAD.IADD R39, R39, 0x1, R40 ;  /* 0x0000000127277824 */ /* 0x000fe200078e0228 */
[----:B------:R-:W-:Y:S02]  /*2910*/  ISETP.GE.U32.AND P0, PT, R57, 0x7fffff94, PT ;  /* 0x7fffff943900780c */ /* 0x000fe40003f06070 */
[----:B------:R-:W-:Y:S02]  /*2920*/  SEL R57, RZ, 0x1, P5 ;  /* 0x00000001ff397807 */ /* 0x000fe40002800000 */
[----:B------:R-:W-:Y:S02]  /*2930*/  SEL R20, RZ, 0x1, P1 ;  /* 0x00000001ff147807 */ /* 0x000fe40000800000 */
[----:B------:R-:W-:Y:S01]  /*2940*/  LOP3.LUT R8, R8, 0x3, RZ, 0xc0, !PT ;  /* 0x0000000308087812 */ /* 0x000fe200078ec0ff */
[----:B------:R-:W-:Y:S01]  /*2950*/  IMAD.IADD R57, R57, 0x1, R58 ;  /* 0x0000000139397824 */ /* 0x000fe200078e023a */
[----:B------:R-:W-:Y:S01]  /*2960*/  LOP3.LUT R45, R45, 0x3, RZ, 0xc0, !PT ;  /* 0x000000032d2d7812 */ /* 0x000fe200078ec0ff */
[----:B------:R-:W-:Y:S01]  /*2970*/  IMAD.IADD R20, R20, 0x1, R21 ;  /* 0x0000000114147824 */ /* 0x000fe200078e0215 */
[----:B------:R-:W-:-:S02]  /*2980*/  LOP3.LUT R46, R46, 0x3, RZ, 0xc0, !PT ;  /* 0x000000032e2e7812 */ /* 0x000fc400078ec0ff */
[----:B------:R-:W-:Y:S02]  /*2990*/  LOP3.LUT R53, R53, 0x3, RZ, 0xc0, !PT ;  /* 0x0000000335357812 */ /* 0x000fe400078ec0ff */
[----:B------:R-:W-:Y:S02]  /*29a0*/  LOP3.LUT R57, R57, 0x3, RZ, 0xc0, !PT ;  /* 0x0000000339397812 */ /* 0x000fe400078ec0ff */
[----:B------:R-:W-:Y:S02]  /*29b0*/  LOP3.LUT R12, R12, 0x3, RZ, 0xc0, !PT ;  /* 0x000000030c0c7812 */ /* 0x000fe400078ec0ff */
[----:B------:R-:W-:Y:S02]  /*29c0*/  LOP3.LUT R16, R16, 0x3, RZ, 0xc0, !PT ;  /* 0x0000000310107812 */ /* 0x000fe400078ec0ff */
[----:B------:R-:W-:Y:S02]  /*29d0*/  LOP3.LUT R20, R20, 0x3, RZ, 0xc0, !PT ;  /* 0x0000000314147812 */ /* 0x000fe400078ec0ff */
[----:B------:R-:W-:-:S02]  /*29e0*/  LOP3.LUT R24, R24, 0x3, RZ, 0xc0, !PT ;  /* 0x0000000318187812 */ /* 0x000fc400078ec0ff */
[----:B------:R-:W-:Y:S02]  /*29f0*/  LOP3.LUT R28, R28, 0x3, RZ, 0xc0, !PT ;  /* 0x000000031c1c7812 */ /* 0x000fe400078ec0ff */
[----:B------:R-:W-:Y:S02]  /*2a00*/  IADD3 R6, PT, PT, R8, R7, R6 ;  /* 0x0000000708067210 */ /* 0x000fe40007ffe006 */
[----:B------:R-:W-:Y:S02]  /*2a10*/  IADD3 R42, PT, PT, R45, R43, R42 ;  /* 0x0000002b2d2a7210 */ /* 0x000fe40007ffe02a */
[----:B------:R-:W-:Y:S02]  /*2a20*/  IADD3 R44, PT, PT, R46, R47, R44 ;  /* 0x0000002f2e2c7210 */ /* 0x000fe40007ffe02c */
[----:B------:R-:W-:Y:S02]  /*2a30*/  IADD3 R48, PT, PT, R53, R51, R48 ;  /* 0x0000003335307210 */ /* 0x000fe40007ffe030 */
[----:B------:R-:W-:-:S02]  /*2a40*/  IADD3 R55, PT, PT, R57, R56, R55 ;  /* 0x0000003839377210 */ /* 0x000fc40007ffe037 */
[----:B------:R-:W-:Y:S02]  /*2a50*/  IADD3 R10, PT, PT, R12, R11, R10 ;  /* 0x0000000b0c0a7210 */ /* 0x000fe40007ffe00a */
[----:B------:R-:W-:Y:S02]  /*2a60*/  IADD3 R14, PT, PT, R16, R15, R14 ;  /* 0x0000000f100e7210 */ /* 0x000fe40007ffe00e */
[----:B------:R-:W-:Y:S02]  /*2a70*/  IADD3 R18, PT, PT, R20, R19, R18 ;  /* 0x0000001314127210 */ /* 0x000fe40007ffe012 */
[----:B------:R-:W-:Y:S02]  /*2a80*/  IADD3 R22, PT, PT, R24, R25, R22 ;  /* 0x0000001918167210 */ /* 0x000fe40007ffe016 */
[----:B------:R-:W-:Y:S02]  /*2a90*/  IADD3 R26, PT, PT, R28, R29, R26 ;  /* 0x0000001d1c1a7210 */ /* 0x000fe40007ffe01a */
[----:B------:R-:W-:-:S02]  /*2aa0*/  SEL R7, RZ, 0x7fff8, P0 ;  /* 0x0007fff8ff077807 */ /* 0x000fc40000000000 */
[----:B------:R-:W-:Y:S02]  /*2ab0*/  LOP3.LUT R32, R32, 0x3, RZ, 0xc0, !PT ;  /* 0x0000000320207812 */ /* 0x000fe400078ec0ff */
[----:B------:R-:W-:Y:S01]  /*2ac0*/  LOP3.LUT R39, R39, 0x3, RZ, 0xc0, !PT ;  /* 0x0000000327277812 */ /* 0x000fe200078ec0ff */
[----:B------:R-:W-:Y:S06]  /*2ad0*/  BRA.U UP0, `(.L_x_5) ;  /* 0x0000000100187547 */ /* 0x000fec000b800000 */
[----:B------:R-:W-:Y:S01]  /*2ae0*/  ELECT P0, URZ, PT ;  /* 0x0000000000ff782f */ /* 0x000fe20003800000 */
[----:B------:R-:W-:Y:S01]  /*2af0*/  IMAD.MOV.U32 R8, RZ, RZ, 0x1 ;  /* 0x00000001ff087424 */ /* 0x000fe200078e00ff */
[----:B------:R-:W-:Y:S01]  /*2b00*/  UMOV UR6, 0x40 ;  /* 0x0000004000067882 */ /* 0x000fe20000000000 */
[----:B------:R-:W-:Y:S01]  /*2b10*/  UVIRTCOUNT.DEALLOC.SMPOOL 0x80 ;  /* 0x000000800000784c */ /* 0x000fe20000000000 */
[----:B------:R-:W-:-:S09]  /*2b20*/  ULEA UR6, UR5, UR6, 0x18 ;  /* 0x0000000605067291 */ /* 0x000fd2000f8ec0ff */
[----:B------:R0:W-:Y:S03]  /*2b30*/  @P0 STS.U8 [UR6], R8 ;  /* 0x00000008ff000988 */ /* 0x0001e60008000006 */
.L_x_5:
[----:B------:R-:W-:Y:S01]  /*2b40*/  USHF.L.U32 UR5, UR7, 0x15, URZ ;  /* 0x0000001507057899 */ /* 0x000fe200080006ff */
[----:B------:R-:W-:Y:S01]  /*2b50*/  STL [R1+0x320], R179 ;  /* 0x000320b301007387 */ /* 0x000fe20000100800 */
[----:B------:R-:W-:Y:S01]  /*2b60*/  UIADD3 UR11, UPT, UPT, UR9, 0xa000, URZ ;  /* 0x0000a000090b7890 */ /* 0x000fe2000fffe0ff */
[----:B------:R-:W-:Y:S01]  /*2b70*/  IMAD.SHL.U32 R9, R44, 0x100, RZ ;  /* 0x000001002c097824 */ /* 0x000fe200078e00ff */
[----:B------:R-:W-:Y:S01]  /*2b80*/  ULOP3.LUT UR5, UR5, 0x600000, URZ, 0xc0, !UPT ;  /* 0x0060000005057892 */ /* 0x000fe2000f8ec0ff */
[----:B------:R-:W-:Y:S01]  /*2b90*/  STL [R1+0x31c], R169 ;  /* 0x00031ca901007387 */ /* 0x000fe20000100800 */
[----:B------:R-:W1:Y:S01]  /*2ba0*/  LDCU.64 UR12, c[0x0][0x3a8] ;  /* 0x00007500ff0c77ac */ /* 0x000e620008000a00 */
[----:B------:R-:W-:Y:S01]  /*2bb0*/  IADD3 R38, PT, PT, R39, R7, R38 ;  /* 0x0000000727267210 */ /* 0x000fe20007ffe026 */
[----:B0-----:R-:W-:Y:S01]  /*2bc0*/  @!P4 IMAD.MOV.U32 R8, RZ, RZ, R2 ;  /* 0x000000ffff08c224 */ /* 0x001fe200078e0002 */
[----:B------:R0:W-:Y:S01]  /*2bd0*/  STL [R1+0x318], R0 ;  /* 0x0003180001007387 */ /* 0x0001e20000100800 */
[----:B------:R-:W-:Y:S01]  /*2be0*/  UIADD3 UR10, UPT, UPT, UR8, UR5, URZ ;  /* 0x00000005080a7290 */ /* 0x000fe2000fffe0ff */
[----:B------:R-:W-:-:S02]  /*2bf0*/  LOP3.LUT R9, R9, 0xf00, RZ, 0xe2, !PT ;  /* 0x00000f0009097812 */ /* 0x000fc400078ee2ff */
[----:B------:R-:W-:Y:S02]  /*2c00*/  LOP3.LUT R55, R55, 0xf, RZ, 0xc0, !PT ;  /* 0x0000000f37377812 */ /* 0x000fe400078ec0ff */
[----:B------:R-:W-:Y:S01]  /*2c10*/  IADD3 R30, PT, PT, R32, R35, R30 ;  /* 0x00000023201e7210 */ /* 0x000fe20007ffe01e */
[----:B------:R-:W-:Y:S01]  /*2c20*/  IMAD R42, R42, 0x1000, R9 ;  /* 0x000010002a2a7824 */ /* 0x000fe200078e0209 */
[----:B------:R-:W-:Y:S01]  /*2c30*/  LOP3.LUT R7, R18, 0xf, RZ, 0xc0, !PT ;  /* 0x0000000f12077812 */ /* 0x000fe200078ec0ff */
[----:B------:R-:W-:Y:S01]  /*2c40*/  IMAD.SHL.U32 R9, R26, 0x100, RZ ;  /* 0x000001001a097824 */ /* 0x000fe200078e00ff */
[----:B0-----:R-:W-:Y:S01]  /*2c50*/  LOP3.LUT R0, R60, 0x7f, RZ, 0xc0, !PT ;  /* 0x0000007f3c007812 */ /* 0x001fe200078ec0ff */
[----:B------:R-:W-:Y:S01]  /*2c60*/  STTM.x128 tmem[UR10], RZ ;  /* 0x000000ff000079ed */ /* 0x000fe200083c000a */
[----:B------:R-:W0:Y:S01]  /*2c70*/  FENCE.VIEW.ASYNC.T ;  /* 0x00000000000073c6 */ /* 0x000e220000000200 */
[----:B------:R-:W-:Y:S01]  /*2c80*/  IMAD R14, R14, 0x10, R7 ;  /* 0x000000100e0e7824 */ /* 0x000fe200078e0207 */
[----:B------:R-:W-:Y:S01]  /*2c90*/  ISETP.NE.U32.AND P0, PT, R0, RZ, PT ;  /* 0x000000ff0000720c */ /* 0x000fe20003f05070 */
[----:B------:R-:W-:Y:S01]  /*2ca0*/  IMAD.SHL.U32 R7, R10, 0x100, RZ ;  /* 0x000001000a077824 */ /* 0x000fe200078e00ff */
[----:B------:R-:W-:Y:S01]  /*2cb0*/  LOP3.LUT R11, R38, 0xf, RZ, 0xc0, !PT ;  /* 0x0000000f260b7812 */ /* 0x000fe200078ec0ff */
[----:B------:R-:W-:Y:S01]  /*2cc0*/  IMAD R48, R48, 0x10, R55 ;  /* 0x0000001030307824 */ /* 0x000fe200078e0237 */
[----:B------:R-:W-:-:S02]  /*2cd0*/  LOP3.LUT R9, R9, 0xf00, RZ, 0xe2, !PT ;  /* 0x00000f0009097812 */ /* 0x000fc400078ee2ff */
[----:B------:R-:W-:Y:S01]  /*2ce0*/  PRMT R134, RZ, 0x7610, R134 ;  /* 0x00007610ff867816 */ /* 0x000fe20000000086 */
[----:B------:R-:W-:Y:S01]  /*2cf0*/  IMAD R30, R30, 0x10, R11 ;  /* 0x000000101e1e7824 */ /* 0x000fe200078e020b */
[----:B------:R-:W-:Y:S01]  /*2d00*/  PRMT R133, RZ, 0x7610, R133 ;  /* 0x00007610ff857816 */ /* 0x000fe20000000085 */
[----:B------:R-:W-:Y:S01]  /*2d10*/  IMAD R22, R22, 0x1000, R9 ;  /* 0x0000100016167824 */ /* 0x000fe200078e0209 */
[----:B------:R-:W-:Y:S01]  /*2d20*/  LOP3.LUT R7, R7, 0xf00, RZ, 0xe2, !PT ;  /* 0x00000f0007077812 */ /* 0x000fe200078ee2ff */
[----:B------:R-:W-:Y:S01]  /*2d30*/  @!P4 IMAD.MOV.U32 R9, RZ, RZ, R4 ;  /* 0x000000ffff09c224 */ /* 0x000fe200078e0004 */
[----:B0-----:R-:W-:Y:S01]  /*2d40*/  BAR.SYNC.DEFER_BLOCKING 0x0 ;  /* 0x0000000000007b1d */ /* 0x001fe20000010000 */
[----:B------:R-:W-:-:S05]  /*2d50*/  P2R R250, PR, RZ, 0x2 ;  /* 0x00000002fffa7803 */ /* 0x000fca0000000000 */
[----:B------:R-:W-:Y:S01]  /*2d60*/  VOTEU.ALL UP1, P0 ;  /* 0x0000000000ff7886 */ /* 0x000fe20000020000 */
[----:B------:R-:W-:Y:S01]  /*2d70*/  VOTEU.ALL UP2, P0 ;  /* 0x0000000000ff7886 */ /* 0x000fe20000040000 */
[----:B-1----:R-:W-:Y:S01]  /*2d80*/  USHF.L.U32 UR5, UR12, 0x3, URZ ;  /* 0x000000030c057899 */ /* 0x002fe200080006ff */
[----:B------:R-:W-:Y:S01]  /*2d90*/  @!P4 IMAD.MOV.U32 R10, RZ, RZ, R3 ;  /* 0x000000ffff0ac224 */ /* 0x000fe200078e0003 */
[----:B------:R-:W-:Y:S01]  /*2da0*/  LOP3.LUT R13, R48, 0xff, RZ, 0xc0, !PT ;  /* 0x000000ff300d7812 */ /* 0x000fe200078ec0ff */
[----:B------:R-:W-:Y:S01]  /*2db0*/  @!P4 IMAD.MOV.U32 R11, RZ, RZ, R5 ;  /* 0x000000ffff0bc224 */ /* 0x000fe200078e0005 */
[----:B------:R-:W-:-:S04]  /*2dc0*/  @!UP1 UIADD3 UR16, UPT, UPT, -UR4, 0x100000, URZ ;  /* 0x0010000004109890 */ /* 0x000fc8000fffe1ff */
[----:B------:R-:W-:Y:S02]  /*2dd0*/  @!UP1 USHF.L.U32 UR17, UR16, 0xb, URZ ;  /* 0x0000000b10119899 */ /* 0x000fe400080006ff */
[----:B------:R-:W-:Y:S02]  /*2de0*/  @!UP1 USHF.L.U32 UR16, UR16, 0x1, URZ ;  /* 0x0000000110109899 */ /* 0x000fe400080006ff */
[----:B------:R-:W-:Y:S01]  /*2df0*/  USHF.R.S32.HI UR6, URZ, 0x1f, UR5 ;  /* 0x0000001fff067899 */ /* 0x000fe20008011405 */
[----:B------:R-:W-:Y:S01]  /*2e00*/  LOP3.LUT R14, R14, 0xff, RZ, 0xc0, !PT ;  /* 0x000000ff0e0e7812 */ /* 0x000fe200078ec0ff */
[----:B------:R-:W-:Y:S01]  /*2e10*/  IMAD R7, R6, 0x1000, R7 ;  /* 0x0000100006077824 */ /* 0x000fe200078e0207 */
[----:B------:R-:W-:Y:S01]  /*2e20*/  PRMT R137, RZ, 0x7610, R137 ;  /* 0x00007610ff897816 */ /* 0x000fe20000000089 */
[----:B------:R-:W-:Y:S01]  /*2e30*/  IMAD.IADD R42, R42, 0x1, R13 ;  /* 0x000000012a2a7824 */ /* 0x000fe200078e020d */
[----:B------:R-:W-:Y:S01]  /*2e40*/  PRMT R136, RZ, 0x7610, R136 ;  /* 0x00007610ff887816 */ /* 0x000fe20000000088 */
[----:B------:R-:W-:Y:S01]  /*2e50*/  @!P2 IMAD.MOV R109, RZ, RZ, -R109 ;  /* 0x000000ffff6da224 */ /* 0x000fe200078e0a6d */
[----:B------:R-:W-:Y:S01]  /*2e60*/  PRMT R135, RZ, 0x7610, R135 ;  /* 0x00007610ff877816 */ /* 0x000fe20000000087 */
[----:B------:R-:W-:Y:S01]  /*2e70*/  STL [R1+0x324], R250 ;  /* 0x000324fa01007387 */ /* 0x000fe20000100800 */
[----:B------:R-:W-:-:S02]  /*2e80*/  PRMT R140, RZ, 0x7610, R140 ;  /* 0x00007610ff8c7816 */ /* 0x000fc4000000008c */
[----:B------:R-:W-:Y:S01]  /*2e90*/  PRMT R139, RZ, 0x7610, R139 ;  /* 0x00007610ff8b7816 */ /* 0x000fe2000000008b */
[----:B------:R-:W0:Y:S02]  /*2ea0*/  FENCE.VIEW.ASYNC.S ;  /* 0x00000000000073c6 */ /* 0x000e240000000000 */
[----:B0-----:R0:W1:Y:S02]  /*2eb0*/  @!UP2 SYNCS.EXCH.64 URZ, [UR11], UR16 ;  /* 0x000000100bffa5b2 */ /* 0x0010640008000100 */
[----:B-1----:R-:W-:Y:S01]  /*2ec0*/  BAR.SYNC.DEFER_BLOCKING 0x0 ;  /* 0x0000000000007b1d */ /* 0x002fe20000010000 */
[----:B------:R-:W-:Y:S01]  /*2ed0*/  IMAD.IADD R14, R7, 0x1, R14 ;  /* 0x00000001070e7824 */ /* 0x000fe200078e020e */
[----:B------:R-:W-:Y:S02]  /*2ee0*/  LOP3.LUT R94, R42, 0xffff, RZ, 0xc0, !PT ;  /* 0x0000ffff2a5e7812 */ /* 0x000fe400078ec0ff */
[----:B------:R-:W-:Y:S02]  /*2ef0*/  LOP3.LUT R13, R30, 0xff, RZ, 0xc0, !PT ;  /* 0x000000ff1e0d7812 */ /* 0x000fe400078ec0ff */
[----:B------:R-:W-:-:S02]  /*2f00*/  SHF.R.U32.HI R12, RZ, 0xf, R94 ;  /* 0x0000000fff0c7819 */ /* 0x000fc4000001165e */
[----:B------:R-:W-:Y:S02]  /*2f10*/  PRMT R138, RZ, 0x7610, R138 ;  /* 0x00007610ff8a7816 */ /* 0x000fe4000000008a */
[----:B------:R-:W-:Y:S02]  /*2f20*/  PRMT R150, RZ, 0x7610, R150 ;  /* 0x00007610ff967816 */ /* 0x000fe40000000096 */
[----:B------:R-:W-:Y:S02]  /*2f30*/  PRMT R142, RZ, 0x7610, R142 ;  /* 0x00007610ff8e7816 */ /* 0x000fe4000000008e */
[----:B------:R-:W-:Y:S01]  /*2f40*/  PRMT R141, RZ, 0x7610, R141 ;  /* 0x00007610ff8d7816 */ /* 0x000fe2000000008d */
[----:B------:R-:W-:Y:S01]  /*2f50*/  @!P3 IMAD.MOV R106, RZ, RZ, -R106 ;  /* 0x000000ffff6ab224 */ /* 0x000fe200078e0a6a */
[----:B------:R-:W-:Y:S02]  /*2f60*/  PRMT R154, RZ, 0x7610, R154 ;  /* 0x00007610ff9a7816 */ /* 0x000fe4000000009a */
[----:B------:R-:W-:-:S02]  /*2f70*/  PRMT R153, RZ, 0x7610, R153 ;  /* 0x00007610ff997816 */ /* 0x000fc40000000099 */
[----:B------:R-:W-:Y:S02]  /*2f80*/  PRMT R158, RZ, 0x7610, R158 ;  /* 0x00007610ff9e7816 */ /* 0x000fe4000000009e */
[----:B------:R-:W-:Y:S02]  /*2f90*/  PRMT R152, RZ, 0x7610, R152 ;  /* 0x00007610ff987816 */ /* 0x000fe40000000098 */
[----:B------:R-:W-:Y:S01]  /*2fa0*/  PRMT R157, RZ, 0x7610, R157 ;  /* 0x00007610ff9d7816 */ /* 0x000fe2000000009d */
[----:B------:R1:W2:Y:S01]  /*2fb0*/  @!P4 LDG.E.U8 R134, desc[UR24][R8.64] ;  /* 0x000000180886c981 */ /* 0x0002a2000c1e1100 */
[----:B------:R-:W-:Y:S02]  /*2fc0*/  PRMT R161, RZ, 0x7610, R161 ;  /* 0x00007610ffa17816 */ /* 0x000fe400000000a1 */
[----:B------:R-:W-:Y:S01]  /*2fd0*/  PRMT R160, RZ, 0x7610, R160 ;  /* 0x00007610ffa07816 */ /* 0x000fe200000000a0 */
[----:B------:R3:W4:Y:S01]  /*2fe0*/  @!P4 LDG.E.U8 R133, desc[UR24][R10.64] ;  /* 0x000000180a85c981 */ /* 0x000722000c1e1100 */
[----:B------:R-:W-:Y:S01]  /*2ff0*/  IADD3 R6, P4, PT, R2, UR5, RZ ;  /* 0x0000000502067c10 */ /* 0x000fe2000ff9e0ff */
[----:B------:R-:W-:-:S02]  /*3000*/  IMAD.IADD R13, R22, 0x1, R13 ;  /* 0x00000001160d7824 */ /* 0x000fc400078e020d */
[----:B------:R-:W-:Y:S01]  /*3010*/  IMAD.MOV.U32 R92, RZ, RZ, R23 ;  /* 0x000000ffff5c7224 */ /* 0x000fe200078e0017 */
[----:B------:R-:W-:Y:S02]  /*3020*/  IADD3.X R7, PT, PT, R4, UR6, RZ, P4, !PT ;  /* 0x0000000604077c10 */ /* 0x000fe4000a7fe4ff */
[----:B------:R-:W-:Y:S02]  /*3030*/  PRMT R177, RZ, 0x7610, R177 ;  /* 0x00007610ffb17816 */ /* 0x000fe400000000b1 */
[----:B------:R-:W-:Y:S01]  /*3040*/  PRMT R171, RZ, 0x7610, R171 ;  /* 0x00007610ffab7816 */ /* 0x000fe200000000ab */
[----:B------:R-:W2:Y:S01]  /*3050*/  @!P6 LDG.E.U8 R137, desc[UR24][R6.64] ;  /* 0x000000180689e981 */ /* 0x000ea2000c1e1100 */
[----:B-1----:R-:W-:Y:S01]  /*3060*/  IADD3 R8, P4, PT, R3, UR5, RZ ;  /* 0x0000000503087c10 */ /* 0x002fe2000ff9e0ff */
[----:B------:R-:W-:Y:S01]  /*3070*/  USHF.L.U32 UR5, UR12, 0x4, URZ ;  /* 0x000000040c057899 */ /* 0x000fe200080006ff */
[----:B------:R-:W-:Y:S02]  /*3080*/  PRMT R110, R14, 0x5410, R13 ;  /* 0x000054100e6e7816 */ /* 0x000fe4000000000d */
[----:B------:R-:W-:-:S02]  /*3090*/  PRMT R170, RZ, 0x7610, R170 ;  /* 0x00007610ffaa7816 */ /* 0x000fc400000000aa */
[----:B------:R-:W-:Y:S02]  /*30a0*/  PRMT R197, RZ, 0x7610, R197 ;  /* 0x00007610ffc57816 */ /* 0x000fe400000000c5 */
[----:B------:R-:W-:Y:S02]  /*30b0*/  PRMT R189, RZ, 0x7610, R189 ;  /* 0x00007610ffbd7816 */ /* 0x000fe400000000bd */
[----:B------:R-:W-:Y:S02]  /*30c0*/  PRMT R183, RZ, 0x7610, R183 ;  /* 0x00007610ffb77816 */ /* 0x000fe400000000b7 */
[----:B------:R-:W-:Y:S02]  /*30d0*/  PRMT R233, RZ, 0x7610, R233 ;  /* 0x00007610ffe97816 */ /* 0x000fe400000000e9 */
[----:B------:R-:W-:Y:S02]  /*30e0*/  PRMT R232, RZ, 0x7610, R232 ;  /* 0x00007610ffe87816 */ /* 0x000fe400000000e8 */
        /* <DEDUP_REMOVED lines=37> */
[----:B------:R-:W-:Y:S01]  /*3340*/  PRMT R191, RZ, 0x7610, R191 ;  /* 0x00007610ffbf7816 */ /* 0x000fe200000000bf */
[----:B------:R-:W-:Y:S01]  /*3350*/  VIADD R71, R238, 0xfffffff3 ;  /* 0xfffffff3ee477836 */ /* 0x000fe20000000000 */
[----:B------:R-:W-:Y:S01]  /*3360*/  IADD3.X R9, PT, PT, R5, UR6, RZ, P4, !PT ;  /* 0x0000000605097c10 */ /* 0x000fe2000a7fe4ff */
[----:B------:R-:W-:Y:S01]  /*3370*/  USHF.R.S32.HI UR6, URZ, 0x1f, UR5 ;  /* 0x0000001fff067899 */ /* 0x000fe20008011405 */
[----:B------:R-:W-:Y:S02]  /*3380*/  LOP3.LUT P4, RZ, R12, 0x1, RZ, 0xc0, !PT ;  /* 0x000000010cff7812 */ /* 0x000fe4000788c0ff */
[----:B------:R-:W-:Y:S01]  /*3390*/  PRMT R185, RZ, 0x7610, R185 ;  /* 0x00007610ffb97816 */ /* 0x000fe200000000b9 */
[----:B------:R-:W2:Y:S01]  /*33a0*/  @!P6 LDG.E.U8 R136, desc[UR24][R8.64] ;  /* 0x000000180888e981 */ /* 0x000ea2000c1e1100 */
[----:B---3--:R-:W-:Y:S02]  /*33b0*/  IADD3 R10, P6, PT, R2, UR5, RZ ;  /* 0x00000005020a7c10 */ /* 0x008fe4000ffde0ff */
        /* <DEDUP_REMOVED lines=12> */
[----:B------:R-:W-:Y:S01]  /*3480*/  PRMT R178, RZ, 0x7610, R178 ;  /* 0x00007610ffb27816 */ /* 0x000fe200000000b2 */
[----:B------:R-:W-:Y:S01]  /*3490*/  IMAD.MOV.U32 R127, RZ, RZ, R78 ;  /* 0x000000ffff7f7224 */ /* 0x000fe200078e004e */
[----:B------:R-:W-:-:S02]  /*34a0*/  SHF.R.U32.HI R12, RZ, 0x7, R94 ;  /* 0x00000007ff0c7819 */ /* 0x000fc4000001165e */
[----:B------:R-:W-:Y:S02]  /*34b0*/  PRMT R168, RZ, 0x7610, R168 ;  /* 0x00007610ffa87816 */ /* 0x000fe400000000a8 */
[----:B------:R-:W-:Y:S02]  /*34c0*/  PRMT R167, RZ, 0x7610, R167 ;  /* 0x00007610ffa77816 */ /* 0x000fe400000000a7 */
[----:B------:R-:W-:Y:S02]  /*34d0*/  PRMT R166, RZ, 0x7610, R166 ;  /* 0x00007610ffa67816 */ /* 0x000fe400000000a6 */
[----:B------:R-:W-:Y:S01]  /*34e0*/  PRMT R174, RZ, 0x7610, R174 ;  /* 0x00007610ffae7816 */ /* 0x000fe200000000ae */
[----:B------:R-:W-:Y:S01]  /*34f0*/  IMAD.MOV.U32 R130, RZ, RZ, R86 ;  /* 0x000000ffff827224 */ /* 0x000fe200078e0056 */
[----:B------:R-:W-:Y:S01]  /*3500*/  IADD3.X R11, PT, PT, R4, UR6, RZ, P6, !PT ;  /* 0x00000006040b7c10 */ /* 0x000fe2000b7fe4ff */
[----:B------:R-:W1:Y:S01]  /*3510*/  LDCU UR27, c[0x0][0x3b0] ;  /* 0x00007600ff1b77ac */ /* 0x000e620008000800 */
[----:B------:R-:W-:-:S02]  /*3520*/  LOP3.LUT P2, RZ, R12, 0x1, RZ, 0xc0, !PT ;  /* 0x000000010cff7812 */ /* 0x000fc4000784c0ff */
[----:B------:R-:W-:Y:S01]  /*3530*/  IADD3 R12, P6, PT, R3, UR5, RZ ;  /* 0x00000005030c7c10 */ /* 0x000fe2000ffde0ff */
[----:B------:R-:W-:Y:S01]  /*3540*/  UIMAD UR5, UR12, 0x18, URZ ;  /* 0x000000180c0578a4 */ /* 0x000fe2000f8e02ff */
[----:B------:R-:W-:Y:S01]  /*3550*/  SHF.R.U64 R15, R110, 0x1f, RZ ;  /* 0x0000001f6e0f7819 */ /* 0x000fe200000012ff */
[----:B------:R-:W3:Y:S01]  /*3560*/  @P4 LDG.E.U8 R135, desc[UR24][R10.64] ;  /* 0x000000180a874981 */ /* 0x000ee2000c1e1100 */
[----:B------:R-:W-:Y:S01]  /*3570*/  IADD3.X R13, PT, PT, R5, UR6, RZ, P6, !PT ;  /* 0x00000006050d7c10 */ /* 0x000fe2000b7fe4ff */
[----:B------:R-:W-:Y:S02]  /*3580*/  USHF.R.S32.HI UR6, URZ, 0x1f, UR5 ;  /* 0x0000001fff067899 */ /* 0x000fe40008011405 */
[----:B------:R-:W-:Y:S01]  /*3590*/  IADD3 R14, P6, PT, R2, UR5, RZ ;  /* 0x00000005020e7c10 */ /* 0x000fe2000ffde0ff */
[----:B------:R-:W0:Y:S01]  /*35a0*/  LDCU UR21, c[0x0][0x3b0] ;  /* 0x00007600ff1577ac */ /* 0x000e220008000800 */
[----:B------:R-:W2:Y:S01]  /*35b0*/  @P4 LDG.E.U8 R140, desc[UR24][R12.64] ;  /* 0x000000180c8c4981 */ /* 0x000ea2000c1e1100 */
[----:B------:R-:W-:-:S02]  /*35c0*/  LOP3.LUT P4, RZ, R15, 0x1, RZ, 0xc0, !PT ;  /* 0x000000010fff7812 */ /* 0x000fc4000788c0ff */
[----:B------:R-:W-:Y:S01]  /*35d0*/  IADD3.X R15, PT, PT, R4, UR6, RZ, P6, !PT ;  /* 0x00000006040f7c10 */ /* 0x000fe2000b7fe4ff */
[----:B------:R-:W0:Y:S01]  /*35e0*/  LDCU UR26, c[0x0][0x3b0] ;  /* 0x00007600ff1a77ac */ /* 0x000e220008000800 */
[----:B------:R-:W-:Y:S01]  /*35f0*/  IADD3 R16, P6, PT, R3, UR5, RZ ;  /* 0x0000000503107c10 */ /* 0x000fe2000ffde0ff */
[----:B------:R-:W-:-:S03]  /*3600*/  USHF.L.U32 UR5, UR12, 0x5, URZ ;  /* 0x000000050c057899 */ /* 0x000fc600080006ff */
[----:B------:R-:W-:Y:S01]  /*3610*/  IADD3.X R17, PT, PT, R5, UR6, RZ, P6, !PT ;  /* 0x0000000605117c10 */ /* 0x000fe2000b7fe4ff */
[----:B------:R-:W2:Y:S01]  /*3620*/  @P2 LDG.E.U8 R139, desc[UR24][R14.64] ;  /* 0x000000180e8b2981 */ /* 0x000ea2000c1e1100 */
[----:B------:R-:W-:Y:S01]  /*3630*/  PRMT R164, RZ, 0x7610, R164 ;  /* 0x00007610ffa47816 */ /* 0x000fe200000000a4 */
[----:B------:R-:W-:Y:S02]  /*3640*/  USHF.R.S32.HI UR6, URZ, 0x1f, UR5 ;  /* 0x0000001fff067899 */ /* 0x000fe40008011405 */
[----:B------:R-:W-:Y:S01]  /*3650*/  IADD3 R19, P6, PT, R2, UR5, RZ ;  /* 0x0000000502137c10 */ /* 0x000fe2000ffde0ff */
[----:B------:R-:W2:Y:S01]  /*3660*/  @P2 LDG.E.U8 R138, desc[UR24][R16.64] ;  /* 0x00000018108a2981 */ /* 0x000ea2000c1e1100 */
[----:B------:R-:W-:Y:S01]  /*3670*/  IADD3 R20, P2, PT, R3, UR5, RZ ;  /* 0x0000000503147c10 */ /* 0x000fe2000ff5e0ff */
[----:B------:R-:W0:Y:S01]  /*3680*/  LDCU UR29, c[0x0][0x3b0] ;  /* 0x00007600ff1d77ac */ /* 0x000e220008000800 */
[----:B------:R-:W-:Y:S01]  /*3690*/  SHF.R.U64 R18, R110, 0x17, RZ ;  /* 0x000000176e127819 */ /* 0x000fe200000012ff */
[----:B------:R-:W-:Y:S01]  /*36a0*/  STL [R1+0x32c], R6 ;  /* 0x00032c0601007387 */ /* 0x000fe20000100800 */
[----:B------:R-:W-:Y:S01]  /*36b0*/  IADD3.X R24, PT, PT, R4, UR6, RZ, P6, !PT ;  /* 0x0000000604187c10 */ /* 0x000fe2000b7fe4ff */
[----:B------:R-:W0:Y:S01]  /*36c0*/  LDCU UR31, c[0x0][0x3b0] ;  /* 0x00007600ff1f77ac */ /* 0x000e220008000800 */
[----:B------:R-:W-:Y:S01]  /*36d0*/  IADD3.X R21, PT, PT, R5, UR6, RZ, P2, !PT ;  /* 0x0000000605157c10 */ /* 0x000fe200097fe4ff */
[----:B------:R-:W-:Y:S01]  /*36e0*/  STL [R1+0x328], R7 ;  /* 0x0003280701007387 */ /* 0x000fe20000100800 */
[----:B------:R-:W-:Y:S01]  /*36f0*/  LOP3.LUT P2, RZ, R18, 0x1, RZ, 0xc0, !PT ;  /* 0x0000000112ff7812 */ /* 0x000fe2000784c0ff */
[----:B------:R-:W-:Y:S01]  /*3700*/  @P4 IMAD.MOV.U32 R18, RZ, RZ, R19 ;  /* 0x000000ffff124224 */ /* 0x000fe200078e0013 */
[----:B------:R-:W-:Y:S01]  /*3710*/  PRMT R165, RZ, 0x7610, R165 ;  /* 0x00007610ffa57816 */ /* 0x000fe200000000a5 */
[----:B------:R-:W-:Y:S01]  /*3720*/  STL [R1+0x334], R8 ;  /* 0x0003340801007387 */ /* 0x000fe20000100800 */
[----:B------:R-:W-:Y:S01]  /*3730*/  PRMT R163, RZ, 0x7610, R163 ;  /* 0x00007610ffa37816 */ /* 0x000fe200000000a3 */
[----:B------:R-:W0:Y:S02]  /*3740*/  LDCU UR30, c[0x0][0x3b0] ;  /* 0x00007600ff1e77ac */ /* 0x000e240008000800 */
[----:B------:R-:W-:Y:S01]  /*3750*/  STL [R1+0x330], R9 ;  /* 0x0003300901007387 */ /* 0x000fe20000100800 */
[----:B------:R-:W-:Y:S01]  /*3760*/  PRMT R162, RZ, 0x7610, R162 ;  /* 0x00007610ffa27816 */ /* 0x000fe200000000a2 */
[----:B------:R-:W0:Y:S02]  /*3770*/  LDCU UR32, c[0x0][0x3b0] ;  /* 0x00007600ff2077ac */ /* 0x000e240008000800 */
[----:B------:R1:W-:Y:S01]  /*3780*/  STL [R1+0x8], R19 ;  /* 0x0000081301007387 */ /* 0x0003e20000100800 */
[----:B------:R-:W-:Y:S01]  /*3790*/  UIMAD UR5, UR12, 0x28, URZ ;  /* 0x000000280c0578a4 */ /* 0x000fe2000f8e02ff */
[----:B------:R-:W-:Y:S01]  /*37a0*/  PRMT R155, RZ, 0x7610, R155 ;  /* 0x00007610ff9b7816 */ /* 0x000fe2000000009b */
[----:B------:R-:W0:Y:S01]  /*37b0*/  LDCU UR22, c[0x0][0x3b0] ;  /* 0x00007600ff1677ac */ /* 0x000e220008000800 */
[----:B------:R-:W-:-:S02]  /*37c0*/  PRMT R159, RZ, 0x7610, R159 ;  /* 0x00007610ff9f7816 */ /* 0x000fc4000000009f */
[----:B------:R-:W-:Y:S01]  /*37d0*/  PRMT R156, RZ, 0x7610, R156 ;  /* 0x00007610ff9c7816 */ /* 0x000fe2000000009c */
[----:B------:R-:W0:Y:S01]  /*37e0*/  LDCU UR23, c[0x0][0x3b0] ;  /* 0x00007600ff1777ac */ /* 0x000e220008000800 */
[----:B-1----:R-:W-:Y:S01]  /*37f0*/  @P4 IMAD.MOV.U32 R19, RZ, RZ, R24 ;  /* 0x000000ffff134224 */ /* 0x002fe200078e0018 */
[----:B------:R-:W-:Y:S01]  /*3800*/  PRMT R151, RZ, 0x7610, R151 ;  /* 0x00007610ff977816 */ /* 0x000fe20000000097 */
[----:B------:R-:W1:Y:S03]  /*3810*/  LDCU UR28, c[0x0][0x3b0] ;  /* 0x00007600ff1c77ac */ /* 0x000e660008000800 */
[----:B------:R0:W2:Y:S01]  /*3820*/  @P4 LDG.E.U8 R150, desc[UR24][R18.64] ;  /* 0x0000001812964981 */ /* 0x0000a2000c1e1100 */
[----:B------:R-:W-:Y:S01]  /*3830*/  USHF.R.S32.HI UR6, URZ, 0x1f, UR5 ;  /* 0x0000001fff067899 */ /* 0x000fe20008011405 */
[----:B0-----:R-:W-:Y:S02]  /*3840*/  @P4 IMAD.MOV.U32 R18, RZ, RZ, R20 ;  /* 0x000000ffff124224 */ /* 0x001fe400078e0014 */
[----:B------:R-:W-:-:S05]  /*3850*/  @P4 IMAD.MOV.U32 R19, RZ, RZ, R21 ;  /* 0x000000ffff134224 */ /* 0x000fca00078e0015 */
[----:B------:R0:W2:Y:S01]  /*3860*/  @P4 LDG.E.U8 R142, desc[UR24][R18.64] ;  /* 0x00000018128e4981 */ /* 0x0000a2000c1e1100 */
[----:B------:R-:W-:-:S04]  /*3870*/  IADD3 R7, P4, PT, R2, UR5, RZ ;  /* 0x0000000502077c10 */ /* 0x000fc8000ff9e0ff */
[----:B------:R-:W-:Y:S01]  /*3880*/  IADD3.X R8, PT, PT, R4, UR6, RZ, P4, !PT ;  /* 0x0000000604087c10 */ /* 0x000fe2000a7fe4ff */
[----:B------:R1:W-:Y:S01]  /*3890*/  STL [R1+0x10], R20 ;  /* 0x0000101401007387 */ /* 0x0003e20000100800 */
[----:B------:R-:W-:Y:S01]  /*38a0*/  IADD3 R6, P4, PT, R3, UR5, RZ ;  /* 0x0000000503067c10 */ /* 0x000fe2000ff9e0ff */
[----:B------:R-:W-:Y:S02]  /*38b0*/  UIMAD UR5, UR12, 0x30, URZ ;  /* 0x000000300c0578a4 */ /* 0x000fe4000f8e02ff */
[----:B------:R-:W-:Y:S01]  /*38c0*/  STL [R1+0x4], R24 ;  /* 0x0000041801007387 */ /* 0x000fe20000100800 */
[----:B0-----:R-:W-:Y:S02]  /*38d0*/  @P2 IMAD.MOV.U32 R18, RZ, RZ, R7 ;  /* 0x000000ffff122224 */ /* 0x001fe400078e0007 */
[----:B------:R-:W-:Y:S01]  /*38e0*/  @P2 IMAD.MOV.U32 R19, RZ, RZ, R8 ;  /* 0x000000ffff132224 */ /* 0x000fe200078e0008 */
[----:B------:R-:W-:Y:S01]  /*38f0*/  STL [R1+0xc], R21 ;  /* 0x00000c1501007387 */ /* 0x000fe20000100800 */
[----:B-1----:R-:W-:-:S03]  /*3900*/  SHF.R.U64 R20, R110, 0xf, RZ ;  /* 0x0000000f6e147819 */ /* 0x002fc600000012ff */
[----:B------:R0:W-:Y:S01]  /*3910*/  STL [R1+0x88], R7 ;  /* 0x0000880701007387 */ /* 0x0001e20000100800 */
[----:B------:R-:W-:-:S03]  /*3920*/  LOP3.LUT P3, RZ, R20, 0x1, RZ, 0xc0, !PT ;  /* 0x0000000114ff7812 */ /* 0x000fc6000786c0ff */
[----:B------:R1:W-:Y:S04]  /*3930*/  STL [R1+0x84], R8 ;  /* 0x0000840801007387 */ /* 0x0003e80000100800 */
[----:B------:R1:W2:Y:S01]  /*3940*/  @P2 LDG.E.U8 R141, desc[UR24][R18.64] ;  /* 0x00000018128d2981 */ /* 0x0002a2000c1e1100 */
[----:B0-----:R-:W-:Y:S01]  /*3950*/  IADD3.X R7, PT, PT, R5, UR6, RZ, P4, !PT ;  /* 0x0000000605077c10 */ /* 0x001fe2000a7fe4ff */
[----:B------:R-:W-:Y:S02]  /*3960*/  USHF.R.S32.HI UR6, URZ, 0x1f, UR5 ;  /* 0x0000001fff067899 */ /* 0x000fe40008011405 */
[----:B-1----:R-:W-:Y:S01]  /*3970*/  IADD3 R8, P4, PT, R2, UR5, RZ ;  /* 0x0000000502087c10 */ /* 0x002fe2000ff9e0ff */
[----:B------:R0:W-:Y:S01]  /*3980*/  STL [R1+0x90], R6 ;  /* 0x0000900601007387 */ /* 0x0001e20000100800 */
[----:B------:R-:W-:Y:S01]  /*3990*/  SHF.R.U64 R20, R110, 0x7, RZ ;  /* 0x000000076e147819 */ /* 0x000fe200000012ff */
[----:B------:R-:W-:-:S02]  /*39a0*/  @P2 IMAD.MOV.U32 R18, RZ, RZ, R6 ;  /* 0x000000ffff122224 */ /* 0x000fc400078e0006 */
[----:B------:R-:W-:Y:S01]  /*39b0*/  @P2 IMAD.MOV.U32 R19, RZ, RZ, R7 ;  /* 0x000000ffff132224 */ /* 0x000fe200078e0007 */
[----:B------:R-:W-:Y:S01]  /*39c0*/  IADD3.X R9, PT, PT, R4, UR6, RZ, P4, !PT ;  /* 0x0000000604097c10 */ /* 0x000fe2000a7fe4ff */
[----:B------:R1:W-:Y:S01]  /*39d0*/  STL [R1+0x8c], R7 ;  /* 0x00008c0701007387 */ /* 0x0003e20000100800 */
[----:B0-----:R-:W-:Y:S01]  /*39e0*/  IADD3 R6, P4, PT, R3, UR5, RZ ;  /* 0x0000000503067c10 */ /* 0x001fe2000ff9e0ff */
[----:B------:R-:W-:Y:S02]  /*39f0*/  UIMAD UR5, UR12, 0x38, URZ ;  /* 0x000000380c0578a4 */ /* 0x000fe4000f8e02ff */
[----:B------:R0:W2:Y:S01]  /*3a00*/  @P2 LDG.E.U8 R154, desc[UR24][R18.64] ;  /* 0x00000018129a2981 */ /* 0x0000a2000c1e1100 */
[----:B------:R-:W-:Y:S02]  /*3a10*/  LOP3.LUT P2, RZ, R20, 0x1, RZ, 0xc0, !PT ;  /* 0x0000000114ff7812 */ /* 0x000fe4000784c0ff */
[----:B-1----:R-:W-:Y:S01]  /*3a20*/  IADD3.X R7, PT, PT, R5, UR6, RZ, P4, !PT ;  /* 0x0000000605077c10 */ /* 0x002fe2000a7fe4ff */
[----:B------:R-:W-:Y:S01]  /*3a30*/  USHF.R.S32.HI UR6, URZ, 0x1f, UR5 ;  /* 0x0000001fff067899 */ /* 0x000fe20008011405 */
[----:B------:R1:W-:Y:S01]  /*3a40*/  STL [R1+0x108], R8 ;  /* 0x0001080801007387 */ /* 0x0003e20000100800 */
[----:B0-----:R-:W-:-:S02]  /*3a50*/  @P3 IMAD.MOV.U32 R18, RZ, RZ, R8 ;  /* 0x000000ffff123224 */ /* 0x001fc400078e0008 */
[----:B------:R-:W-:Y:S01]  /*3a60*/  @P3 IMAD.MOV.U32 R19, RZ, RZ, R9 ;  /* 0x000000ffff133224 */ /* 0x000fe200078e0009 */
[----:B------:R0:W-:Y:S01]  /*3a70*/  STL [R1+0x104], R9 ;  /* 0x0001040901007387 */ /* 0x0001e20000100800 */
[----:B-1----:R-:W-:-:S03]  /*3a80*/  IADD3 R8, P4, PT, R2, UR5, RZ ;  /* 0x0000000502087c10 */ /* 0x002fc6000ff9e0ff */
[----:B------:R1:W2:Y:S04]  /*3a90*/  @P3 LDG.E.U8 R153, desc[UR24][R18.64] ;  /* 0x0000001812993981 */ /* 0x0002a8000c1e1100 */
[----:B------:R4:W-:Y:S01]  /*3aa0*/  STL [R1+0x110], R6 ;  /* 0x0001100601007387 */ /* 0x0009e20000100800 */
[----:B0-----:R-:W-:Y:S01]  /*3ab0*/  IADD3.X R9, PT, PT, R4, UR6, RZ, P4, !PT ;  /* 0x0000000604097c10 */ /* 0x001fe2000a7fe4ff */
[----:B------:R-:W-:Y:S02]  /*3ac0*/  @P2 IMAD.MOV.U32 R24, RZ, RZ, R8 ;  /* 0x000000ffff182224 */ /* 0x000fe400078e0008 */
[----:B-1----:R-:W-:Y:S01]  /*3ad0*/  @P3 IMAD.MOV.U32 R18, RZ, RZ, R6 ;  /* 0x000000ffff123224 */ /* 0x002fe200078e0006 */
[----:B------:R0:W-:Y:S01]  /*3ae0*/  STL [R1+0x10c], R7 ;  /* 0x00010c0701007387 */ /* 0x0001e20000100800 */
[----:B----4-:R-:W-:Y:S01]  /*3af0*/  IADD3 R6, P4, PT, R3, UR5, RZ ;  /* 0x0000000503067c10 */ /* 0x010fe2000ff9e0ff */
[----:B------:R-:W-:-:S02]  /*3b00*/  @P3 IMAD.MOV.U32 R19, RZ, RZ, R7 ;  /* 0x000000ffff133224 */ /* 0x000fc400078e0007 */
[----:B------:R-:W-:Y:S02]  /*3b10*/  @P2 IMAD.MOV.U32 R25, RZ, RZ, R9 ;  /* 0x000000ffff192224 */ /* 0x000fe400078e0009 */
[----:B------:R-:W-:Y:S01]  /*3b20*/  VIADD R20, R238, 0xfffffffe ;  /* 0xfffffffeee147836 */ /* 0x000fe20000000000 */
[----:B------:R-:W4:Y:S01]  /*3b30*/  @P3 LDG.E.U8 R152, desc[UR24][R18.64] ;  /* 0x0000001812983981 */ /* 0x000f22000c1e1100 */
[----:B0-----:R-:W-:-:S03]  /*3b40*/  IADD3.X R7, PT, PT, R5, UR6, RZ, P4, !PT ;  /* 0x0000000605077c10 */ /* 0x001fc6000a7fe4ff */
[----:B------:R0:W2:Y:S01]  /*3b50*/  @P2 LDG.E.U8 R158, desc[UR24][R24.64] ;  /* 0x00000018189e2981 */ /* 0x0000a2000c1e1100 */
[----:B------:R-:W-:Y:S01]  /*3b60*/  ISETP.GE.U32.AND P3, PT, R20, 0x7fffffbf, PT ;  /* 0x7fffffbf1400780c */ /* 0x000fe20003f66070 */
[----:B------:R-:W-:Y:S01]  /*3b70*/  USHF.R.S32.HI UR5, URZ, 0x1f, UR12 ;  /* 0x0000001fff057899 */ /* 0x000fe2000801140c */
[----:B------:R-:W-:Y:S01]  /*3b80*/  ISETP.GE.AND P6, PT, R59, RZ, PT ;  /* 0x000000ff3b00720c */ /* 0x000fe20003fc6270 */
[----:B0-----:R-:W-:Y:S02]  /*3b90*/  @P2 IMAD.MOV.U32 R24, RZ, RZ, R6 ;  /* 0x000000ffff182224 */ /* 0x001fe400078e0006 */
[----:B------:R-:W-:Y:S01]  /*3ba0*/  @P2 IMAD.MOV.U32 R25, RZ, RZ, R7 ;  /* 0x000000ffff192224 */ /* 0x000fe200078e0007 */
[----:B------:R-:W-:-:S04]  /*3bb0*/  IADD3 R18, P4, PT, R2, UR12, RZ ;  /* 0x0000000c02127c10 */ /* 0x000fc8000ff9e0ff */
[----:B------:R0:W2:Y:S01]  /*3bc0*/  @P2 LDG.E.U8 R157, desc[UR24][R24.64] ;  /* 0x00000018189d2981 */ /* 0x0000a2000c1e1100 */
[----:B------:R-:W-:Y:S02]  /*3bd0*/  IADD3 R19, P2, PT, R3, UR12, RZ ;  /* 0x0000000c03137c10 */ /* 0x000fe4000ff5e0ff */
[----:B------:R-:W-:Y:S02]  /*3be0*/  IADD3.X R20, PT, PT, R4, UR5, RZ, P4, !PT ;  /* 0x0000000504147c10 */ /* 0x000fe4000a7fe4ff */
[----:B------:R-:W-:Y:S01]  /*3bf0*/  IADD3.X R21, PT, PT, R5, UR5, RZ, P2, !PT ;  /* 0x0000000505157c10 */ /* 0x000fe200097fe4ff */
[----:B------:R-:W-:Y:S01]  /*3c00*/  VIADD R22, R238, 0xfffffff6 ;  /* 0xfffffff6ee167836 */ /* 0x000fe20000000000 */
[----:B------:R-:W-:Y:S01]  /*3c10*/  UIMAD UR5, UR12, 0x9, URZ ;  /* 0x000000090c0578a4 */ /* 0x000fe2000f8e02ff */
[----:B------:R-:W-:Y:S02]  /*3c20*/  @!P3 IMAD.MOV.U32 R26, RZ, RZ, R19 ;  /* 0x000000ffff1ab224 */ /* 0x000fe400078e0013 */
[----:B0-----:R-:W-:-:S02]  /*3c30*/  @!P3 IMAD.MOV.U32 R24, RZ, RZ, R18 ;  /* 0x000000ffff18b224 */ /* 0x001fc400078e0012 */
[----:B------:R-:W-:Y:S02]  /*3c40*/  @!P3 IMAD.MOV.U32 R25, RZ, RZ, R20 ;  /* 0x000000ffff19b224 */ /* 0x000fe400078e0014 */
[----:B------:R-:W-:Y:S01]  /*3c50*/  @!P3 IMAD.MOV.U32 R27, RZ, RZ, R21 ;  /* 0x000000ffff1bb224 */ /* 0x000fe200078e0015 */
[----:B------:R-:W-:Y:S01]  /*3c60*/  ISETP.GE.U32.AND P2, PT, R22, 0x7fffffb7, PT ;  /* 0x7fffffb71600780c */ /* 0x000fe20003f46070 */
[----:B------:R-:W-:Y:S01]  /*3c70*/  USHF.R.S32.HI UR6, URZ, 0x1f, UR5 ;  /* 0x0000001fff067899 */ /* 0x000fe20008011405 */
[----:B------:R0:W2:Y:S01]  /*3c80*/  @!P3 LDG.E.U8 R161, desc[UR24][R24.64] ;  /* 0x0000001818a1b981 */ /* 0x0000a2000c1e1100 */
[----:B------:R-:W-:-:S03]  /*3c90*/  @!P6 IMAD.MOV R92, RZ, RZ, -R92 ;  /* 0x000000ffff5ce224 */ /* 0x000fc600078e0a5c */
[----:B------:R1:W2:Y:S01]  /*3ca0*/  @!P3 LDG.E.U8 R160, desc[UR24][R26.64] ;  /* 0x000000181aa0b981 */ /* 0x0002a2000c1e1100 */
[----:B------:R-:W-:Y:S02]  /*3cb0*/  IADD3 R22, P3, PT, R2, UR5, RZ ;  /* 0x0000000502167c10 */ /* 0x000fe4000ff7e0ff */
[----:B0-----:R-:W-:Y:S01]  /*3cc0*/  IADD3 R24, P6, PT, R3, UR5, RZ ;  /* 0x0000000503187c10 */ /* 0x001fe2000ffde0ff */
[----:B------:R-:W-:Y:S01]  /*3cd0*/  UIMAD UR5, UR12, 0x11, URZ ;  /* 0x000000110c0578a4 */ /* 0x000fe2000f8e02ff */
[--C-:B------:R-:W-:Y:S02]  /*3ce0*/  SHF.R.U32.HI R28, RZ, 0xe, R94.reuse ;  /* 0x0000000eff1c7819 */ /* 0x100fe4000001165e */
[----:B------:R-:W-:Y:S02]  /*3cf0*/  IADD3.X R23, PT, PT, R4, UR6, RZ, P3, !PT ;  /* 0x0000000604177c10 */ /* 0x000fe40009ffe4ff */
[----:B------:R-:W-:Y:S01]  /*3d00*/  IADD3.X R25, PT, PT, R5, UR6, RZ, P6, !PT ;  /* 0x0000000605197c10 */ /* 0x000fe2000b7fe4ff */
[----:B------:R-:W-:Y:S01]  /*3d10*/  USHF.R.S32.HI UR6, URZ, 0x1f, UR5 ;  /* 0x0000001fff067899 */ /* 0x000fe20008011405 */
[----:B-1----:R-:W-:Y:S01]  /*3d20*/  SHF.R.U32.HI R27, RZ, 0x6, R94 ;  /* 0x00000006ff1b7819 */ /* 0x002fe2000001165e */
[----:B------:R-:W2:Y:S01]  /*3d30*/  @!P2 LDG.E.U8 R177, desc[UR24][R22.64] ;  /* 0x0000001816b1a981 */ /* 0x000ea2000c1e1100 */
[----:B------:R-:W-:-:S02]  /*3d40*/  IADD3 R26, P6, PT, R2, UR5, RZ ;  /* 0x00000005021a7c10 */ /* 0x000fc4000ffde0ff */
[----:B------:R-:W-:Y:S01]  /*3d50*/  LOP3.LUT P3, RZ, R28, 0x1, RZ, 0xc0, !PT ;  /* 0x000000011cff7812 */ /* 0x000fe2000786c0ff */
[----:B------:R-:W2:Y:S01]  /*3d60*/  @!P2 LDG.E.U8 R171, desc[UR24][R24.64] ;  /* 0x0000001818aba981 */ /* 0x000ea2000c1e1100 */
[----:B------:R-:W-:Y:S02]  /*3d70*/  LOP3.LUT P2, RZ, R27, 0x1, RZ, 0xc0, !PT ;  /* 0x000000011bff7812 */ /* 0x000fe4000784c0ff */
[----:B------:R-:W-:Y:S02]  /*3d80*/  IADD3.X R27, PT, PT, R4, UR6, RZ, P6, !PT ;  /* 0x00000006041b7c10 */ /* 0x000fe4000b7fe4ff */
[----:B------:R-:W-:Y:S01]  /*3d90*/  IADD3 R28, P6, PT, R3, UR5, RZ ;  /* 0x00000005031c7c10 */ /* 0x000fe2000ffde0ff */
[----:B------:R-:W-:-:S03]  /*3da0*/  UIMAD UR5, UR12, 0x19, URZ ;  /* 0x000000190c0578a4 */ /* 0x000fc6000f8e02ff */
[----:B------:R-:W-:Y:S01]  /*3db0*/  IADD3.X R29, PT, PT, R5, UR6, RZ, P6, !PT ;  /* 0x00000006051d7c10 */ /* 0x000fe2000b7fe4ff */
[----:B------:R-:W-:Y:S02]  /*3dc0*/  USHF.R.S32.HI UR6, URZ, 0x1f, UR5 ;  /* 0x0000001fff067899 */ /* 0x000fe40008011405 */
[----:B------:R-:W-:Y:S01]  /*3dd0*/  IADD3 R30, P6, PT, R2, UR5, RZ ;  /* 0x00000005021e7c10 */ /* 0x000fe2000ffde0ff */
[----:B------:R-:W2:Y:S01]  /*3de0*/  @P3 LDG.E.U8 R170, desc[UR24][R26.64] ;  /* 0x000000181aaa3981 */ /* 0x000ea2000c1e1100 */
[----:B------:R-:W-:-:S03]  /*3df0*/  ISETP.GE.AND P4, PT, R34, RZ, PT ;  /* 0x000000ff2200720c */ /* 0x000fc60003f86270 */
[----:B------:R-:W2:Y:S01]  /*3e00*/  @P3 LDG.E.U8 R197, desc[UR24][R28.64] ;  /* 0x000000181cc53981 */ /* 0x000ea2000c1e1100 */
[----:B------:R-:W-:Y:S02]  /*3e10*/  IADD3 R31, P3, PT, R3, UR5, RZ ;  /* 0x00000005031f7c10 */ /* 0x000fe4000ff7e0ff */
[----:B------:R-:W-:Y:S02]  /*3e20*/  SHF.R.U64 R34, R110, 0x1e, RZ ;  /* 0x0000001e6e227819 */ /* 0x000fe400000012ff */
[----:B------:R-:W-:Y:S02]  /*3e30*/  IADD3.X R32, PT, PT, R4, UR6, RZ, P6, !PT ;  /* 0x0000000604207c10 */ /* 0x000fe4000b7fe4ff */
[----:B------:R-:W-:Y:S02]  /*3e40*/  ISETP.GE.AND P6, PT, R33, RZ, PT ;  /* 0x000000ff2100720c */ /* 0x000fe40003fc6270 */
[----:B------:R-:W-:Y:S01]  /*3e50*/  IADD3.X R33, PT, PT, R5, UR6, RZ, P3, !PT ;  /* 0x0000000605217c10 */ /* 0x000fe20009ffe4ff */
[----:B------:R-:W-:Y:S01]  /*3e60*/  @P2 IMAD.MOV.U32 R35, RZ, RZ, R32 ;  /* 0x000000ffff232224 */ /* 0x000fe200078e0020 */
[----:B------:R-:W-:Y:S01]  /*3e70*/  LOP3.LUT P3, RZ, R34, 0x1, RZ, 0xc0, !PT ;  /* 0x0000000122ff7812 */ /* 0x000fe2000786c0ff */
[----:B------:R-:W-:Y:S01]  /*3e80*/  @P2 IMAD.MOV.U32 R34, RZ, RZ, R30 ;  /* 0x000000ffff222224 */ /* 0x000fe200078e001e */
[----:B------:R-:W-:Y:S01]  /*3e90*/  UIMAD UR5, UR12, 0x21, URZ ;  /* 0x000000210c0578a4 */ /* 0x000fe2000f8e02ff */
[----:B------:R-:W-:Y:S04]  /*3ea0*/  STL [R1+0x188], R8 ;  /* 0x0001880801007387 */ /* 0x000fe80000100800 */
[----:B------:R0:W2:Y:S01]  /*3eb0*/  @P2 LDG.E.U8 R189, desc[UR24][R34.64] ;  /* 0x0000001822bd2981 */ /* 0x0000a2000c1e1100 */
[----:B------:R-:W-:-:S03]  /*3ec0*/  USHF.R.S32.HI UR6, URZ, 0x1f, UR5 ;  /* 0x0000001fff067899 */ /* 0x000fc60008011405 */
[----:B------:R-:W-:Y:S01]  /*3ed0*/  STL [R1+0x184], R9 ;  /* 0x0001840901007387 */ /* 0x000fe20000100800 */
[----:B0-----:R-:W-:Y:S02]  /*3ee0*/  @P2 IMAD.MOV.U32 R34, RZ, RZ, R31 ;  /* 0x000000ffff222224 */ /* 0x001fe400078e001f */
[----:B------:R-:W-:Y:S01]  /*3ef0*/  @P2 IMAD.MOV.U32 R35, RZ, RZ, R33 ;  /* 0x000000ffff232224 */ /* 0x000fe200078e0021 */
[----:B------:R-:W-:Y:S04]  /*3f00*/  STL [R1+0x190], R6 ;  /* 0x0001900601007387 */ /* 0x000fe80000100800 */
[----:B------:R0:W-:Y:S04]  /*3f10*/  STL [R1+0x18c], R7 ;  /* 0x00018c0701007387 */ /* 0x0001e80000100800 */
[----:B------:R1:W2:Y:S01]  /*3f20*/  @P2 LDG.E.U8 R183, desc[UR24][R34.64] ;  /* 0x0000001822b72981 */ /* 0x0002a2000c1e1100 */
[----:B------:R-:W-:Y:S01]  /*3f30*/  SHF.R.U64 R37, R110, 0x16, RZ ;  /* 0x000000166e257819 */ /* 0x000fe200000012ff */
[----:B------:R-:W-:Y:S01]  /*3f40*/  @!P4 IMAD.MOV R114, RZ, RZ, -R114 ;  /* 0x000000ffff72c224 */ /* 0x000fe200078e0a72 */
[----:B0-----:R-:W-:-:S02]  /*3f50*/  IADD3 R7, P2, PT, R2, UR5, RZ ;  /* 0x0000000502077c10 */ /* 0x001fc4000ff5e0ff */
[----:B------:R-:W-:Y:S02]  /*3f60*/  IADD3 R6, P4, PT, R3, UR5, RZ ;  /* 0x0000000503067c10 */ /* 0x000fe4000ff9e0ff */
[----:B------:R-:W-:Y:S01]  /*3f70*/  IADD3.X R8, PT, PT, R4, UR6, RZ, P2, !PT ;  /* 0x0000000604087c10 */ /* 0x000fe200097fe4ff */
[----:B------:R-:W-:Y:S01]  /*3f80*/  UIMAD UR5, UR12, 0x29, URZ ;  /* 0x000000290c0578a4 */ /* 0x000fe2000f8e02ff */
[----:B------:R0:W-:Y:S01]  /*3f90*/  STL [R1+0x18], R7 ;  /* 0x0000180701007387 */ /* 0x0001e20000100800 */
[----:B------:R-:W-:Y:S01]  /*3fa0*/  LOP3.LUT P2, RZ, R37, 0x1, RZ, 0xc0, !PT ;  /* 0x0000000125ff7812 */ /* 0x000fe2000784c0ff */
[----:B-1----:R-:W-:Y:S02]  /*3fb0*/  @P3 IMAD.MOV.U32 R34, RZ, RZ, R7 ;  /* 0x000000ffff223224 */ /* 0x002fe400078e0007 */
[----:B------:R-:W-:Y:S01]  /*3fc0*/  @P3 IMAD.MOV.U32 R35, RZ, RZ, R8 ;  /* 0x000000ffff233224 */ /* 0x000fe200078e0008 */
[----:B------:R1:W-:Y:S04]  /*3fd0*/  STL [R1+0x14], R8 ;  /* 0x0000140801007387 */ /* 0x0003e80000100800 */
[----:B------:R3:W2:Y:S01]  /*3fe0*/  @P3 LDG.E.U8 R233, desc[UR24][R34.64] ;  /* 0x0000001822e93981 */ /* 0x0006a2000c1e1100 */
[----:B0-----:R-:W-:Y:S01]  /*3ff0*/  IADD3.X R7, PT, PT, R5, UR6, RZ, P4, !PT ;  /* 0x0000000605077c10 */ /* 0x001fe2000a7fe4ff */
[----:B------:R-:W-:-:S02]  /*4000*/  USHF.R.S32.HI UR6, URZ, 0x1f, UR5 ;  /* 0x0000001fff067899 */ /* 0x000fc40008011405 */
[----:B-1----:R-:W-:Y:S01]  /*4010*/  IADD3 R8, P4, PT, R2, UR5, RZ ;  /* 0x0000000502087c10 */ /* 0x002fe2000ff9e0ff */
[----:B------:R0:W-:Y:S01]  /*4020*/  STL [R1+0x20], R6 ;  /* 0x0000200601007387 */ /* 0x0001e20000100800 */
[----:B---3--:R-:W-:Y:S02]  /*4030*/  @P3 IMAD.MOV.U32 R34, RZ, RZ, R6 ;  /* 0x000000ffff223224 */ /* 0x008fe400078e0006 */
[----:B------:R-:W-:Y:S01]  /*4040*/  IADD3.X R9, PT, PT, R4, UR6, RZ, P4, !PT ;  /* 0x0000000604097c10 */ /* 0x000fe2000a7fe4ff */
[----:B------:R-:W-:Y:S01]  /*4050*/  @P3 IMAD.MOV.U32 R35, RZ, RZ, R7 ;  /* 0x000000ffff233224 */ /* 0x000fe200078e0007 */
[----:B------:R-:W-:Y:S01]  /*4060*/  SHF.R.U64 R37, R110, 0xe, RZ ;  /* 0x0000000e6e257819 */ /* 0x000fe200000012ff */
[----:B------:R1:W-:Y:S01]  /*4070*/  STL [R1+0x1c], R7 ;  /* 0x00001c0701007387 */ /* 0x0003e20000100800 */
[----:B0-----:R-:W-:-:S03]  /*4080*/  IADD3 R6, P4, PT, R3, UR5, RZ ;  /* 0x0000000503067c10 */ /* 0x001fc6000ff9e0ff */
[----:B------:R0:W3:Y:S01]  /*4090*/  @P3 LDG.E.U8 R232, desc[UR24][R34.64] ;  /* 0x0000001822e83981 */ /* 0x0000e2000c1e1100 */
[----:B------:R-:W-:Y:S01]  /*40a0*/  UIMAD UR5, UR12, 0x31, URZ ;  /* 0x000000310c0578a4 */ /* 0x000fe2000f8e02ff */
[----:B------:R-:W-:Y:S02]  /*40b0*/  LOP3.LUT P3, RZ, R37, 0x1, RZ, 0xc0, !PT ;  /* 0x0000000125ff7812 */ /* 0x000fe4000786c0ff */
[----:B-1----:R-:W-:Y:S01]  /*40c0*/  IADD3.X R7, PT, PT, R5, UR6, RZ, P4, !PT ;  /* 0x0000000605077c10 */ /* 0x002fe2000a7fe4ff */
[----:B0-----:R-:W-:Y:S02]  /*40d0*/  @P2 IMAD.MOV.U32 R34, RZ, RZ, R8 ;  /* 0x000000ffff222224 */ /* 0x001fe400078e0008 */
[----:B------:R-:W-:Y:S01]  /*40e0*/  @P2 IMAD.MOV.U32 R35, RZ, RZ, R9 ;  /* 0x000000ffff232224 */ /* 0x000fe200078e0009 */
[----:B------:R-:W-:Y:S01]  /*40f0*/  USHF.R.S32.HI UR6, URZ, 0x1f, UR5 ;  /* 0x0000001fff067899 */ /* 0x000fe20008011405 */
[----:B------:R0:W-:Y:S04]  /*4100*/  STL [R1+0x98], R8 ;  /* 0x0000980801007387 */ /* 0x0001e80000100800 */
[----:B------:R1:W2:Y:S01]  /*4110*/  @P2 LDG.E.U8 R221, desc[UR24][R34.64] ;  /* 0x0000001822dd2981 */ /* 0x0002a2000c1e1100 */
[----:B0-----:R-:W-:-:S03]  /*4120*/  IADD3 R8, P4, PT, R2, UR5, RZ ;  /* 0x0000000502087c10 */ /* 0x001fc6000ff9e0ff */
[----:B------:R0:W-:Y:S01]  /*4130*/  STL [R1+0x94], R9 ;  /* 0x0000940901007387 */ /* 0x0001e20000100800 */
[----:B-1----:R-:W-:Y:S02]  /*4140*/  @P2 IMAD.MOV.U32 R34, RZ, RZ, R6 ;  /* 0x000000ffff222224 */ /* 0x002fe400078e0006 */
[----:B------:R-:W-:Y:S01]  /*4150*/  @P2 IMAD.MOV.U32 R35, RZ, RZ, R7 ;  /* 0x000000ffff232224 */ /* 0x000fe200078e0007 */
[----:B------:R1:W-:Y:S01]  /*4160*/  STL [R1+0xa0], R6 ;  /* 0x0000a00601007387 */ /* 0x0003e20000100800 */
[----:B0-----:R-:W-:-:S03]  /*4170*/  IADD3.X R9, PT, PT, R4, UR6, RZ, P4, !PT ;  /* 0x0000000604097c10 */ /* 0x001fc6000a7fe4ff */
[----:B------:R0:W2:Y:S01]  /*4180*/  @P2 LDG.E.U8 R237, desc[UR24][R34.64] ;  /* 0x0000001822ed2981 */ /* 0x0000a2000c1e1100 */
[----:B-1----:R-:W-:-:S03]  /*4190*/  IADD3 R6, P2, PT, R3, UR5, RZ ;  /* 0x0000000503067c10 */ /* 0x002fc6000ff5e0ff */
[----:B------:R1:W-:Y:S01]  /*41a0*/  STL [R1+0x9c], R7 ;  /* 0x00009c0701007387 */ /* 0x0003e20000100800 */
[----:B------:R-:W-:Y:S01]  /*41b0*/  SHF.R.U64 R37, R110, 0x6, RZ ;  /* 0x000000066e257819 */ /* 0x000fe200000012ff */
[----:B0-----:R-:W-:Y:S02]  /*41c0*/  @P3 IMAD.MOV.U32 R34, RZ, RZ, R8 ;  /* 0x000000ffff223224 */ /* 0x001fe400078e0008 */
[----:B------:R-:W-:Y:S01]  /*41d0*/  @P3 IMAD.MOV.U32 R35, RZ, RZ, R9 ;  /* 0x000000ffff233224 */ /* 0x000fe200078e0009 */
[----:B-1----:R-:W-:-:S04]  /*41e0*/  IADD3.X R7, PT, PT, R5, UR6, RZ, P2, !PT ;  /* 0x0000000605077c10 */ /* 0x002fc800097fe4ff */
[----:B------:R0:W2:Y:S01]  /*41f0*/  @P3 LDG.E.U8 R229, desc[UR24][R34.64] ;  /* 0x0000001822e53981 */ /* 0x0000a2000c1e1100 */
[----:B------:R-:W-:Y:S01]  /*4200*/  UIMAD UR5, UR12, 0x39, URZ ;  /* 0x000000390c0578a4 */ /* 0x000fe2000f8e02ff */
[----:B------:R-:W-:Y:S02]  /*4210*/  LOP3.LUT P2, RZ, R37, 0x1, RZ, 0xc0, !PT ;  /* 0x0000000125ff7812 */ /* 0x000fe4000784c0ff */
[----:B------:R-:W-:Y:S01]  /*4220*/  STL [R1+0x118], R8 ;  /* 0x0001180801007387 */ /* 0x000fe20000100800 */
[----:B------:R-:W-:Y:S01]  /*4230*/  USHF.R.S32.HI UR6, URZ, 0x1f, UR5 ;  /* 0x0000001fff067899 */ /* 0x000fe20008011405 */
[----:B0-----:R-:W-:Y:S02]  /*4240*/  @P3 IMAD.MOV.U32 R34, RZ, RZ, R6 ;  /* 0x000000ffff223224 */ /* 0x001fe400078e0006 */
[----:B------:R-:W-:Y:S01]  /*4250*/  @P3 IMAD.MOV.U32 R35, RZ, RZ, R7 ;  /* 0x000000ffff233224 */ /* 0x000fe200078e0007 */
[----:B------:R-:W-:Y:S04]  /*4260*/  STL [R1+0x120], R6 ;  /* 0x0001200601007387 */ /* 0x000fe80000100800 */
[----:B------:R-:W-:Y:S04]  /*4270*/  STL [R1+0x114], R9 ;  /* 0x0001140901007387 */ /* 0x000fe80000100800 */
[----:B------:R0:W-:Y:S04]  /*4280*/  STL [R1+0x11c], R7 ;  /* 0x00011c0701007387 */ /* 0x0001e80000100800 */
[----:B------:R1:W2:Y:S01]  /*4290*/  @P3 LDG.E.U8 R228, desc[UR24][R34.64] ;  /* 0x0000001822e43981 */ /* 0x0002a2000c1e1100 */
[----:B------:R-:W-:Y:S01]  /*42a0*/  @!P6 IMAD.MOV R112, RZ, RZ, -R112 ;  /* 0x000000ffff70e224 */ /* 0x000fe200078e0a70 */
[----:B0-----:R-:W-:-:S02]  /*42b0*/  IADD3 R7, P3, PT, R2, UR5, RZ ;  /* 0x0000000502077c10 */ /* 0x001fc4000ff7e0ff */
[----:B------:R-:W-:Y:S02]  /*42c0*/  IADD3 R6, P6, PT, R3, UR5, RZ ;  /* 0x0000000503067c10 */ /* 0x000fe4000ffde0ff */
[----:B------:R-:W-:Y:S01]  /*42d0*/  IADD3.X R8, PT, PT, R4, UR6, RZ, P3, !PT ;  /* 0x0000000604087c10 */ /* 0x000fe20009ffe4ff */
[----:B------:R0:W-:Y:S01]  /*42e0*/  STL [R1+0x198], R7 ;  /* 0x0001980701007387 */ /* 0x0001e20000100800 */
[----:B------:R-:W-:Y:S01]  /*42f0*/  ISETP.GE.AND P4, PT, R36, RZ, PT ;  /* 0x000000ff2400720c */ /* 0x000fe20003f86270 */
[----:B------:R-:W-:Y:S01]  /*4300*/  VIADD R36, R238, 0xfffffffd ;  /* 0xfffffffdee247836 */ /* 0x000fe20000000000 */
[----:B------:R-:W-:Y:S01]  /*4310*/  USHF.L.U32 UR5, UR12, 0x1, URZ ;  /* 0x000000010c057899 */ /* 0x000fe200080006ff */
[----:B-1----:R-:W-:Y:S02]  /*4320*/  @P2 IMAD.MOV.U32 R34, RZ, RZ, R7 ;  /* 0x000000ffff222224 */ /* 0x002fe400078e0007 */
[----:B------:R-:W-:Y:S01]  /*4330*/  @P2 IMAD.MOV.U32 R35, RZ, RZ, R8 ;  /* 0x000000ffff232224 */ /* 0x000fe200078e0008 */
[----:B0-----:R-:W-:Y:S01]  /*4340*/  IADD3.X R7, PT, PT, R5, UR6, RZ, P6, !PT ;  /* 0x0000000605077c10 */ /* 0x001fe2000b7fe4ff */
[----:B------:R-:W-:Y:S01]  /*4350*/  USHF.R.S32.HI UR6, URZ, 0x1f, UR5 ;  /* 0x0000001fff067899 */ /* 0x000fe20008011405 */
[----:B------:R-:W-:-:S02]  /*4360*/  ISETP.GE.U32.AND P3, PT, R36, 0x7fffffbe, PT ;  /* 0x7fffffbe2400780c */ /* 0x000fc40003f66070 */
[----:B------:R0:W2:Y:S01]  /*4370*/  @P2 LDG.E.U8 R236, desc[UR24][R34.64] ;  /* 0x0000001822ec2981 */ /* 0x0000a2000c1e1100 */
[----:B------:R-:W-:Y:S02]  /*4380*/  @P2 IMAD.MOV.U32 R36, RZ, RZ, R6 ;  /* 0x000000ffff242224 */ /* 0x000fe400078e0006 */
[----:B------:R-:W-:Y:S02]  /*4390*/  @P2 IMAD.MOV.U32 R37, RZ, RZ, R7 ;  /* 0x000000ffff252224 */ /* 0x000fe400078e0007 */
[----:B------:R-:W-:-:S03]  /*43a0*/  VIADD R38, R238, 0xfffffff5 ;  /* 0xfffffff5ee267836 */ /* 0x000fc60000000000 */
[----:B------:R1:W2:Y:S01]  /*43b0*/  @P2 LDG.E.U8 R220, desc[UR24][R36.64] ;  /* 0x0000001824dc2981 */ /* 0x0002a2000c1e1100 */
[----:B0-----:R-:W-:-:S04]  /*43c0*/  IADD3 R34, P6, PT, R2, UR5, RZ ;  /* 0x0000000502227c10 */ /* 0x001fc8000ffde0ff */
[----:B------:R-:W-:Y:S02]  /*43d0*/  IADD3.X R35, PT, PT, R4, UR6, RZ, P6, !PT ;  /* 0x0000000604237c10 */ /* 0x000fe4000b7fe4ff */
[----:B-1----:R-:W-:Y:S01]  /*43e0*/  IADD3 R36, P6, PT, R3, UR5, RZ ;  /* 0x0000000503247c10 */ /* 0x002fe2000ffde0ff */
[----:B------:R-:W-:Y:S01]  /*43f0*/  UIMAD UR5, UR12, 0xa, URZ ;  /* 0x0000000a0c0578a4 */ /* 0x000fe2000f8e02ff */
[----:B------:R-:W-:Y:S01]  /*4400*/  ISETP.GE.U32.AND P2, PT, R38, 0x7fffffb6, PT ;  /* 0x7fffffb62600780c */ /* 0x000fe20003f46070 */
[----:B------:R-:W2:Y:S01]  /*4410*/  @!P3 LDG.E.U8 R227, desc[UR24][R34.64] ;  /* 0x0000001822e3b981 */ /* 0x000ea2000c1e1100 */
[----:B------:R-:W-:Y:S01]  /*4420*/  IADD3.X R37, PT, PT, R5, UR6, RZ, P6, !PT ;  /* 0x0000000605257c10 */ /* 0x000fe2000b7fe4ff */
[----:B------:R-:W-:Y:S02]  /*4430*/  USHF.R.S32.HI UR6, URZ, 0x1f, UR5 ;  /* 0x0000001fff067899 */ /* 0x000fe40008011405 */
[----:B------:R-:W-:Y:S02]  /*4440*/  IADD3 R38, P6, PT, R2, UR5, RZ ;  /* 0x0000000502267c10 */ /* 0x000fe4000ffde0ff */
[----:B------:R-:W2:Y:S01]  /*4450*/  @!P3 LDG.E.U8 R226, desc[UR24][R36.64] ;  /* 0x0000001824e2b981 */ /* 0x000ea2000c1e1100 */
[----:B------:R-:W-:-:S02]  /*4460*/  IADD3 R39, P3, PT, R3, UR5, RZ ;  /* 0x0000000503277c10 */ /* 0x000fc4000ff7e0ff */
[----:B------:R-:W-:Y:S02]  /*4470*/  SHF.R.U32.HI R42, RZ, 0xd, R94 ;  /* 0x0000000dff2a7819 */ /* 0x000fe4000001165e */
[----:B------:R-:W-:Y:S02]  /*4480*/  IADD3.X R40, PT, PT, R4, UR6, RZ, P6, !PT ;  /* 0x0000000604287c10 */ /* 0x000fe4000b7fe4ff */
[----:B------:R-:W-:Y:S02]  /*4490*/  ISETP.GE.AND P6, PT, R41, RZ, PT ;  /* 0x000000ff2900720c */ /* 0x000fe40003fc6270 */
[----:B------:R-:W-:Y:S01]  /*44a0*/  IADD3.X R41, PT, PT, R5, UR6, RZ, P3, !PT ;  /* 0x0000000605297c10 */ /* 0x000fe20009ffe4ff */
[----:B------:R-:W-:Y:S01]  /*44b0*/  @!P2 IMAD.MOV.U32 R43, RZ, RZ, R40 ;  /* 0x000000ffff2ba224 */ /* 0x000fe200078e0028 */
[----:B------:R-:W-:Y:S01]  /*44c0*/  LOP3.LUT P3, RZ, R42, 0x1, RZ, 0xc0, !PT ;  /* 0x000000012aff7812 */ /* 0x000fe2000786c0ff */
[----:B------:R-:W-:Y:S01]  /*44d0*/  @!P2 IMAD.MOV.U32 R42, RZ, RZ, R38 ;  /* 0x000000ffff2aa224 */ /* 0x000fe200078e0026 */
[----:B------:R-:W-:-:S04]  /*44e0*/  UIMAD UR5, UR12, 0x12, URZ ;  /* 0x000000120c0578a4 */ /* 0x000fc8000f8e02ff */
[----:B------:R0:W2:Y:S01]  /*44f0*/  @!P2 LDG.E.U8 R235, desc[UR24][R42.64] ;  /* 0x000000182aeba981 */ /* 0x0000a2000c1e1100 */
[----:B------:R-:W-:Y:S01]  /*4500*/  USHF.R.S32.HI UR6, URZ, 0x1f, UR5 ;  /* 0x0000001fff067899 */ /* 0x000fe20008011405 */
[----:B------:R-:W-:Y:S01]  /*4510*/  SHF.R.U32.HI R44, RZ, 0x5, R94 ;  /* 0x00000005ff2c7819 */ /* 0x000fe2000001165e */
[----:B0-----:R-:W-:Y:S02]  /*4520*/  @!P2 IMAD.MOV.U32 R42, RZ, RZ, R39 ;  /* 0x000000ffff2aa224 */ /* 0x001fe400078e0027 */
[----:B------:R-:W-:-:S05]  /*4530*/  @!P2 IMAD.MOV.U32 R43, RZ, RZ, R41 ;  /* 0x000000ffff2ba224 */ /* 0x000fca00078e0029 */
[----:B------:R0:W2:Y:S01]  /*4540*/  @!P2 LDG.E.U8 R234, desc[UR24][R42.64] ;  /* 0x000000182aeaa981 */ /* 0x0000a2000c1e1100 */
[----:B------:R-:W-:Y:S01]  /*4550*/  @!P4 IMAD.MOV R107, RZ, RZ, -R107 ;  /* 0x000000ffff6bc224 */ /* 0x000fe200078e0a6b */
[----:B0-----:R-:W-:-:S04]  /*4560*/  IADD3 R42, P2, PT, R2, UR5, RZ ;  /* 0x00000005022a7c10 */ /* 0x001fc8000ff5e0ff */
[----:B------:R-:W-:Y:S02]  /*4570*/  IADD3.X R43, PT, PT, R4, UR6, RZ, P2, !PT ;  /* 0x00000006042b7c10 */ /* 0x000fe400097fe4ff */
[----:B------:R-:W-:Y:S02]  /*4580*/  LOP3.LUT P2, RZ, R44, 0x1, RZ, 0xc0, !PT ;  /* 0x000000012cff7812 */ /* 0x000fe4000784c0ff */
[----:B------:R-:W-:Y:S01]  /*4590*/  IADD3 R44, P4, PT, R3, UR5, RZ ;  /* 0x00000005032c7c10 */ /* 0x000fe2000ff9e0ff */
[----:B------:R-:W-:Y:S01]  /*45a0*/  UIMAD UR5, UR12, 0x1a, URZ ;  /* 0x0000001a0c0578a4 */ /* 0x000fe2000f8e02ff */
[----:B------:R-:W-:Y:S01]  /*45b0*/  SHF.R.U64 R47, R110, 0x1d, RZ ;  /* 0x0000001d6e2f7819 */ /* 0x000fe200000012ff */
[----:B------:R-:W2:Y:S01]  /*45c0*/  @P3 LDG.E.U8 R208, desc[UR24][R42.64] ;  /* 0x000000182ad03981 */ /* 0x000ea2000c1e1100 */
[----:B------:R-:W-:Y:S01]  /*45d0*/  IADD3.X R45, PT, PT, R5, UR6, RZ, P4, !PT ;  /* 0x00000006052d7c10 */ /* 0x000fe2000a7fe4ff */
[----:B------:R-:W-:Y:S02]  /*45e0*/  USHF.R.S32.HI UR6, URZ, 0x1f, UR5 ;  /* 0x0000001fff067899 */ /* 0x000fe40008011405 */
[----:B------:R-:W-:-:S02]  /*45f0*/  IADD3 R46, P4, PT, R2, UR5, RZ ;  /* 0x00000005022e7c10 */ /* 0x000fc4000ff9e0ff */
[----:B------:R-:W2:Y:S01]  /*4600*/  @P3 LDG.E.U8 R225, desc[UR24][R44.64] ;  /* 0x000000182ce13981 */ /* 0x000ea2000c1e1100 */
[----:B------:R-:W-:Y:S02]  /*4610*/  LOP3.LUT P3, RZ, R47, 0x1, RZ, 0xc0, !PT ;  /* 0x000000012fff7812 */ /* 0x000fe4000786c0ff */
[----:B------:R-:W-:Y:S02]  /*4620*/  IADD3.X R47, PT, PT, R4, UR6, RZ, P4, !PT ;  /* 0x00000006042f7c10 */ /* 0x000fe4000a7fe4ff */
[----:B------:R-:W-:Y:S01]  /*4630*/  IADD3 R48, P4, PT, R3, UR5, RZ ;  /* 0x0000000503307c10 */ /* 0x000fe2000ff9e0ff */
[----:B------:R-:W-:Y:S01]  /*4640*/  UIMAD UR5, UR12, 0x22, URZ ;  /* 0x000000220c0578a4 */ /* 0x000fe2000f8e02ff */
[----:B------:R0:W-:Y:S02]  /*4650*/  STL [R1+0x194], R8 ;  /* 0x0001940801007387 */ /* 0x0001e40000100800 */
[----:B------:R-:W-:Y:S01]  /*4660*/  IADD3.X R49, PT, PT, R5, UR6, RZ, P4, !PT ;  /* 0x0000000605317c10 */ /* 0x000fe2000a7fe4ff */
[----:B------:R-:W-:Y:S01]  /*4670*/  USHF.R.S32.HI UR6, URZ, 0x1f, UR5 ;  /* 0x0000001fff067899 */ /* 0x000fe20008011405 */
[----:B------:R1:W-:Y:S01]  /*4680*/  STL [R1+0x1a0], R6 ;  /* 0x0001a00601007387 */ /* 0x0003e20000100800 */
[----:B------:R-:W-:-:S03]  /*4690*/  SHF.R.U64 R51, R110, 0x15, RZ ;  /* 0x000000156e337819 */ /* 0x000fc600000012ff */
[----:B------:R-:W2:Y:S01]  /*46a0*/  @P2 LDG.E.U8 R217, desc[UR24][R46.64] ;  /* 0x000000182ed92981 */ /* 0x000ea2000c1e1100 */
[----:B0-----:R-:W-:-:S03]  /*46b0*/  IADD3 R8, P4, PT, R2, UR5, RZ ;  /* 0x0000000502087c10 */ /* 0x001fc6000ff9e0ff */
[----:B------:R-:W2:Y:S01]  /*46c0*/  @P2 LDG.E.U8 R219, desc[UR24][R48.64] ;  /* 0x0000001830db2981 */ /* 0x000ea2000c1e1100 */
[----:B-1----:R-:W-:Y:S02]  /*46d0*/  IADD3 R6, P2, PT, R3, UR5, RZ ;  /* 0x0000000503067c10 */ /* 0x002fe4000ff5e0ff */
[----:B------:R-:W-:Y:S01]  /*46e0*/  IADD3.X R9, PT, PT, R4, UR6, RZ, P4, !PT ;  /* 0x0000000604097c10 */ /* 0x000fe2000a7fe4ff */
[----:B------:R0:W-:Y:S01]  /*46f0*/  STL [R1+0x19c], R7 ;  /* 0x00019c0701007387 */ /* 0x0001e20000100800 */
[----:B------:R-:W-:Y:S01]  /*4700*/  ISETP.GE.AND P4, PT, R50, RZ, PT ;  /* 0x000000ff3200720c */ /* 0x000fe20003f86270 */
[----:B------:R-:W-:Y:S01]  /*4710*/  @P3 IMAD.MOV.U32 R50, RZ, RZ, R8 ;  /* 0x000000ffff323224 */ /* 0x000fe200078e0008 */
[----:B0-----:R-:W-:Y:S02]  /*4720*/  IADD3.X R7, PT, PT, R5, UR6, RZ, P2, !PT ;  /* 0x0000000605077c10 */ /* 0x001fe400097fe4ff */
        /* <DEDUP_REMOVED lines=28> */
[----:B----4-:R-:W-:Y:S02]  /*48f0*/  @P2 IMAD.MOV.U32 R50, RZ, RZ, R6 ;  /* 0x000000ffff322224 */ /* 0x010fe400078e0006 */
[----:B------:R-:W-:Y:S01]  /*4900*/  IADD3.X R9, PT, PT, R4, UR6, RZ, P6, !PT ;  /* 0x0000000604097c10 */ /* 0x000fe2000b7fe4ff */
[----:B------:R-:W-:Y:S01]  /*4910*/  @P2 IMAD.MOV.U32 R51, RZ, RZ, R7 ;  /* 0x000000ffff332224 */ /* 0x000fe200078e0007 */
[----:B------:R-:W-:Y:S01]  /*4920*/  SHF.R.U64 R53, R110, 0x5, RZ ;  /* 0x000000056e357819 */ /* 0x000fe200000012ff */
[----:B------:R1:W-:Y:S01]  /*4930*/  STL [R1+0xac], R7 ;  /* 0x0000ac0701007387 */ /* 0x0003e20000100800 */
[----:B0-----:R-:W-:-:S03]  /*4940*/  IADD3 R6, P6, PT, R3, UR5, RZ ;  /* 0x0000000503067c10 */ /* 0x001fc6000ffde0ff */
[----:B------:R0:W4:Y:S01]  /*4950*/  @P2 LDG.E.U8 R218, desc[UR24][R50.64] ;  /* 0x0000001832da2981 */ /* 0x000122000c1e1100 */
        /* <DEDUP_REMOVED lines=17> */
[----:B0-----:R-:W-:Y:S02]  /*4a70*/  @P2 IMAD.MOV.U32 R50, RZ, RZ, R8 ;  /* 0x000000ffff322224 */ /* 0x001fe400078e0008 */
[----:B------:R-:W-:Y:S01]  /*4a80*/  @P2 IMAD.MOV.U32 R51, RZ, RZ, R9 ;  /* 0x000000ffff332224 */ /* 0x000fe200078e0009 */
[----:B-1----:R-:W-:-:S04]  /*4a90*/  IADD3.X R7, PT, PT, R5, UR6, RZ, P3, !PT ;  /* 0x0000000605077c10 */ /* 0x002fc80009ffe4ff */
[----:B------:R0:W2:Y:S01]  /*4aa0*/  @P2 LDG.E.U8 R210, desc[UR24][R50.64] ;  /* 0x0000001832d22981 */ /* 0x0000a2000c1e1100 */
[----:B------:R-:W-:Y:S01]  /*4ab0*/  UIMAD UR5, UR12, 0x3, URZ ;  /* 0x000000030c0578a4 */ /* 0x000fe2000f8e02ff */
[----:B------:R-:W-:Y:S01]  /*4ac0*/  VIADD R53, R238, 0xfffffffc ;  /* 0xfffffffcee357836 */ /* 0x000fe20000000000 */
[----:B------:R-:W-:Y:S02]  /*4ad0*/  ISETP.GE.AND P6, PT, R52, RZ, PT ;  /* 0x000000ff3400720c */ /* 0x000fe40003fc6270 */
[----:B------:R-:W-:Y:S01]  /*4ae0*/  USHF.R.S32.HI UR6, URZ, 0x1f, UR5 ;  /* 0x0000001fff067899 */ /* 0x000fe20008011405 */
[----:B0-----:R-:W-:Y:S02]  /*4af0*/  @P2 IMAD.MOV.U32 R50, RZ, RZ, R6 ;  /* 0x000000ffff322224 */ /* 0x001fe400078e0006 */
[----:B------:R-:W-:Y:S02]  /*4b00*/  @P2 IMAD.MOV.U32 R51, RZ, RZ, R7 ;  /* 0x000000ffff332224 */ /* 0x000fe400078e0007 */
[----:B------:R-:W-:-:S03]  /*4b10*/  VIADD R52, R238, 0xfffffff4 ;  /* 0xfffffff4ee347836 */ /* 0x000fc60000000000 */
[----:B------:R0:W2:Y:S01]  /*4b20*/  @P2 LDG.E.U8 R209, desc[UR24][R50.64] ;  /* 0x0000001832d12981 */ /* 0x0000a2000c1e1100 */
[----:B------:R-:W-:Y:S01]  /*4b30*/  ISETP.GE.U32.AND P3, PT, R53, 0x7fffffbd, PT ;  /* 0x7fffffbd3500780c */ /* 0x000fe20003f66070 */
[----:B------:R-:W-:Y:S01]  /*4b40*/  @!P4 IMAD.MOV R115, RZ, RZ, -R115 ;  /* 0x000000ffff73c224 */ /* 0x000fe200078e0a73 */
[----:B0-----:R-:W-:-:S04]  /*4b50*/  IADD3 R50, P2, PT, R2, UR5, RZ ;  /* 0x0000000502327c10 */ /* 0x001fc8000ff5e0ff */
[----:B------:R-:W-:Y:S02]  /*4b60*/  IADD3.X R51, PT, PT, R4, UR6, RZ, P2, !PT ;  /* 0x0000000604337c10 */ /* 0x000fe400097fe4ff */
[----:B------:R-:W-:Y:S02]  /*4b70*/  ISETP.GE.U32.AND P2, PT, R52, 0x7fffffb5, PT ;  /* 0x7fffffb53400780c */ /* 0x000fe40003f46070 */
[----:B------:R-:W-:Y:S01]  /*4b80*/  IADD3 R52, P4, PT, R3, UR5, RZ ;  /* 0x0000000503347c10 */ /* 0x000fe2000ff9e0ff */
[----:B------:R-:W-:Y:S01]  /*4b90*/  UIMAD UR5, UR12, 0xb, URZ ;  /* 0x0000000b0c0578a4 */ /* 0x000fe2000f8e02ff */
[----:B------:R-:W-:Y:S01]  /*4ba0*/  SHF.R.U32.HI R55, RZ, 0xc, R94 ;  /* 0x0000000cff377819 */ /* 0x000fe2000001165e */
[----:B------:R-:W2:Y:S01]  /*4bb0*/  @!P3 LDG.E.U8 R201, desc[UR24][R50.64] ;  /* 0x0000001832c9b981 */ /* 0x000ea2000c1e1100 */
[----:B------:R-:W-:Y:S01]  /*4bc0*/  IADD3.X R53, PT, PT, R5, UR6, RZ, P4, !PT ;  /* 0x0000000605357c10 */ /* 0x000fe2000a7fe4ff */
[----:B------:R-:W-:Y:S02]  /*4bd0*/  USHF.R.S32.HI UR6, URZ, 0x1f, UR5 ;  /* 0x0000001fff067899 */ /* 0x000fe40008011405 */
[----:B------:R-:W-:-:S02]  /*4be0*/  IADD3 R54, P4, PT, R2, UR5, RZ ;  /* 0x0000000502367c10 */ /* 0x000fc4000ff9e0ff */
[----:B------:R-:W2:Y:S01]  /*4bf0*/  @!P3 LDG.E.U8 R194, desc[UR24][R52.64] ;  /* 0x0000001834c2b981 */ /* 0x000ea2000c1e1100 */
[----:B------:R-:W-:Y:S02]  /*4c00*/  LOP3.LUT P3, RZ, R55, 0x1, RZ, 0xc0, !PT ;  /* 0x0000000137ff7812 */ /* 0x000fe4000786c0ff */
[----:B------:R-:W-:Y:S02]  /*4c10*/  IADD3.X R55, PT, PT, R4, UR6, RZ, P4, !PT ;  /* 0x0000000604377c10 */ /* 0x000fe4000a7fe4ff */
[----:B------:R-:W-:Y:S01]  /*4c20*/  IADD3 R56, P4, PT, R3, UR5, RZ ;  /* 0x0000000503387c10 */ /* 0x000fe2000ff9e0ff */
[----:B------:R-:W-:Y:S02]  /*4c30*/  UIMAD UR5, UR12, 0x13, URZ ;  /* 0x000000130c0578a4 */ /* 0x000fe4000f8e02ff */
[----:B------:R-:W2:Y:S01]  /*4c40*/  @!P2 LDG.E.U8 R204, desc[UR24][R54.64] ;  /* 0x0000001836cca981 */ /* 0x000ea2000c1e1100 */
[----:B------:R-:W-:Y:S01]  /*4c50*/  IADD3.X R57, PT, PT, R5, UR6, RZ, P4, !PT ;  /* 0x0000000605397c10 */ /* 0x000fe2000a7fe4ff */
[----:B------:R-:W-:-:S02]  /*4c60*/  USHF.R.S32.HI UR6, URZ, 0x1f, UR5 ;  /* 0x0000001fff067899 */ /* 0x000fc40008011405 */
[----:B------:R-:W-:Y:S02]  /*4c70*/  IADD3 R58, P4, PT, R2, UR5, RZ ;  /* 0x00000005023a7c10 */ /* 0x000fe4000ff9e0ff */
[----:B------:R-:W2:Y:S01]  /*4c80*/  @!P2 LDG.E.U8 R203, desc[UR24][R56.64] ;  /* 0x0000001838cba981 */ /* 0x000ea2000c1e1100 */
[----:B------:R-:W-:Y:S02]  /*4c90*/  IADD3 R59, P2, PT, R3, UR5, RZ ;  /* 0x00000005033b7c10 */ /* 0x000fe4000ff5e0ff */
[----:B------:R-:W-:Y:S02]  /*4ca0*/  SHF.R.U32.HI R62, RZ, 0x4, R94 ;  /* 0x00000004ff3e7819 */ /* 0x000fe4000001165e */
[----:B------:R-:W-:Y:S02]  /*4cb0*/  IADD3.X R60, PT, PT, R4, UR6, RZ, P4, !PT ;  /* 0x00000006043c7c10 */ /* 0x000fe4000a7fe4ff */
[----:B------:R-:W-:Y:S02]  /*4cc0*/  ISETP.GE.AND P4, PT, R61, RZ, PT ;  /* 0x000000ff3d00720c */ /* 0x000fe40003f86270 */
[----:B------:R-:W-:Y:S01]  /*4cd0*/  IADD3.X R61, PT, PT, R5, UR6, RZ, P2, !PT ;  /* 0x00000006053d7c10 */ /* 0x000fe200097fe4ff */
[----:B------:R-:W-:Y:S01]  /*4ce0*/  @P3 IMAD.MOV.U32 R63, RZ, RZ, R60 ;  /* 0x000000ffff3f3224 */ /* 0x000fe200078e003c */
[----:B------:R-:W-:Y:S01]  /*4cf0*/  LOP3.LUT P2, RZ, R62, 0x1, RZ, 0xc0, !PT ;  /* 0x000000013eff7812 */ /* 0x000fe2000784c0ff */
[----:B------:R-:W-:Y:S01]  /*4d00*/  @P3 IMAD.MOV.U32 R62, RZ, RZ, R58 ;  /* 0x000000ffff3e3224 */ /* 0x000fe200078e003a */
[----:B------:R-:W-:-:S04]  /*4d10*/  UIMAD UR5, UR12, 0x1b, URZ ;  /* 0x0000001b0c0578a4 */ /* 0x000fc8000f8e02ff */
[----:B------:R0:W2:Y:S01]  /*4d20*/  @P3 LDG.E.U8 R190, desc[UR24][R62.64] ;  /* 0x000000183ebe3981 */ /* 0x0000a2000c1e1100 */
[----:B------:R-:W-:Y:S01]  /*4d30*/  USHF.R.S32.HI UR6, URZ, 0x1f, UR5 ;  /* 0x0000001fff067899 */ /* 0x000fe20008011405 */
[----:B------:R-:W-:Y:S01]  /*4d40*/  SHF.R.U64 R64, R110, 0x1c, RZ ;  /* 0x0000001c6e407819 */ /* 0x000fe200000012ff */
[----:B0-----:R-:W-:Y:S02]  /*4d50*/  @P3 IMAD.MOV.U32 R62, RZ, RZ, R59 ;  /* 0x000000ffff3e3224 */ /* 0x001fe400078e003b */
[----:B------:R-:W-:-:S05]  /*4d60*/  @P3 IMAD.MOV.U32 R63, RZ, RZ, R61 ;  /* 0x000000ffff3f3224 */ /* 0x000fca00078e003d */
[----:B------:R0:W2:Y:S01]  /*4d70*/  @P3 LDG.E.U8 R207, desc[UR24][R62.64] ;  /* 0x000000183ecf3981 */ /* 0x0000a2000c1e1100 */
[----:B------:R-:W-:Y:S01]  /*4d80*/  @!P6 IMAD.MOV R118, RZ, RZ, -R118 ;  /* 0x000000ffff76e224 */ /* 0x000fe200078e0a76 */
[----:B0-----:R-:W-:-:S04]  /*4d90*/  IADD3 R62, P3, PT, R2, UR5, RZ ;  /* 0x00000005023e7c10 */ /* 0x001fc8000ff7e0ff */
[----:B------:R-:W-:Y:S02]  /*4da0*/  IADD3.X R63, PT, PT, R4, UR6, RZ, P3, !PT ;  /* 0x00000006043f7c10 */ /* 0x000fe40009ffe4ff */
[----:B------:R-:W-:Y:S02]  /*4db0*/  LOP3.LUT P3, RZ, R64, 0x1, RZ, 0xc0, !PT ;  /* 0x0000000140ff7812 */ /* 0x000fe4000786c0ff */
[----:B------:R-:W-:Y:S01]  /*4dc0*/  IADD3 R64, P6, PT, R3, UR5, RZ ;  /* 0x0000000503407c10 */ /* 0x000fe2000ffde0ff */
[----:B------:R-:W-:Y:S01]  /*4dd0*/  UIMAD UR5, UR12, 0x23, URZ ;  /* 0x000000230c0578a4 */ /* 0x000fe2000f8e02ff */
[----:B------:R0:W-:Y:S02]  /*4de0*/  STL [R1+0x1a8], R8 ;  /* 0x0001a80801007387 */ /* 0x0001e40000100800 */
[----:B------:R-:W-:Y:S01]  /*4df0*/  IADD3.X R65, PT, PT, R5, UR6, RZ, P6, !PT ;  /* 0x0000000605417c10 */ /* 0x000fe2000b7fe4ff */
[----:B------:R-:W-:Y:S01]  /*4e00*/  USHF.R.S32.HI UR6, URZ, 0x1f, UR5 ;  /* 0x0000001fff067899 */ /* 0x000fe20008011405 */
[----:B------:R-:W-:Y:S01]  /*4e10*/  STL [R1+0x1b0], R6 ;  /* 0x0001b00601007387 */ /* 0x000fe20000100800 */
[----:B------:R-:W-:-:S03]  /*4e20*/  SHF.R.U64 R66, R110, 0x14, RZ ;  /* 0x000000146e427819 */ /* 0x000fc600000012ff */
[----:B------:R-:W2:Y:S01]  /*4e30*/  @P2 LDG.E.U8 R193, desc[UR24][R62.64] ;  /* 0x000000183ec12981 */ /* 0x000ea2000c1e1100 */
[----:B0-----:R-:W-:-:S03]  /*4e40*/  IADD3 R8, P6, PT, R2, UR5, RZ ;  /* 0x0000000502087c10 */ /* 0x001fc6000ffde0ff */
[----:B------:R0:W-:Y:S04]  /*4e50*/  STL [R1+0x1a4], R9 ;  /* 0x0001a40901007387 */ /* 0x0001e80000100800 */
[----:B------:R-:W2:Y:S01]  /*4e60*/  @P2 LDG.E.U8 R224, desc[UR24][R64.64] ;  /* 0x0000001840e02981 */ /* 0x000ea2000c1e1100 */
[----:B------:R-:W-:Y:S02]  /*4e70*/  LOP3.LUT P2, RZ, R66, 0x1, RZ, 0xc0, !PT ;  /* 0x0000000142ff7812 */ /* 0x000fe4000784c0ff */
[----:B0-----:R-:W-:Y:S02]  /*4e80*/  IADD3.X R9, PT, PT, R4, UR6, RZ, P6, !PT ;  /* 0x0000000604097c10 */ /* 0x001fe4000b7fe4ff */
[----:B------:R-:W-:Y:S01]  /*4e90*/  IADD3 R6, P6, PT, R3, UR5, RZ ;  /* 0x0000000503067c10 */ /* 0x000fe2000ffde0ff */
[----:B------:R0:W-:Y:S01]  /*4ea0*/  STL [R1+0x1ac], R7 ;  /* 0x0001ac0701007387 */ /* 0x0001e20000100800 */
[----:B------:R-:W-:Y:S01]  /*4eb0*/  UIMAD UR5, UR12, 0x2b, URZ ;  /* 0x0000002b0c0578a4 */ /* 0x000fe2000f8e02ff */
[----:B------:R-:W-:-:S02]  /*4ec0*/  @P3 IMAD.MOV.U32 R66, RZ, RZ, R8 ;  /* 0x000000ffff423224 */ /* 0x000fc400078e0008 */
[----:B------:R-:W-:Y:S01]  /*4ed0*/  @P3 IMAD.MOV.U32 R67, RZ, RZ, R9 ;  /* 0x000000ffff433224 */ /* 0x000fe200078e0009 */
[----:B------:R1:W-:Y:S04]  /*4ee0*/  STL [R1+0x38], R8 ;  /* 0x0000380801007387 */ /* 0x0003e80000100800 */
[----:B------:R3:W2:Y:S01]  /*4ef0*/  @P3 LDG.E.U8 R215, desc[UR24][R66.64] ;  /* 0x0000001842d73981 */ /* 0x0006a2000c1e1100 */
[----:B0-----:R-:W-:Y:S01]  /*4f00*/  IADD3.X R7, PT, PT, R5, UR6, RZ, P6, !PT ;  /* 0x0000000605077c10 */ /* 0x001fe2000b7fe4ff */
[----:B------:R-:W-:Y:S02]  /*4f10*/  USHF.R.S32.HI UR6, URZ, 0x1f, UR5 ;  /* 0x0000001fff067899 */ /* 0x000fe40008011405 */
[----:B-1----:R-:W-:Y:S01]  /*4f20*/  IADD3 R8, P6, PT, R2, UR5, RZ ;  /* 0x0000000502087c10 */ /* 0x002fe2000ffde0ff */
[----:B------:R0:W-:Y:S01]  /*4f30*/  STL [R1+0x34], R9 ;  /* 0x0000340901007387 */ /* 0x0001e20000100800 */
[----:B---3--:R-:W-:-:S02]  /*4f40*/  @P3 IMAD.MOV.U32 R66, RZ, RZ, R6 ;  /* 0x000000ffff423224 */ /* 0x008fc400078e0006 */
[----:B------:R-:W-:Y:S01]  /*4f50*/  @P3 IMAD.MOV.U32 R67, RZ, RZ, R7 ;  /* 0x000000ffff433224 */ /* 0x000fe200078e0007 */
[----:B------:R1:W-:Y:S01]  /*4f60*/  STL [R1+0x40], R6 ;  /* 0x0000400601007387 */ /* 0x0003e20000100800 */
[----:B0-----:R-:W-:-:S03]  /*4f70*/  IADD3.X R9, PT, PT, R4, UR6, RZ, P6, !PT ;  /* 0x0000000604097c10 */ /* 0x001fc6000b7fe4ff */
[----:B------:R0:W3:Y:S01]  /*4f80*/  @P3 LDG.E.U8 R213, desc[UR24][R66.64] ;  /* 0x0000001842d53981 */ /* 0x0000e2000c1e1100 */
[----:B-1----:R-:W-:-:S03]  /*4f90*/  IADD3 R6, P3, PT, R3, UR5, RZ ;  /* 0x0000000503067c10 */ /* 0x002fc6000ff7e0ff */
[----:B------:R1:W-:Y:S01]  /*4fa0*/  STL [R1+0x3c], R7 ;  /* 0x00003c0701007387 */ /* 0x0003e20000100800 */
[----:B------:R-:W-:Y:S01]  /*4fb0*/  SHF.R.U64 R69, R110, 0xc, RZ ;  /* 0x0000000c6e457819 */ /* 0x000fe200000012ff */
[----:B0-----:R-:W-:Y:S02]  /*4fc0*/  @P2 IMAD.MOV.U32 R66, RZ, RZ, R8 ;  /* 0x000000ffff422224 */ /* 0x001fe400078e0008 */
[----:B------:R-:W-:Y:S01]  /*4fd0*/  @P2 IMAD.MOV.U32 R67, RZ, RZ, R9 ;  /* 0x000000ffff432224 */ /* 0x000fe200078e0009 */
[----:B-1----:R-:W-:-:S04]  /*4fe0*/  IADD3.X R7, PT, PT, R5, UR6, RZ, P3, !PT ;  /* 0x0000000605077c10 */ /* 0x002fc80009ffe4ff */
[----:B------:R0:W2:Y:S01]  /*4ff0*/  @P2 LDG.E.U8 R212, desc[UR24][R66.64] ;  /* 0x0000001842d42981 */ /* 0x0000a2000c1e1100 */
[----:B------:R-:W-:Y:S01]  /*5000*/  LOP3.LUT P3, RZ, R69, 0x1, RZ, 0xc0, !PT ;  /* 0x0000000145ff7812 */ /* 0x000fe2000786c0ff */
[----:B------:R-:W-:Y:S02]  /*5010*/  UIMAD UR5, UR12, 0x33, URZ ;  /* 0x000000330c0578a4 */ /* 0x000fe4000f8e02ff */
[----:B------:R-:W-:Y:S02]  /*5020*/  STL [R1+0xb8], R8 ;  /* 0x0000b80801007387 */ /* 0x000fe40000100800 */
        /* <DEDUP_REMOVED lines=8> */
[----:B------:R-:W-:-:S02]  /*50b0*/  ISETP.GE.AND P6, PT, R68, RZ, PT ;  /* 0x000000ff4400720c */ /* 0x000fc40003fc6270 */
[----:B0-----:R-:W-:Y:S02]  /*50c0*/  IADD3 R7, P2, PT, R2, UR5, RZ ;  /* 0x0000000502077c10 */ /* 0x001fe4000ff5e0ff */
[----:B------:R-:W-:Y:S01]  /*50d0*/  IADD3 R6, P4, PT, R3, UR5, RZ ;  /* 0x0000000503067c10 */ /* 0x000fe2000ff9e0ff */
[----:B------:R-:W-:Y:S01]  /*50e0*/  UIMAD UR5, UR12, 0x3b, URZ ;  /* 0x0000003b0c0578a4 */ /* 0x000fe2000f8e02ff */
[----:B------:R-:W-:Y:S02]  /*50f0*/  IADD3.X R8, PT, PT, R4, UR6, RZ, P2, !PT ;  /* 0x0000000604087c10 */ /* 0x000fe400097fe4ff */
[----:B------:R-:W-:Y:S01]  /*5100*/  SHF.R.U64 R68, R110, 0x4, RZ ;  /* 0x000000046e447819 */ /* 0x000fe200000012ff */
[----:B------:R0:W-:Y:S01]  /*5110*/  STL [R1+0x138], R7 ;  /* 0x0001380701007387 */ /* 0x0001e20000100800 */
[----:B-1----:R-:W-:Y:S02]  /*5120*/  @P3 IMAD.MOV.U32 R66, RZ, RZ, R7 ;  /* 0x000000ffff423224 */ /* 0x002fe400078e0007 */
[----:B------:R-:W-:Y:S01]  /*5130*/  LOP3.LUT P2, RZ, R68, 0x1, RZ, 0xc0, !PT ;  /* 0x0000000144ff7812 */ /* 0x000fe2000784c0ff */
        /* <DEDUP_REMOVED lines=10> */
[----:B------:R1:W-:Y:S01]  /*51e0*/  STL [R1+0x13c], R7 ;  /* 0x00013c0701007387 */ /* 0x0003e20000100800 */
[----:B------:R-:W-:Y:S01]  /*51f0*/  VIADD R68, R238, 0xfffffffb ;  /* 0xfffffffbee447836 */ /* 0x000fe20000000000 */
[----:B0-----:R-:W-:Y:S02]  /*5200*/  IADD3 R6, P4, PT, R3, UR5, RZ ;  /* 0x0000000503067c10 */ /* 0x001fe4000ff9e0ff */
[----:B------:R0:W4:Y:S01]  /*5210*/  @P3 LDG.E.U8 R200, desc[UR24][R66.64] ;  /* 0x0000001842c83981 */ /* 0x000122000c1e1100 */
[----:B------:R-:W-:Y:S01]  /*5220*/  USHF.L.U32 UR5, UR12, 0x2, URZ ;  /* 0x000000020c057899 */ /* 0x000fe200080006ff */
[----:B-1----:R-:W-:-:S02]  /*5230*/  IADD3.X R7, PT, PT, R5, UR6, RZ, P4, !PT ;  /* 0x0000000605077c10 */ /* 0x002fc4000a7fe4ff */
[----:B------:R-:W-:Y:S01]  /*5240*/  ISETP.GE.U32.AND P3, PT, R68, 0x7fffffbc, PT ;  /* 0x7fffffbc4400780c */ /* 0x000fe20003f66070 */
[----:B0-----:R-:W-:Y:S02]  /*5250*/  @P2 IMAD.MOV.U32 R66, RZ, RZ, R8 ;  /* 0x000000ffff422224 */ /* 0x001fe400078e0008 */
[----:B------:R-:W-:Y:S01]  /*5260*/  @P2 IMAD.MOV.U32 R67, RZ, RZ, R9 ;  /* 0x000000ffff432224 */ /* 0x000fe200078e0009 */
[----:B------:R-:W-:Y:S01]  /*5270*/  USHF.R.S32.HI UR6, URZ, 0x1f, UR5 ;  /* 0x0000001fff067899 */ /* 0x000fe20008011405 */
[----:B------:R-:W-:Y:S02]  /*5280*/  @P2 IMAD.MOV.U32 R68, RZ, RZ, R6 ;  /* 0x000000ffff442224 */ /* 0x000fe400078e0006 */
[----:B------:R-:W-:Y:S01]  /*5290*/  @P2 IMAD.MOV.U32 R69, RZ, RZ, R7 ;  /* 0x000000ffff452224 */ /* 0x000fe200078e0007 */
[----:B------:R0:W2:Y:S04]  /*52a0*/  @P2 LDG.E.U8 R192, desc[UR24][R66.64] ;  /* 0x0000001842c02981 */ /* 0x0000a8000c1e1100 */
[----:B------:R1:W2:Y:S01]  /*52b0*/  @P2 LDG.E.U8 R191, desc[UR24][R68.64] ;  /* 0x0000001844bf2981 */ /* 0x0002a2000c1e1100 */
[----:B0-----:R-:W-:-:S02]  /*52c0*/  IADD3 R66, P4, PT, R2, UR5, RZ ;  /* 0x0000000502427c10 */ /* 0x001fc4000ff9e0ff */
[----:B------:R-:W-:Y:S02]  /*52d0*/  IADD3 R67, P2, PT, R3, UR5, RZ ;  /* 0x0000000503437c10 */ /* 0x000fe4000ff5e0ff */
[----:B-1----:R-:W-:Y:S02]  /*52e0*/  IADD3.X R68, PT, PT, R4, UR6, RZ, P4, !PT ;  /* 0x0000000604447c10 */ /* 0x002fe4000a7fe4ff */
[----:B------:R-:W-:Y:S02]  /*52f0*/  IADD3.X R69, PT, PT, R5, UR6, RZ, P2, !PT ;  /* 0x0000000605457c10 */ /* 0x000fe400097fe4ff */
[----:B------:R-:W-:Y:S01]  /*5300*/  ISETP.GE.AND P4, PT, R70, RZ, PT ;  /* 0x000000ff4600720c */ /* 0x000fe20003f86270 */
[----:B------:R-:W-:Y:S01]  /*5310*/  @!P3 IMAD.MOV.U32 R70, RZ, RZ, R66 ;  /* 0x000000ffff46b224 */ /* 0x000fe200078e0042 */
[----:B------:R-:W-:Y:S01]  /*5320*/  ISETP.GE.U32.AND P2, PT, R71, 0x7fffffb4, PT ;  /* 0x7fffffb44700780c */ /* 0x000fe20003f46070 */
        /* <DEDUP_REMOVED lines=24> */
[----:B------:R-:W2:Y:S01]  /*54b0*/  @P3 LDG.E.U8 R188, desc[UR24][R74.64] ;  /* 0x000000184abc3981 */ /* 0x000ea2000c1e1100 */
[----:B------:R-:W-:Y:S01]  /*54c0*/  IADD3.X R77, PT, PT, R5, UR6, RZ, P6, !PT ;  /* 0x00000006054d7c10 */ /* 0x000fe2000b7fe4ff */
[----:B------:R-:W-:-:S02]  /*54d0*/  USHF.R.S32.HI UR6, URZ, 0x1f, UR5 ;  /* 0x0000001fff067899 */ /* 0x000fc40008011405 */
[----:B------:R-:W-:Y:S02]  /*54e0*/  IADD3 R199, P6, PT, R2, UR5, RZ ;  /* 0x0000000502c77c10 */ /* 0x000fe4000ffde0ff */
[----:B------:R-:W2:Y:S01]  /*54f0*/  @P3 LDG.E.U8 R187, desc[UR24][R76.64] ;  /* 0x000000184cbb3981 */ /* 0x000ea2000c1e1100 */
[----:B------:R-:W-:Y:S02]  /*5500*/  IADD3 R216, P3, PT, R3, UR5, RZ ;  /* 0x0000000503d87c10 */ /* 0x000fe4000ff7e0ff */
[----:B------:R-:W-:Y:S02]  /*5510*/  SHF.R.U64 R81, R110, 0x1b, RZ ;  /* 0x0000001b6e517819 */ /* 0x000fe400000012ff */
[----:B------:R-:W-:Y:S02]  /*5520*/  IADD3.X R195, PT, PT, R4, UR6, RZ, P6, !PT ;  /* 0x0000000604c37c10 */ /* 0x000fe4000b7fe4ff */
[----:B------:R-:W-:Y:S02]  /*5530*/  IADD3.X R214, PT, PT, R5, UR6, RZ, P3, !PT ;  /* 0x0000000605d67c10 */ /* 0x000fe40009ffe4ff */
[----:B------:R-:W-:Y:S01]  /*5540*/  ISETP.GE.AND P6, PT, R80, RZ, PT ;  /* 0x000000ff5000720c */ /* 0x000fe20003fc6270 */
        /* <DEDUP_REMOVED lines=13> */
[----:B------:R-:W-:Y:S01]  /*5620*/  @!P4 IMAD.MOV R125, RZ, RZ, -R125 ;  /* 0x000000ffff7dc224 */ /* 0x000fe200078e0a7d */
[----:B0-----:R-:W-:-:S02]  /*5630*/  IADD3 R7, P2, PT, R2, UR5, RZ ;  /* 0x0000000502077c10 */ /* 0x001fc4000ff5e0ff */
[----:B------:R-:W-:Y:S02]  /*5640*/  IADD3 R6, P4, PT, R3, UR5, RZ ;  /* 0x0000000503067c10 */ /* 0x000fe4000ff9e0ff */
[----:B-1----:R-:W-:Y:S02]  /*5650*/  SHF.R.U64 R80, R110, 0x13, RZ ;  /* 0x000000136e507819 */ /* 0x002fe400000012ff */
[----:B------:R-:W-:Y:S01]  /*5660*/  IADD3.X R8, PT, PT, R4, UR6, RZ, P2, !PT ;  /* 0x0000000604087c10 */ /* 0x000fe200097fe4ff */
[----:B------:R-:W-:Y:S01]  /*5670*/  UIMAD UR5, UR12, 0x2c, URZ ;  /* 0x0000002c0c0578a4 */ /* 0x000fe2000f8e02ff */
[----:B------:R-:W-:Y:S01]  /*5680*/  LOP3.LUT P2, RZ, R80, 0x1, RZ, 0xc0, !PT ;  /* 0x0000000150ff7812 */ /* 0x000fe2000784c0ff */
[----:B------:R0:W-:Y:S01]  /*5690*/  STL [R1+0x48], R7 ;  /* 0x0000480701007387 */ /* 0x0001e20000100800 */
[----:B------:R-:W-:Y:S02]  /*56a0*/  @P3 IMAD.MOV.U32 R80, RZ, RZ, R7 ;  /* 0x000000ffff503224 */ /* 0x000fe400078e0007 */
[----:B------:R-:W-:Y:S01]  /*56b0*/  @P3 IMAD.MOV.U32 R81, RZ, RZ, R8 ;  /* 0x000000ffff513224 */ /* 0x000fe200078e0008 */
[----:B------:R1:W-:Y:S04]  /*56c0*/  STL [R1+0x44], R8 ;  /* 0x0000440801007387 */ /* 0x0003e80000100800 */
[----:B------:R1:W2:Y:S01]  /*56d0*/  @P3 LDG.E.U8 R175, desc[UR24][R80.64] ;  /* 0x0000001850af3981 */ /* 0x0002a2000c1e1100 */
[----:B0-----:R-:W-:Y:S01]  /*56e0*/  IADD3.X R7, PT, PT, R5, UR6, RZ, P4, !PT ;  /* 0x0000000605077c10 */ /* 0x001fe2000a7fe4ff */
[----:B------:R-:W-:-:S02]  /*56f0*/  USHF.R.S32.HI UR6, URZ, 0x1f, UR5 ;  /* 0x0000001fff067899 */ /* 0x000fc40008011405 */
[----:B-1----:R-:W-:Y:S01]  /*5700*/  IADD3 R8, P4, PT, R2, UR5, RZ ;  /* 0x0000000502087c10 */ /* 0x002fe2000ff9e0ff */
[----:B------:R0:W-:Y:S01]  /*5710*/  STL [R1+0x50], R6 ;  /* 0x0000500601007387 */ /* 0x0001e20000100800 */
[----:B------:R-:W-:Y:S02]  /*5720*/  @P3 IMAD.MOV.U32 R80, RZ, RZ, R6 ;  /* 0x000000ffff503224 */ /* 0x000fe400078e0006 */
[----:B------:R-:W-:Y:S01]  /*5730*/  IADD3.X R9, PT, PT, R4, UR6, RZ, P4, !PT ;  /* 0x0000000604097c10 */ /* 0x000fe2000a7fe4ff */
[----:B------:R-:W-:Y:S01]  /*5740*/  @P3 IMAD.MOV.U32 R81, RZ, RZ, R7 ;  /* 0x000000ffff513224 */ /* 0x000fe200078e0007 */
[----:B------:R1:W-:Y:S01]  /*5750*/  STL [R1+0x4c], R7 ;  /* 0x00004c0701007387 */ /* 0x0003e20000100800 */
[----:B0-----:R-:W-:-:S03]  /*5760*/  IADD3 R6, P4, PT, R3, UR5, RZ ;  /* 0x0000000503067c10 */ /* 0x001fc6000ff9e0ff */
[----:B------:R0:W2:Y:S01]  /*5770*/  @P3 LDG.E.U8 R173, desc[UR24][R80.64] ;  /* 0x0000001850ad3981 */ /* 0x0000a2000c1e1100 */
[----:B------:R-:W-:Y:S01]  /*5780*/  SHF.R.U64 R82, R110, 0xb, RZ ;  /* 0x0000000b6e527819 */ /* 0x000fe200000012ff */
[----:B------:R-:W-:Y:S01]  /*5790*/  UIMAD UR5, UR12, 0x34, URZ ;  /* 0x000000340c0578a4 */ /* 0x000fe2000f8e02ff */
[----:B-1----:R-:W-:Y:S01]  /*57a0*/  IADD3.X R7, PT, PT, R5, UR6, RZ, P4, !PT ;  /* 0x0000000605077c10 */ /* 0x002fe2000a7fe4ff */
[----:B0-----:R-:W-:Y:S02]  /*57b0*/  @P2 IMAD.MOV.U32 R80, RZ, RZ, R8 ;  /* 0x000000ffff502224 */ /* 0x001fe400078e0008 */
[----:B------:R-:W-:Y:S01]  /*57c0*/  @P2 IMAD.MOV.U32 R81, RZ, RZ, R9 ;  /* 0x000000ffff512224 */ /* 0x000fe200078e0009 */
[----:B------:R-:W-:Y:S01]  /*57d0*/  LOP3.LUT P3, RZ, R82, 0x1, RZ, 0xc0, !PT ;  /* 0x0000000152ff7812 */ /* 0x000fe2000786c0ff */
[----:B------:R-:W-:-:S03]  /*57e0*/  USHF.R.S32.HI UR6, URZ, 0x1f, UR5 ;  /* 0x0000001fff067899 */ /* 0x000fc60008011405 */
[----:B------:R0:W2:Y:S04]  /*57f0*/  @P2 LDG.E.U8 R181, desc[UR24][R80.64] ;  /* 0x0000001850b52981 */ /* 0x0000a8000c1e1100 */
[----:B------:R1:W-:Y:S01]  /*5800*/  STL [R1+0xc8], R8 ;  /* 0x0000c80801007387 */ /* 0x0003e20000100800 */
[----:B0-----:R-:W-:Y:S02]  /*5810*/  @P2 IMAD.MOV.U32 R80, RZ, RZ, R6 ;  /* 0x000000ffff502224 */ /* 0x001fe400078e0006 */
[----:B------:R-:W-:Y:S01]  /*5820*/  @P2 IMAD.MOV.U32 R81, RZ, RZ, R7 ;  /* 0x000000ffff512224 */ /* 0x000fe200078e0007 */
[----:B------:R0:W-:Y:S01]  /*5830*/  STL [R1+0xc4], R9 ;  /* 0x0000c40901007387 */ /* 0x0001e20000100800 */
[----:B-1----:R-:W-:-:S03]  /*5840*/  IADD3 R8, P4, PT, R2, UR5, RZ ;  /* 0x0000000502087c10 */ /* 0x002fc6000ff9e0ff */
[----:B------:R1:W-:Y:S04]  /*5850*/  STL [R1+0xd0], R6 ;  /* 0x0000d00601007387 */ /* 0x0003e80000100800 */
[----:B------:R3:W2:Y:S01]  /*5860*/  @P2 LDG.E.U8 R180, desc[UR24][R80.64] ;  /* 0x0000001850b42981 */ /* 0x0006a2000c1e1100 */
[----:B0-----:R-:W-:Y:S02]  /*5870*/  IADD3.X R9, PT, PT, R4, UR6, RZ, P4, !PT ;  /* 0x0000000604097c10 */ /* 0x001fe4000a7fe4ff */
[----:B-1----:R-:W-:Y:S01]  /*5880*/  IADD3 R6, P2, PT, R3, UR5, RZ ;  /* 0x0000000503067c10 */ /* 0x002fe2000ff5e0ff */
[----:B------:R0:W-:Y:S01]  /*5890*/  STL [R1+0xcc], R7 ;  /* 0x0000cc0701007387 */ /* 0x0001e20000100800 */
[----:B---3--:R-:W-:Y:S01]  /*58a0*/  SHF.R.U64 R80, R110, 0x3, RZ ;  /* 0x000000036e507819 */ /* 0x008fe200000012ff */
[----:B------:R-:W-:Y:S01]  /*58b0*/  @P3 IMAD.MOV.U32 R81, RZ, RZ, R9 ;  /* 0x000000ffff513224 */ /* 0x000fe200078e0009 */
[----:B0-----:R-:W-:-:S02]  /*58c0*/  IADD3.X R7, PT, PT, R5, UR6, RZ, P2, !PT ;  /* 0x0000000605077c10 */ /* 0x001fc400097fe4ff */
[----:B------:R-:W-:Y:S01]  /*58d0*/  LOP3.LUT P2, RZ, R80, 0x1, RZ, 0xc0, !PT ;  /* 0x0000000150ff7812 */ /* 0x000fe2000784c0ff */
[----:B------:R-:W-:Y:S01]  /*58e0*/  @P3 IMAD.MOV.U32 R80, RZ, RZ, R8 ;  /* 0x000000ffff503224 */ /* 0x000fe200078e0008 */
[----:B------:R-:W-:Y:S01]  /*58f0*/  UIMAD UR5, UR12, 0x3c, URZ ;  /* 0x0000003c0c0578a4 */ /* 0x000fe2000f8e02ff */
[----:B------:R-:W-:Y:S04]  /*5900*/  STL [R1+0x148], R8 ;  /* 0x0001480801007387 */ /* 0x000fe80000100800 */
[----:B------:R0:W3:Y:S01]  /*5910*/  @P3 LDG.E.U8 R172, desc[UR24][R80.64] ;  /* 0x0000001850ac3981 */ /* 0x0000e2000c1e1100 */
[----:B------:R-:W-:-:S03]  /*5920*/  USHF.R.S32.HI UR6, URZ, 0x1f, UR5 ;  /* 0x0000001fff067899 */ /* 0x000fc60008011405 */
[----:B------:R-:W-:Y:S01]  /*5930*/  STL [R1+0x150], R6 ;  /* 0x0001500601007387 */ /* 0x000fe20000100800 */
[----:B0-----:R-:W-:Y:S02]  /*5940*/  @P3 IMAD.MOV.U32 R80, RZ, RZ, R6 ;  /* 0x000000ffff503224 */ /* 0x001fe400078e0006 */
[----:B------:R-:W-:Y:S01]  /*5950*/  @P3 IMAD.MOV.U32 R81, RZ, RZ, R7 ;  /* 0x000000ffff513224 */ /* 0x000fe200078e0007 */
[----:B------:R-:W-:Y:S01]  /*5960*/  STL [R1+0x144], R9 ;  /* 0x0001440901007387 */ /* 0x000fe20000100800 */
[----:B------:R-:W-:-:S03]  /*5970*/  VIADD R78, R238, 0xfffffffa ;  /* 0xfffffffaee4e7836 */ /* 0x000fc60000000000 */
[----:B------:R0:W-:Y:S04]  /*5980*/  STL [R1+0x14c], R7 ;  /* 0x00014c0701007387 */ /* 0x0001e80000100800 */
[----:B------:R1:W2:Y:S01]  /*5990*/  @P3 LDG.E.U8 R178, desc[UR24][R80.64] ;  /* 0x0000001850b23981 */ /* 0x0002a2000c1e1100 */
[----:B------:R-:W-:Y:S01]  /*59a0*/  @!P6 IMAD.MOV R127, RZ, RZ, -R127 ;  /* 0x000000ffff7fe224 */ /* 0x000fe200078e0a7f */
[----:B0-----:R-:W-:Y:S02]  /*59b0*/  IADD3 R7, P3, PT, R2, UR5, RZ ;  /* 0x0000000502077c10 */ /* 0x001fe4000ff7e0ff */
[----:B------:R-:W-:Y:S02]  /*59c0*/  IADD3 R6, P6, PT, R3, UR5, RZ ;  /* 0x0000000503067c10 */ /* 0x000fe4000ffde0ff */
[----:B------:R-:W-:Y:S01]  /*59d0*/  IADD3.X R8, PT, PT, R4, UR6, RZ, P3, !PT ;  /* 0x0000000604087c10 */ /* 0x000fe20009ffe4ff */
[----:B------:R0:W-:Y:S01]  /*59e0*/  STL [R1+0x1c8], R7 ;  /* 0x0001c80701007387 */ /* 0x0001e20000100800 */
[----:B------:R-:W-:Y:S01]  /*59f0*/  ISETP.GE.U32.AND P3, PT, R78, 0x7fffffbb, PT ;  /* 0x7fffffbb4e00780c */ /* 0x000fe20003f66070 */
[----:B------:R-:W-:Y:S01]  /*5a00*/  @P2 IMAD.MOV.U32 R78, RZ, RZ, R7 ;  /* 0x000000ffff4e2224 */ /* 0x000fe200078e0007 */
[----:B------:R-:W-:Y:S01]  /*5a10*/  ISETP.GE.AND P4, PT, R79, RZ, PT ;  /* 0x000000ff4f00720c */ /* 0x000fe20003f86270 */
[----:B------:R-:W-:Y:S01]  /*5a20*/  @P2 IMAD.MOV.U32 R79, RZ, RZ, R8 ;  /* 0x000000ffff4f2224 */ /* 0x000fe200078e0008 */
[----:B------:R-:W-:Y:S01]  /*5a30*/  UIMAD UR5, UR12, 0x5, URZ ;  /* 0x000000050c0578a4 */ /* 0x000fe2000f8e02ff */
[----:B-1----:R-:W-:-:S03]  /*5a40*/  @P2 IMAD.MOV.U32 R80, RZ, RZ, R6 ;  /* 0x000000ffff502224 */ /* 0x002fc600078e0006 */
[----:B------:R1:W2:Y:S01]  /*5a50*/  @P2 LDG.E.U8 R168, desc[UR24][R78.64] ;  /* 0x000000184ea82981 */ /* 0x0002a2000c1e1100 */
[----:B0-----:R-:W-:Y:S01]  /*5a60*/  IADD3.X R7, PT, PT, R5, UR6, RZ, P6, !PT ;  /* 0x0000000605077c10 */ /* 0x001fe2000b7fe4ff */
[----:B------:R-:W-:-:S04]  /*5a70*/  USHF.R.S32.HI UR6, URZ, 0x1f, UR5 ;  /* 0x0000001fff067899 */ /* 0x000fc80008011405 */
[----:B------:R-:W-:Y:S02]  /*5a80*/  @P2 IMAD.MOV.U32 R81, RZ, RZ, R7 ;  /* 0x000000ffff512224 */ /* 0x000fe400078e0007 */
[----:B-1----:R-:W-:Y:S01]  /*5a90*/  VIADD R79, R238, 0xfffffff2 ;  /* 0xfffffff2ee4f7836 */ /* 0x002fe20000000000 */
[----:B------:R-:W-:Y:S02]  /*5aa0*/  IADD3 R78, P6, PT, R2, UR5, RZ ;  /* 0x00000005024e7c10 */ /* 0x000fe4000ffde0ff */
[----:B------:R0:W2:Y:S02]  /*5ab0*/  @P2 LDG.E.U8 R167, desc[UR24][R80.64] ;  /* 0x0000001850a72981 */ /* 0x0000a4000c1e1100 */
[----:B------:R-:W-:Y:S02]  /*5ac0*/  ISETP.GE.U32.AND P2, PT, R79, 0x7fffffb3, PT ;  /* 0x7fffffb34f00780c */ /* 0x000fe40003f46070 */
[----:B------:R-:W-:Y:S02]  /*5ad0*/  IADD3.X R79, PT, PT, R4, UR6, RZ, P6, !PT ;  /* 0x00000006044f7c10 */ /* 0x000fe4000b7fe4ff */
[----:B0-----:R-:W-:Y:S01]  /*5ae0*/  IADD3 R80, P6, PT, R3, UR5, RZ ;  /* 0x0000000503507c10 */ /* 0x001fe2000ffde0ff */
[----:B------:R-:W-:-:S02]  /*5af0*/  UIMAD UR5, UR12, 0xd, URZ ;  /* 0x0000000d0c0578a4 */ /* 0x000fc4000f8e02ff */
[----:B------:R-:W2:Y:S01]  /*5b00*/  @!P3 LDG.E.U8 R166, desc[UR24][R78.64] ;  /* 0x000000184ea6b981 */ /* 0x000ea2000c1e1100 */
[----:B------:R-:W-:Y:S01]  /*5b10*/  IADD3.X R81, PT, PT, R5, UR6, RZ, P6, !PT ;  /* 0x0000000605517c10 */ /* 0x000fe2000b7fe4ff */
[----:B------:R-:W-:Y:S02]  /*5b20*/  USHF.R.S32.HI UR6, URZ, 0x1f, UR5 ;  /* 0x0000001fff067899 */ /* 0x000fe40008011405 */
[----:B------:R-:W-:Y:S02]  /*5b30*/  IADD3 R82, P6, PT, R2, UR5, RZ ;  /* 0x0000000502527c10 */ /* 0x000fe4000ffde0ff */
[----:B------:R-:W2:Y:S01]  /*5b40*/  @!P3 LDG.E.U8 R174, desc[UR24][R80.64] ;  /* 0x0000001850aeb981 */ /* 0x000ea2000c1e1100 */
[----:B------:R-:W-:Y:S02]  /*5b50*/  IADD3 R83, P3, PT, R3, UR5, RZ ;  /* 0x0000000503537c10 */ /* 0x000fe4000ff7e0ff */
[----:B------:R-:W-:Y:S02]  /*5b60*/  IADD3.X R84, PT, PT, R4, UR6, RZ, P6, !PT ;  /* 0x0000000604547c10 */ /* 0x000fe4000b7fe4ff */
[----:B------:R-:W-:-:S02]  /*5b70*/  ISETP.GE.AND P6, PT, R85, RZ, PT ;  /* 0x000000ff5500720c */ /* 0x000fc40003fc6270 */
[----:B------:R-:W-:Y:S02]  /*5b80*/  SHF.R.U32.HI R87, RZ, 0xa, R94 ;  /* 0x0000000aff577819 */ /* 0x000fe4000001165e */
[----:B------:R-:W-:Y:S01]  /*5b90*/  IADD3.X R85, PT, PT, R5, UR6, RZ, P3, !PT ;  /* 0x0000000605557c10 */ /* 0x000fe20009ffe4ff */
[----:B------:R-:W-:Y:S01]  /*5ba0*/  UIMAD UR5, UR12, 0x15, URZ ;  /* 0x000000150c0578a4 */ /* 0x000fe2000f8e02ff */
[----:B------:R-:W-:Y:S01]  /*5bb0*/  LOP3.LUT P3, RZ, R87, 0x1, RZ, 0xc0, !PT ;  /* 0x0000000157ff7812 */ /* 0x000fe2000786c0ff */
[----:B------:R-:W-:Y:S02]  /*5bc0*/  @!P2 IMAD.MOV.U32 R86, RZ, RZ, R83 ;  /* 0x000000ffff56a224 */ /* 0x000fe400078e0053 */
[----:B------:R-:W-:Y:S02]  /*5bd0*/  @!P2 IMAD.MOV.U32 R87, RZ, RZ, R85 ;  /* 0x000000ffff57a224 */ /* 0x000fe400078e0055 */
[----:B------:R-:W-:Y:S02]  /*5be0*/  @!P2 IMAD.MOV.U32 R88, RZ, RZ, R82 ;  /* 0x000000ffff58a224 */ /* 0x000fe400078e0052 */
[----:B------:R-:W-:Y:S01]  /*5bf0*/  @!P2 IMAD.MOV.U32 R89, RZ, RZ, R84 ;  /* 0x000000ffff59a224 */ /* 0x000fe200078e0054 */
[----:B------:R-:W-:Y:S01]  /*5c00*/  USHF.R.S32.HI UR6, URZ, 0x1f, UR5 ;  /* 0x0000001fff067899 */ /* 0x000fe20008011405 */
[----:B------:R0:W2:Y:S01]  /*5c10*/  @!P2 LDG.E.U8 R164, desc[UR24][R86.64] ;  /* 0x0000001856a4a981 */ /* 0x0000a2000c1e1100 */
[----:B------:R-:W-:-:S03]  /*5c20*/  @!P4 IMAD.MOV R130, RZ, RZ, -R130 ;  /* 0x000000ffff82c224 */ /* 0x000fc600078e0a82 */
[----:B------:R1:W2:Y:S01]  /*5c30*/  @!P2 LDG.E.U8 R165, desc[UR24][R88.64] ;  /* 0x0000001858a5a981 */ /* 0x0002a2000c1e1100 */
[----:B------:R-:W-:Y:S02]  /*5c40*/  SHF.R.U64 R128, R110, 0x1a, RZ ;  /* 0x0000001a6e807819 */ /* 0x000fe400000012ff */
[----:B0-----:R-:W-:Y:S02]  /*5c50*/  IADD3 R86, P4, PT, R2, UR5, RZ ;  /* 0x0000000502567c10 */ /* 0x001fe4000ff9e0ff */
[----:B------:R-:W-:Y:S02]  /*5c60*/  IADD3 R87, P2, PT, R3, UR5, RZ ;  /* 0x0000000503577c10 */ /* 0x000fe4000ff5e0ff */
[----:B-1----:R-:W-:Y:S02]  /*5c70*/  SHF.R.U32.HI R89, RZ, 0x2, R94 ;  /* 0x00000002ff597819 */ /* 0x002fe4000001165e */
[----:B------:R-:W-:Y:S02]  /*5c80*/  IADD3.X R88, PT, PT, R4, UR6, RZ, P4, !PT ;  /* 0x0000000604587c10 */ /* 0x000fe4000a7fe4ff */
[----:B------:R-:W-:-:S02]  /*5c90*/  LOP3.LUT P4, RZ, R89, 0x1, RZ, 0xc0, !PT ;  /* 0x0000000159ff7812 */ /* 0x000fc4000788c0ff */
[----:B------:R-:W-:Y:S01]  /*5ca0*/  IADD3.X R89, PT, PT, R5, UR6, RZ, P2, !PT ;  /* 0x0000000605597c10 */ /* 0x000fe200097fe4ff */
[----:B------:R-:W-:Y:S01]  /*5cb0*/  @P3 IMAD.MOV.U32 R129, RZ, RZ, R88 ;  /* 0x000000ffff813224 */ /* 0x000fe200078e0058 */
[----:B------:R-:W-:Y:S01]  /*5cc0*/  LOP3.LUT P2, RZ, R128, 0x1, RZ, 0xc0, !PT ;  /* 0x0000000180ff7812 */ /* 0x000fe2000784c0ff */
[----:B------:R-:W-:Y:S01]  /*5cd0*/  @P3 IMAD.MOV.U32 R128, RZ, RZ, R86 ;  /* 0x000000ffff803224 */ /* 0x000fe200078e0056 */
[----:B------:R-:W-:-:S04]  /*5ce0*/  UIMAD UR5, UR12, 0x1d, URZ ;  /* 0x0000001d0c0578a4 */ /* 0x000fc8000f8e02ff */
[----:B------:R0:W2:Y:S01]  /*5cf0*/  @P3 LDG.E.U8 R163, desc[UR24][R128.64] ;  /* 0x0000001880a33981 */ /* 0x0000a2000c1e1100 */
[----:B------:R-:W-:Y:S01]  /*5d00*/  USHF.R.S32.HI UR17, URZ, 0x1f, UR5 ;  /* 0x0000001fff117899 */ /* 0x000fe20008011405 */
[----:B------:R-:W-:Y:S01]  /*5d10*/  @!P6 IMAD.MOV R119, RZ, RZ, -R119 ;  /* 0x000000ffff77e224 */ /* 0x000fe200078e0a77 */
[----:B------:R-:W-:Y:S01]  /*5d20*/  UIMAD UR6, UR12, 0x25, URZ ;  /* 0x000000250c0678a4 */ /* 0x000fe2000f8e02ff */
[----:B------:R-:W-:Y:S01]  /*5d30*/  IADD3 R231, P6, PT, R2, UR5, RZ ;  /* 0x0000000502e77c10 */ /* 0x000fe2000ffde0ff */
[----:B0-----:R-:W-:Y:S02]  /*5d40*/  @P3 IMAD.MOV.U32 R128, RZ, RZ, R87 ;  /* 0x000000ffff803224 */ /* 0x001fe400078e0057 */
[----:B------:R-:W-:Y:S01]  /*5d50*/  @P3 IMAD.MOV.U32 R129, RZ, RZ, R89 ;  /* 0x000000ffff813224 */ /* 0x000fe200078e0059 */
[----:B------:R-:W-:Y:S04]  /*5d60*/  STL [R1+0x1c4], R8 ;  /* 0x0001c40801007387 */ /* 0x000fe80000100800 */
[----:B------:R0:W2:Y:S01]  /*5d70*/  @P3 LDG.E.U8 R162, desc[UR24][R128.64] ;  /* 0x0000001880a23981 */ /* 0x0000a2000c1e1100 */
[----:B------:R-:W-:Y:S01]  /*5d80*/  IADD3 R245, P3, PT, R3, UR5, RZ ;  /* 0x0000000503f57c10 */ /* 0x000fe2000ff7e0ff */
[----:B------:R-:W-:Y:S01]  /*5d90*/  USHF.R.S32.HI UR5, URZ, 0x1f, UR6 ;  /* 0x0000001fff057899 */ /* 0x000fe20008011406 */
[----:B------:R-:W-:Y:S01]  /*5da0*/  IADD3.X R230, PT, PT, R4, UR17, RZ, P6, !PT ;  /* 0x0000001104e67c10 */ /* 0x000fe2000b7fe4ff */
[----:B------:R-:W-:Y:S01]  /*5db0*/  STL [R1+0x1d0], R6 ;  /* 0x0001d00601007387 */ /* 0x000fe20000100800 */
[----:B------:R-:W-:Y:S01]  /*5dc0*/  IADD3.X R244, PT, PT, R5, UR17, RZ, P3, !PT ;  /* 0x0000001105f47c10 */ /* 0x000fe20009ffe4ff */
[----:B------:R-:W-:-:S02]  /*5dd0*/  UIMAD UR16, UR12, 0x2d, URZ ;  /* 0x0000002d0c1078a4 */ /* 0x000fc4000f8e02ff */
[----:B------:R1:W-:Y:S01]  /*5de0*/  STL [R1+0x1cc], R7 ;  /* 0x0001cc0701007387 */ /* 0x0003e20000100800 */
[----:B0-----:R-:W-:Y:S01]  /*5df0*/  SHF.R.U64 R128, R110, 0x12, RZ ;  /* 0x000000126e807819 */ /* 0x001fe200000012ff */
[----:B------:R-:W-:Y:S01]  /*5e00*/  @P4 IMAD.MOV.U32 R129, RZ, RZ, R230 ;  /* 0x000000ffff814224 */ /* 0x000fe200078e00e6 */
[----:B------:R-:W-:Y:S02]  /*5e10*/  USHF.R.S32.HI UR18, URZ, 0x1f, UR16 ;  /* 0x0000001fff127899 */ /* 0x000fe40008011410 */
[----:B------:R-:W-:Y:S01]  /*5e20*/  LOP3.LUT P6, RZ, R128, 0x1, RZ, 0xc0, !PT ;  /* 0x0000000180ff7812 */ /* 0x000fe200078cc0ff */
[----:B------:R-:W-:Y:S01]  /*5e30*/  @P4 IMAD.MOV.U32 R128, RZ, RZ, R231 ;  /* 0x000000ffff804224 */ /* 0x000fe200078e00e7 */
[----:B-1----:R-:W-:-:S04]  /*5e40*/  IADD3 R7, P3, PT, R2, UR6, RZ ;  /* 0x0000000602077c10 */ /* 0x002fc8000ff7e0ff */
[----:B------:R0:W2:Y:S01]  /*5e50*/  @P4 LDG.E.U8 R155, desc[UR24][R128.64] ;  /* 0x00000018809b4981 */ /* 0x0000a2000c1e1100 */
[----:B------:R-:W-:Y:S02]  /*5e60*/  IADD3.X R8, PT, PT, R4, UR5, RZ, P3, !PT ;  /* 0x0000000504087c10 */ /* 0x000fe40009ffe4ff */
[----:B------:R-:W-:Y:S01]  /*5e70*/  IADD3 R6, P3, PT, R2, UR16, RZ ;  /* 0x0000001002067c10 */ /* 0x000fe2000ff7e0ff */
[----:B------:R1:W-:Y:S01]  /*5e80*/  STL [R1+0x58], R7 ;  /* 0x0000580701007387 */ /* 0x0003e20000100800 */
[----:B0-----:R-:W-:Y:S02]  /*5e90*/  @P2 IMAD.MOV.U32 R128, RZ, RZ, R7 ;  /* 0x000000ffff802224 */ /* 0x001fe400078e0007 */
[----:B------:R-:W-:Y:S01]  /*5ea0*/  @P2 IMAD.MOV.U32 R129, RZ, RZ, R8 ;  /* 0x000000ffff812224 */ /* 0x000fe200078e0008 */
[----:B-1----:R-:W-:-:S04]  /*5eb0*/  IADD3.X R7, PT, PT, R4, UR18, RZ, P3, !PT ;  /* 0x0000001204077c10 */ /* 0x002fc80009ffe4ff */
[----:B------:R0:W2:Y:S01]  /*5ec0*/  @P2 LDG.E.U8 R159, desc[UR24][R128.64] ;  /* 0x00000018809f2981 */ /* 0x0000a2000c1e1100 */
[----:B------:R-:W-:Y:S01]  /*5ed0*/  ISETP.GE.AND P3, PT, R120, RZ, PT ;  /* 0x000000ff7800720c */ /* 0x000fe20003f66270 */
[----:B------:R-:W-:Y:S02]  /*5ee0*/  IMAD.MOV.U32 R120, RZ, RZ, R117 ;  /* 0x000000ffff787224 */ /* 0x000fe400078e0075 */
[----:B0-----:R-:W-:Y:S02]  /*5ef0*/  @P6 IMAD.MOV.U32 R128, RZ, RZ, R6 ;  /* 0x000000ffff806224 */ /* 0x001fe400078e0006 */
[----:B------:R-:W-:Y:S01]  /*5f00*/  @P6 IMAD.MOV.U32 R129, RZ, RZ, R7 ;  /* 0x000000ffff816224 */ /* 0x000fe200078e0007 */
[----:B------:R-:W-:-:S04]  /*5f10*/  SHF.R.U64 R117, R110, 0xa, RZ ;  /* 0x0000000a6e757819 */ /* 0x000fc800000012ff */
[----:B------:R0:W3:Y:S01]  /*5f20*/  @P6 LDG.E.U8 R156, desc[UR24][R128.64] ;  /* 0x00000018809c6981 */ /* 0x0000e2000c1e1100 */
[----:B------:R-:W-:Y:S02]  /*5f30*/  UIMAD UR17, UR12, 0x35, URZ ;  /* 0x000000350c1178a4 */ /* 0x000fe4000f8e02ff */
[----:B------:R-:W-:Y:S01]  /*5f40*/  @!P3 IMAD.MOV R120, RZ, RZ, -R120 ;  /* 0x000000ffff78b224 */ /* 0x000fe200078e0a78 */
[----:B------:R-:W-:Y:S01]  /*5f50*/  STL [R1+0x54], R8 ;  /* 0x0000540801007387 */ /* 0x000fe20000100800 */
[----:B0-----:R-:W-:Y:S02]  /*5f60*/  @P4 IMAD.MOV.U32 R128, RZ, RZ, R245 ;  /* 0x000000ffff804224 */ /* 0x001fe400078e00f5 */
[----:B------:R-:W-:Y:S01]  /*5f70*/  @P4 IMAD.MOV.U32 R129, RZ, RZ, R244 ;  /* 0x000000ffff814224 */ /* 0x000fe200078e00f4 */
[----:B------:R0:W-:Y:S01]  /*5f80*/  STL [R1+0xd8], R6 ;  /* 0x0000d80601007387 */ /* 0x0001e20000100800 */
[----:B------:R-:W-:-:S03]  /*5f90*/  LOP3.LUT P3, RZ, R117, 0x1, RZ, 0xc0, !PT ;  /* 0x0000000175ff7812 */ /* 0x000fc6000786c0ff */
[----:B------:R1:W3:Y:S01]  /*5fa0*/  @P4 LDG.E.U8 R151, desc[UR24][R128.64] ;  /* 0x0000001880974981 */ /* 0x0002e2000c1e1100 */
[----:B------:R-:W-:Y:S01]  /*5fb0*/  USHF.R.S32.HI UR19, URZ, 0x1f, UR17 ;  /* 0x0000001fff137899 */ /* 0x000fe20008011411 */
[----:B0-----:R-:W-:Y:S02]  /*5fc0*/  IADD3 R6, P4, PT, R3, UR6, RZ ;  /* 0x0000000603067c10 */ /* 0x001fe4000ff9e0ff */
[----:B------:R0:W-:Y:S01]  /*5fd0*/  STL [R1+0xd4], R7 ;  /* 0x0000d40701007387 */ /* 0x0001e20000100800 */
[----:B------:R-:W-:Y:S02]  /*5fe0*/  PRMT R149, RZ, 0x7610, R149 ;  /* 0x00007610ff957816 */ /* 0x000fe40000000095 */
[----:B0-----:R-:W-:Y:S02]  /*5ff0*/  IADD3.X R7, PT, PT, R5, UR5, RZ, P4, !PT ;  /* 0x0000000505077c10 */ /* 0x001fe4000a7fe4ff */
[----:B------:R-:W-:-:S04]  /*6000*/  IADD3 R8, P4, PT, R2, UR17, RZ ;  /* 0x0000001102087c10 */ /* 0x000fc8000ff9e0ff */
[----:B------:R-:W-:Y:S02]  /*6010*/  IADD3.X R9, PT, PT, R4, UR19, RZ, P4, !PT ;  /* 0x0000001304097c10 */ /* 0x000fe4000a7fe4ff */
[----:B------:R-:W-:Y:S01]  /*6020*/  ISETP.GE.AND P4, PT, R122, RZ, PT ;  /* 0x000000ff7a00720c */ /* 0x000fe20003f86270 */
[----:B-1----:R-:W-:Y:S02]  /*6030*/  @P3 IMAD.MOV.U32 R128, RZ, RZ, R8 ;  /* 0x000000ffff803224 */ /* 0x002fe400078e0008 */
[----:B------:R-:W-:Y:S01]  /*6040*/  @P3 IMAD.MOV.U32 R129, RZ, RZ, R9 ;  /* 0x000000ffff813224 */ /* 0x000fe200078e0009 */
[----:B------:R-:W-:Y:S01]  /*6050*/  PRMT R147, RZ, 0x7610, R147 ;  /* 0x00007610ff937816 */ /* 0x000fe20000000093 */
[----:B------:R-:W-:-:S03]  /*6060*/  IMAD.MOV.U32 R122, RZ, RZ, R91 ;  /* 0x000000ffff7a7224 */ /* 0x000fc600078e005b */
[----:B------:R0:W3:Y:S01]  /*6070*/  @P3 LDG.E.U8 R149, desc[UR24][R128.64] ;  /* 0x0000001880953981 */ /* 0x0000e2000c1e1100 */
[----:B------:R-:W-:Y:S01]  /*6080*/  SHF.R.U64 R91, R110, 0x2, RZ ;  /* 0x000000026e5b7819 */ /* 0x000fe200000012ff */
[----:B------:R-:W-:Y:S02]  /*6090*/  UIMAD UR6, UR12, 0x3d, URZ ;  /* 0x0000003d0c0678a4 */ /* 0x000fe4000f8e02ff */
[----:B------:R1:W-:Y:S01]  /*60a0*/  STL [R1+0x60], R6 ;  /* 0x0000600601007387 */ /* 0x0003e20000100800 */
[----:B------:R-:W-:Y:S02]  /*60b0*/  @!P4 IMAD.MOV R122, RZ, RZ, -R122 ;  /* 0x000000ffff7ac224 */ /* 0x000fe400078e0a7a */
[----:B0-----:R-:W-:Y:S02]  /*60c0*/  @P2 IMAD.MOV.U32 R128, RZ, RZ, R6 ;  /* 0x000000ffff802224 */ /* 0x001fe400078e0006 */
[----:B------:R-:W-:Y:S01]  /*60d0*/  @P2 IMAD.MOV.U32 R129, RZ, RZ, R7 ;  /* 0x000000ffff812224 */ /* 0x000fe200078e0007 */
[----:B-1----:R-:W-:-:S04]  /*60e0*/  IADD3 R6, P4, PT, R3, UR16, RZ ;  /* 0x0000001003067c10 */ /* 0x002fc8000ff9e0ff */
[----:B------:R0:W3:Y:S01]  /*60f0*/  @P2 LDG.E.U8 R147, desc[UR24][R128.64] ;  /* 0x0000001880932981 */ /* 0x0000e2000c1e1100 */
[----:B------:R-:W-:Y:S01]  /*6100*/  LOP3.LUT P2, RZ, R91, 0x1, RZ, 0xc0, !PT ;  /* 0x000000015bff7812 */ /* 0x000fe2000784c0ff */
[----:B------:R-:W-:Y:S02]  /*6110*/  USHF.R.S32.HI UR20, URZ, 0x1f, UR6 ;  /* 0x0000001fff147899 */ /* 0x000fe40008011406 */
[----:B------:R1:W-:Y:S04]  /*6120*/  STL [R1+0x5c], R7 ;  /* 0x00005c0701007387 */ /* 0x0003e80000100800 */
[----:B------:R0:W-:Y:S01]  /*6130*/  STL [R1+0x158], R8 ;  /* 0x0001580801007387 */ /* 0x0001e20000100800 */
[----:B-1----:R-:W-:-:S03]  /*6140*/  IADD3.X R7, PT, PT, R5, UR18, RZ, P4, !PT ;  /* 0x0000001205077c10 */ /* 0x002fc6000a7fe4ff */
[----:B------:R1:W-:Y:S01]  /*6150*/  STL [R1+0x154], R9 ;  /* 0x0001540901007387 */ /* 0x0003e20000100800 */
[----:B------:R-:W-:Y:S02]  /*6160*/  PRMT R148, RZ, 0x7610, R148 ;  /* 0x00007610ff947816 */ /* 0x000fe40000000094 */
[----:B------:R-:W-:Y:S01]  /*6170*/  PRMT R146, RZ, 0x7610, R146 ;  /* 0x00007610ff927816 */ /* 0x000fe20000000092 */
[----:B------:R-:W-:Y:S01]  /*6180*/  UIMAD UR5, UR12, 0x6, URZ ;  /* 0x000000060c0578a4 */ /* 0x000fe2000f8e02ff */
[----:B0-----:R-:W-:Y:S01]  /*6190*/  IADD3 R8, P4, PT, R2, UR6, RZ ;  /* 0x0000000602087c10 */ /* 0x001fe2000ff9e0ff */
[----:B------:R-:W0:Y:S03]  /*61a0*/  LDCU UR18, c[0x0][0x3b0] ;  /* 0x00007600ff1277ac */ /* 0x000e260008000800 */
[----:B-1----:R-:W-:Y:S01]  /*61b0*/  IADD3.X R9, PT, PT, R4, UR20, RZ, P4, !PT ;  /* 0x0000001404097c10 */ /* 0x002fe2000a7fe4ff */
[----:B------:R-:W-:Y:S01]  /*61c0*/  @P2 IMAD.MOV.U32 R128, RZ, RZ, R8 ;  /* 0x000000ffff802224 */ /* 0x000fe200078e0008 */
[----:B------:R-:W-:-:S03]  /*61d0*/  ISETP.GE.AND P4, PT, R124, RZ, PT ;  /* 0x000000ff7c00720c */ /* 0x000fc60003f86270 */
[----:B------:R-:W-:-:S05]  /*61e0*/  @P2 IMAD.MOV.U32 R129, RZ, RZ, R9 ;  /* 0x000000ffff812224 */ /* 0x000fca00078e0009 */
[----:B------:R1:W3:Y:S01]  /*61f0*/  @P2 LDG.E.U8 R148, desc[UR24][R128.64] ;  /* 0x0000001880942981 */ /* 0x0002e2000c1e1100 */
[----:B------:R-:W-:Y:S02]  /*6200*/  IMAD.MOV.U32 R124, RZ, RZ, R90 ;  /* 0x000000ffff7c7224 */ /* 0x000fe400078e005a */
[----:B------:R-:W-:Y:S01]  /*6210*/  VIADD R90, R238, 0xfffffff9 ;  /* 0xfffffff9ee5a7836 */ /* 0x000fe20000000000 */
[----:B------:R0:W-:Y:S01]  /*6220*/  STL [R1+0xe0], R6 ;  /* 0x0000e00601007387 */ /* 0x0001e20000100800 */
[----:B-1----:R-:W-:Y:S02]  /*6230*/  @P6 IMAD.MOV.U32 R128, RZ, RZ, R6 ;  /* 0x000000ffff806224 */ /* 0x002fe400078e0006 */
[----:B------:R-:W-:Y:S01]  /*6240*/  @P6 IMAD.MOV.U32 R129, RZ, RZ, R7 ;  /* 0x000000ffff816224 */ /* 0x000fe200078e0007 */
[----:B------:R1:W-:Y:S04]  /*6250*/  STL [R1+0xdc], R7 ;  /* 0x0000dc0701007387 */ /* 0x0003e80000100800 */
[----:B------:R4:W3:Y:S01]  /*6260*/  @P6 LDG.E.U8 R146, desc[UR24][R128.64] ;  /* 0x0000001880926981 */ /* 0x0008e2000c1e1100 */
[----:B0-----:R-:W-:Y:S01]  /*6270*/  IADD3 R6, P6, PT, R3, UR17, RZ ;  /* 0x0000001103067c10 */ /* 0x001fe2000ffde0ff */
[----:B------:R-:W-:Y:S01]  /*6280*/  @!P4 IMAD.MOV R124, RZ, RZ, -R124 ;  /* 0x000000ffff7cc224 */ /* 0x000fe200078e0a7c */
[----:B------:R-:W-:Y:S01]  /*6290*/  USHF.R.S32.HI UR16, URZ, 0x1f, UR5 ;  /* 0x0000001fff107899 */ /* 0x000fe20008011405 */
[----:B------:R-:W-:-:S02]  /*62a0*/  ISETP.GE.U32.AND P4, PT, R90, 0x7fffffba, PT ;  /* 0x7fffffba5a00780c */ /* 0x000fc40003f86070 */
[----:B------:R-:W-:Y:S01]  /*62b0*/  PRMT R144, RZ, 0x7610, R144 ;  /* 0x00007610ff907816 */ /* 0x000fe20000000090 */
[----:B------:R-:W-:Y:S01]  /*62c0*/  STL [R1+0x1d8], R8 ;  /* 0x0001d80801007387 */ /* 0x000fe20000100800 */
[----:B-1----:R-:W-:Y:S01]  /*62d0*/  IADD3.X R7, PT, PT, R5, UR19, RZ, P6, !PT ;  /* 0x0000001305077c10 */ /* 0x002fe2000b7fe4ff */
[----:B------:R-:W0:Y:S01]  /*62e0*/  LDCU UR17, c[0x0][0x3b0] ;  /* 0x00007600ff1177ac */ /* 0x000e220008000800 */
[----:B------:R-:W-:Y:S01]  /*62f0*/  IADD3 R90, P6, PT, R2, UR5, RZ ;  /* 0x00000005025a7c10 */ /* 0x000fe2000ffde0ff */
[----:B----4-:R-:W-:Y:S02]  /*6300*/  @P3 IMAD.MOV.U32 R128, RZ, RZ, R6 ;  /* 0x000000ffff803224 */ /* 0x010fe400078e0006 */
[----:B------:R-:W-:Y:S01]  /*6310*/  @P3 IMAD.MOV.U32 R129, RZ, RZ, R7 ;  /* 0x000000ffff813224 */ /* 0x000fe200078e0007 */
[----:B------:R-:W-:Y:S01]  /*6320*/  IADD3.X R91, PT, PT, R4, UR16, RZ, P6, !PT ;  /* 0x00000010045b7c10 */ /* 0x000fe2000b7fe4ff */
[----:B------:R-:W-:Y:S01]  /*6330*/  STL [R1+0x1d4], R9 ;  /* 0x0001d40901007387 */ /* 0x000fe20000100800 */
[----:B------:R-:W-:Y:S01]  /*6340*/  ISETP.GE.AND P6, PT, R126, RZ, PT ;  /* 0x000000ff7e00720c */ /* 0x000fe20003fc6270 */
[----:B------:R-:W1:Y:S02]  /*6350*/  LDCU UR19, c[0x0][0x3b0] ;  /* 0x00007600ff1377ac */ /* 0x000e640008000800 */
[----:B------:R4:W-:Y:S04]  /*6360*/  STL [R1+0x160], R6 ;  /* 0x0001600601007387 */ /* 0x0009e80000100800 */
[----:B------:R-:W3:Y:S01]  /*6370*/  @P3 LDG.E.U8 R144, desc[UR24][R128.64] ;  /* 0x0000001880903981 */ /* 0x000ee2000c1e1100 */
[----:B------:R-:W-:Y:S01]  /*6380*/  IMAD.MOV.U32 R126, RZ, RZ, R116 ;  /* 0x000000ffff7e7224 */ /* 0x000fe200078e0074 */
[----:B----4-:R-:W-:-:S02]  /*6390*/  IADD3 R6, P3, PT, R3, UR6, RZ ;  /* 0x0000000603067c10 */ /* 0x010fc4000ff7e0ff */
[----:B------:R4:W-:Y:S01]  /*63a0*/  STL [R1+0x15c], R7 ;  /* 0x00015c0701007387 */ /* 0x0009e20000100800 */
[----:B------:R-:W-:Y:S01]  /*63b0*/  PRMT R143, RZ, 0x7610, R143 ;  /* 0x00007610ff8f7816 */ /* 0x000fe2000000008f */
[----:B------:R-:W-:Y:S01]  /*63c0*/  @!P6 IMAD.MOV R126, RZ, RZ, -R126 ;  /* 0x000000ffff7ee224 */ /* 0x000fe200078e0a7e */
[----:B------:R-:W-:Y:S01]  /*63d0*/  ISETP.GE.AND P6, PT, R131, RZ, PT ;  /* 0x000000ff8300720c */ /* 0x000fe20003fc6270 */
[----:B------:R-:W-:Y:S01]  /*63e0*/  @P2 IMAD.MOV.U32 R116, RZ, RZ, R6 ;  /* 0x000000ffff742224 */ /* 0x000fe200078e0006 */
[----:B----4-:R-:W-:Y:S01]  /*63f0*/  IADD3.X R7, PT, PT, R5, UR20, RZ, P3, !PT ;  /* 0x0000001405077c10 */ /* 0x010fe20009ffe4ff */
[----:B------:R-:W-:Y:S01]  /*6400*/  STL [R1+0x1fc], R6 ;  /* 0x0001fc0601007387 */ /* 0x000fe20000100800 */
[----:B------:R-:W-:Y:S01]  /*6410*/  ISETP.GE.AND P3, PT, R132, RZ, PT ;  /* 0x000000ff8400720c */ /* 0x000fe20003f66270 */
[----:B------:R-:W-:Y:S02]  /*6420*/  UIMAD UR6, UR12, 0xe, URZ ;  /* 0x0000000e0c0678a4 */ /* 0x000fe4000f8e02ff */
[----:B------:R-:W-:Y:S01]  /*6430*/  @P2 IMAD.MOV.U32 R117, RZ, RZ, R7 ;  /* 0x000000ffff752224 */ /* 0x000fe200078e0007 */
[----:B------:R-:W-:-:S05]  /*6440*/  PRMT R145, RZ, 0x7610, R145 ;  /* 0x00007610ff917816 */ /* 0x000fca0000000091 */
[----:B------:R-:W-:Y:S01]  /*6450*/  @!P6 IMAD.MOV R96, RZ, RZ, -R96 ;  /* 0x000000ffff60e224 */ /* 0x000fe200078e0a60 */
[----:B------:R-:W-:Y:S01]  /*6460*/  PRMT R131, RZ, 0x7610, R131 ;  /* 0x00007610ff837816 */ /* 0x000fe20000000083 */
[----:B------:R-:W4:Y:S01]  /*6470*/  LDCU UR20, c[0x0][0x3b0] ;  /* 0x00007600ff1477ac */ /* 0x000f220008000800 */
[----:B------:R-:W3:Y:S01]  /*6480*/  @P2 LDG.E.U8 R143, desc[UR24][R116.64] ;  /* 0x00000018748f2981 */ /* 0x000ee2000c1e1100 */
[----:B------:R-:W-:Y:S02]  /*6490*/  ISETP.NE.AND P2, PT, R93, RZ, PT ;  /* 0x000000ff5d00720c */ /* 0x000fe40003f45270 */
[----:B------:R-:W-:Y:S01]  /*64a0*/  LOP3.LUT R93, RZ, R93, RZ, 0x33, !PT ;  /* 0x0000005dff5d7212 */ /* 0x000fe200078e33ff */
[----:B------:R0:W-:Y:S03]  /*64b0*/  STL [R1+0x1dc], R7 ;  /* 0x0001dc0701007387 */ /* 0x0001e60000100800 */
[C---:B------:R-:W-:Y:S01]  /*64c0*/  SEL R250, R93.reuse, R97, !P2 ;  /* 0x000000615dfa7207 */ /* 0x040fe20005000000 */
[----:B------:R-:W-:Y:S01]  /*64d0*/  @!P3 IMAD.MOV R103, RZ, RZ, -R103 ;  /* 0x000000ffff67b224 */ /* 0x000fe200078e0a67 */
[----:B------:R-:W1:Y:S01]  /*64e0*/  LDC R97, c[0x0][0x3a0] ;  /* 0x0000e800ff617b82 */ /* 0x000e620000000800 */
[C---:B------:R-:W-:Y:S01]  /*64f0*/  SEL R246, R93.reuse, R95, !P2 ;  /* 0x0000005f5df67207 */ /* 0x040fe20005000000 */
[----:B------:R-:W3:Y:S01]  /*6500*/  @!P4 LDG.E.U8 R145, desc[UR24][R90.64] ;  /* 0x000000185a91c981 */ /* 0x000ee2000c1e1100 */
[----:B------:R-:W-:-:S02]  /*6510*/  SEL R95, R93, R92, !P2 ;  /* 0x0000005c5d5f7207 */ /* 0x000fc40005000000 */
[----:B------:R-:W-:Y:S02]  /*6520*/  SHF.R.U32.HI R92, RZ, 0x1, R94 ;  /* 0x00000001ff5c7819 */ /* 0x000fe4000001165e */
[C---:B------:R-:W-:Y:S02]  /*6530*/  SEL R8, R93.reuse, R101, !P2 ;  /* 0x000000655d087207 */ /* 0x040fe40005000000 */
[C---:B0-----:R-:W-:Y:S02]  /*6540*/  SEL R7, R93.reuse, R100, !P2 ;  /* 0x000000645d077207 */ /* 0x041fe40005000000 */
[C---:B------:R-:W-:Y:S02]  /*6550*/  SEL R6, R93.reuse, R102, !P2 ;  /* 0x000000665d067207 */ /* 0x040fe40005000000 */
[C---:B------:R-:W-:Y:S02]  /*6560*/  SEL R101, R93.reuse, R105, !P2 ;  /* 0x000000695d657207 */ /* 0x040fe40005000000 */
[----:B------:R-:W-:-:S02]  /*6570*/  SEL R169, R93, R99, !P2 ;  /* 0x000000635da97207 */ /* 0x000fc40005000000 */
[C---:B------:R-:W-:Y:S02]  /*6580*/  SEL R179, R93.reuse, R98, !P2 ;  /* 0x000000625db37207 */ /* 0x040fe40005000000 */
[C---:B------:R-:W-:Y:S02]  /*6590*/  SEL R113, R93.reuse, R113, !P2 ;  /* 0x000000715d717207 */ /* 0x040fe40005000000 */
[C---:B------:R-:W-:Y:S02]  /*65a0*/  SEL R104, R93.reuse, R104, !P2 ;  /* 0x000000685d687207 */ /* 0x040fe40005000000 */
        /* <DEDUP_REMOVED lines=21> */
[----:B------:R-:W-:Y:S02]  /*6700*/  LOP3.LUT P2, RZ, R92, 0x1, RZ, 0xc0, !PT ;  /* 0x000000015cff7812 */ /* 0x000fe4000784c0ff */
[----:B------:R-:W-:-:S04]  /*6710*/  SHF.R.U32.HI R92, RZ, 0x8, R94 ;  /* 0x00000008ff5c7819 */ /* 0x000fc8000001165e */
[----:B------:R-:W-:Y:S02]  /*6720*/  LOP3.LUT P6, RZ, R92, 0x1, RZ, 0xc0, !PT ;  /* 0x000000015cff7812 */ /* 0x000fe400078cc0ff */
[----:B------:R-:W-:Y:S02]  /*6730*/  IADD3 R92, P3, PT, R3, UR5, RZ ;  /* 0x00000005035c7c10 */ /* 0x000fe4000ff7e0ff */
[----:B------:R-:W-:Y:S02]  /*6740*/  SHF.R.U32.HI R94, RZ, 0x9, R94 ;  /* 0x00000009ff5e7819 */ /* 0x000fe4000001165e */
[----:B------:R-:W-:Y:S01]  /*6750*/  IADD3.X R93, PT, PT, R5, UR16, RZ, P3, !PT ;  /* 0x00000010055d7c10 */ /* 0x000fe20009ffe4ff */
[----:B------:R-:W-:Y:S01]  /*6760*/  USHF.R.S32.HI UR16, URZ, 0x1f, UR6 ;  /* 0x0000001fff107899 */ /* 0x000fe20008011406 */
[----:B------:R-:W-:Y:S01]  /*6770*/  LOP3.LUT P3, RZ, R94, 0x1, RZ, 0xc0, !PT ;  /* 0x000000015eff7812 */ /* 0x000fe2000786c0ff */
[----:B-1----:R-:W-:Y:S01]  /*6780*/  VIADD R96, R97, 0xfffffff1 ;  /* 0xfffffff161607836 */ /* 0x002fe20000000000 */
[----:B------:R-:W-:-:S04]  /*6790*/  @!UP1 UIADD3 UR4, UPT, UPT, -UR4, 0x100000, URZ ;  /* 0x0010000004049890 */ /* 0x000fc8000fffe1ff */
[----:B------:R-:W-:Y:S02]  /*67a0*/  @!UP1 USHF.L.U32 UR5, UR4, 0xb, URZ ;  /* 0x0000000b04059899 */ /* 0x000fe400080006ff */
[----:B------:R-:W-:Y:S01]  /*67b0*/  @!UP1 USHF.L.U32 UR4, UR4, 0x1, URZ ;  /* 0x0000000104049899 */ /* 0x000fe200080006ff */
[----:B------:R-:W3:Y:S01]  /*67c0*/  @!P4 LDG.E.U8 R131, desc[UR24][R92.64] ;  /* 0x000000185c83c981 */ /* 0x000ee2000c1e1100 */
[----:B------:R-:W-:Y:S01]  /*67d0*/  IADD3 R94, P4, PT, R2, UR6, RZ ;  /* 0x00000006025e7c10 */ /* 0x000fe2000ff9e0ff */
[----:B------:R-:W-:-:S03]  /*67e0*/  IMAD.MOV.U32 R103, RZ, RZ, R95 ;  /* 0x000000ffff677224 */ /* 0x000fc600078e005f */
[----:B------:R-:W-:Y:S02]  /*67f0*/  IADD3.X R95, PT, PT, R4, UR16, RZ, P4, !PT ;  /* 0x00000010045f7c10 */ /* 0x000fe4000a7fe4ff */
[----:B------:R-:W-:Y:S01]  /*6800*/  ISETP.GE.U32.AND P4, PT, R96, 0x7fffffb2, PT ;  /* 0x7fffffb26000780c */ /* 0x000fe20003f86070 */
[----:B------:R-:W-:Y:S01]  /*6810*/  VOTEU.ALL UP1, P0 ;  /* 0x0000000000ff7886 */ /* 0x000fe20000020000 */
[----:B------:R-:W-:Y:S01]  /*6820*/  IADD3 R96, P1, PT, R3, UR6, RZ ;  /* 0x0000000603607c10 */ /* 0x000fe2000ff3e0ff */
[----:B------:R-:W0:Y:S01]  /*6830*/  LDCU UR6, c[0x0][0x3b0] ;  /* 0x00007600ff0677ac */ /* 0x000e220008000800 */
[----:B------:R-:W-:Y:S02]  /*6840*/  PRMT R127, RZ, 0x7610, R127 ;  /* 0x00007610ff7f7816 */ /* 0x000fe4000000007f */
[----:B------:R1:W0:Y:S01]  /*6850*/  @!UP1 SYNCS.EXCH.64 URZ, [UR9+0xa008], UR4 ;  /* 0x00a0080409ff95b2 */ /* 0x0002220008000100 */
[----:B------:R-:W-:Y:S02]  /*6860*/  PRMT R126, RZ, 0x7610, R126 ;  /* 0x00007610ff7e7816 */ /* 0x000fe4000000007e */
[----:B------:R-:W-:Y:S01]  /*6870*/  IADD3.X R97, PT, PT, R5, UR16, RZ, P1, !PT ;  /* 0x0000001005617c10 */ /* 0x000fe20008ffe4ff */
[----:B--2---:R2:W-:Y:S01]  /*6880*/  STS.U8 [R0+UR9], R134 ;  /* 0x0000008600007988 */ /* 0x0045e20008000009 */
[----:B------:R-:W-:Y:S01]  /*6890*/  PRMT R125, RZ, 0x7610, R125 ;  /* 0x00007610ff7d7816 */ /* 0x000fe2000000007d */
[----:B------:R-:W0:Y:S02]  /*68a0*/  LDCU UR16, c[0x0][0x3b0] ;  /* 0x00007600ff1077ac */ /* 0x000e240008000800 */
[----:B------:R-:W3:Y:S01]  /*68b0*/  @!P4 LDG.E.U8 R127, desc[UR24][R94.64] ;  /* 0x000000185e7fc981 */ /* 0x000ee2000c1e1100 */
[----:B-1----:R-:W-:-:S03]  /*68c0*/  UIMAD UR4, UR12, 0x16, URZ ;  /* 0x000000160c0478a4 */ /* 0x002fc6000f8e02ff */
[----:B------:R-:W3:Y:S01]  /*68d0*/  @!P4 LDG.E.U8 R126, desc[UR24][R96.64] ;  /* 0x00000018607ec981 */ /* 0x000ee2000c1e1100 */
[----:B------:R-:W-:-:S03]  /*68e0*/  USHF.R.S32.HI UR5, URZ, 0x1f, UR4 ;  /* 0x0000001fff057899 */ /* 0x000fc60008011404 */
[----:B------:R-:W-:Y:S01]  /*68f0*/  STS.U8 [R0+UR9+0x2000], R133 ;  /* 0x0020008500007988 */ /* 0x000fe20008000009 */
[----:B------:R-:W-:-:S03]  /*6900*/  IADD3 R98, P4, PT, R2, UR4, RZ ;  /* 0x0000000402627c10 */ /* 0x000fc6000ff9e0ff */
[----:B------:R-:W-:Y:S01]  /*6910*/  STS.U8 [R0+UR9+0x400], R137 ;  /* 0x0004008900007988 */ /* 0x000fe20008000009 */
[----:B--2---:R-:W-:Y:S01]  /*6920*/  IMAD.MOV.U32 R134, RZ, RZ, R100 ;  /* 0x000000ffff867224 */ /* 0x004fe200078e0064 */
[----:B------:R-:W-:Y:S02]  /*6930*/  IADD3.X R99, PT, PT, R4, UR5, RZ, P4, !PT ;  /* 0x0000000504637c10 */ /* 0x000fe4000a7fe4ff */
[----:B------:R-:W-:Y:S01]  /*6940*/  STS.U8 [R0+UR9+0x2400], R136 ;  /* 0x0024008800007988 */ /* 0x000fe20008000009 */
[----:B------:R-:W-:-:S03]  /*6950*/  IADD3 R100, P4, PT, R3, UR4, RZ ;  /* 0x0000000403647c10 */ /* 0x000fc6000ff9e0ff */
[----:B------:R-:W-:Y:S04]  /*6960*/  STS.U8 [R0+UR9+0x800], R135 ;  /* 0x0008008700007988 */ /* 0x000fe80008000009 */
[----:B------:R-:W-:Y:S01]  /*6970*/  STS.U8 [R0+UR9+0x2800], R140 ;  /* 0x0028008c00007988 */ /* 0x000fe20008000009 */
[----:B------:R-:W-:-:S03]  /*6980*/  PRMT R124, RZ, 0x7610, R124 ;  /* 0x00007610ff7c7816 */ /* 0x000fc6000000007c */
[----:B------:R-:W-:Y:S01]  /*6990*/  STS.U8 [R0+UR9+0xc00], R139 ;  /* 0x000c008b00007988 */ /* 0x000fe20008000009 */
[----:B------:R-:W-:-:S03]  /*69a0*/  UIMAD UR4, UR12, 0x1e, URZ ;  /* 0x0000001e0c0478a4 */ /* 0x000fc6000f8e02ff */
[----:B------:R-:W-:Y:S04]  /*69b0*/  STS.U8 [R0+UR9+0x2c00], R138 ;  /* 0x002c008a00007988 */ /* 0x000fe80008000009 */
[----:B------:R1:W-:Y:S04]  /*69c0*/  STS.U8 [R0+UR9+0x1000], R150 ;  /* 0x0010009600007988 */ /* 0x0003e80008000009 */
[----:B------:R-:W-:Y:S04]  /*69d0*/  STS.U8 [R0+UR9+0x3000], R142 ;  /* 0x0030008e00007988 */ /* 0x000fe80008000009 */
[----:B------:R-:W-:Y:S01]  /*69e0*/  STS.U8 [R0+UR9+0x1400], R141 ;  /* 0x0014008d00007988 */ /* 0x000fe20008000009 */
[----:B-1----:R-:W-:Y:S01]  /*69f0*/  IMAD.MOV.U32 R150, RZ, RZ, R101 ;  /* 0x000000ffff967224 */ /* 0x002fe200078e0065 */
[----:B------:R-:W-:-:S02]  /*6a00*/  IADD3.X R101, PT, PT, R5, UR5, RZ, P4, !PT ;  /* 0x0000000505657c10 */ /* 0x000fc4000a7fe4ff */
[----:B------:R-:W-:Y:S01]  /*6a10*/  STS.U8 [R0+UR9+0x3400], R154 ;  /* 0x0034009a00007988 */ /* 0x000fe20008000009 */
[----:B------:R-:W-:-:S03]  /*6a20*/  USHF.R.S32.HI UR5, URZ, 0x1f, UR4 ;  /* 0x0000001fff057899 */ /* 0x000fc60008011404 */
[----:B------:R-:W-:Y:S04]  /*6a30*/  STS.U8 [R0+UR9+0x1800], R153 ;  /* 0x0018009900007988 */ /* 0x000fe80008000009 */
[----:B------:R1:W-:Y:S04]  /*6a40*/  STS.U8 [R0+UR9+0x3800], R152 ;  /* 0x0038009800007988 */ /* 0x0003e80008000009 */
[----:B------:R-:W2:Y:S04]  /*6a50*/  @P3 LDG.E.U8 R125, desc[UR24][R98.64] ;  /* 0x00000018627d3981 */ /* 0x000ea8000c1e1100 */
[----:B------:R-:W2:Y:S01]  /*6a60*/  @P3 LDG.E.U8 R124, desc[UR24][R100.64] ;  /* 0x00000018647c3981 */ /* 0x000ea2000c1e1100 */
[----:B-1----:R-:W-:-:S02]  /*6a70*/  IMAD.MOV.U32 R152, RZ, RZ, R134 ;  /* 0x000000ffff987224 */ /* 0x002fc400078e0086 */
[----:B------:R-:W-:Y:S01]  /*6a80*/  IMAD.MOV.U32 R134, RZ, RZ, R247 ;  /* 0x000000ffff867224 */ /* 0x000fe200078e00f7 */
[----:B------:R-:W-:Y:S01]  /*6a90*/  IADD3 R247, P3, PT, R2, UR4, RZ ;  /* 0x0000000402f77c10 */ /* 0x000fe2000ff7e0ff */
[----:B------:R-:W-:-:S03]  /*6aa0*/  IMAD.MOV.U32 R153, RZ, RZ, R246 ;  /* 0x000000ffff997224 */ /* 0x000fc600078e00f6 */
[----:B------:R-:W-:Y:S01]  /*6ab0*/  IADD3.X R246, PT, PT, R4, UR5, RZ, P3, !PT ;  /* 0x0000000504f67c10 */ /* 0x000fe20009ffe4ff */
[----:B------:R-:W-:Y:S01]  /*6ac0*/  IMAD.MOV.U32 R154, RZ, RZ, R103 ;  /* 0x000000ffff9a7224 */ /* 0x000fe200078e0067 */
[----:B------:R-:W-:Y:S01]  /*6ad0*/  PRMT R123, RZ, 0x7610, R123 ;  /* 0x00007610ff7b7816 */ /* 0x000fe2000000007b */
[----:B------:R-:W-:Y:S01]  /*6ae0*/  IMAD.MOV.U32 R135, RZ, RZ, R102 ;  /* 0x000000ffff877224 */ /* 0x000fe200078e0066 */
[----:B------:R1:W-:Y:S01]  /*6af0*/  STS.U8 [R0+UR9+0x1c00], R158 ;  /* 0x001c009e00007988 */ /* 0x0003e20008000009 */
[----:B------:R-:W-:Y:S02]  /*6b00*/  @P2 IMAD.MOV.U32 R102, RZ, RZ, R247 ;  /* 0x000000ffff662224 */ /* 0x000fe400078e00f7 */
[----:B------:R-:W-:Y:S01]  /*6b10*/  @P2 IMAD.MOV.U32 R103, RZ, RZ, R246 ;  /* 0x000000ffff672224 */ /* 0x000fe200078e00f6 */
[----:B------:R0:W-:Y:S04]  /*6b20*/  STS.U8 [R0+UR9+0x3c00], R157 ;  /* 0x003c009d00007988 */ /* 0x0001e80008000009 */
[----:B------:R4:W2:Y:S01]  /*6b30*/  @P2 LDG.E.U8 R123, desc[UR24][R102.64] ;  /* 0x00000018667b2981 */ /* 0x0008a2000c1e1100 */
[----:B-1----:R-:W-:-:S02]  /*6b40*/  IMAD.MOV.U32 R158, RZ, RZ, R248 ;  /* 0x000000ffff9e7224 */ /* 0x002fc400078e00f8 */
[----:B0-----:R-:W-:Y:S01]  /*6b50*/  IMAD.MOV.U32 R157, RZ, RZ, R249 ;  /* 0x000000ffff9d7224 */ /* 0x001fe200078e00f9 */
[----:B------:R-:W-:Y:S02]  /*6b60*/  IADD3 R249, P3, PT, R3, UR4, RZ ;  /* 0x0000000403f97c10 */ /* 0x000fe4000ff7e0ff */
[----:B------:R-:W-:Y:S01]  /*6b70*/  LOP3.LUT R0, R0, 0x10, RZ, 0x3c, !PT ;  /* 0x0000001000007812 */ /* 0x000fe200078e3cff */
[----:B----4-:R-:W-:Y:S01]  /*6b80*/  IMAD.MOV.U32 R102, RZ, RZ, R8 ;  /* 0x000000ffff667224 */ /* 0x010fe200078e0008 */
[----:B------:R-:W-:Y:S01]  /*6b90*/  IADD3.X R248, PT, PT, R5, UR5, RZ, P3, !PT ;  /* 0x0000000505f87c10 */ /* 0x000fe20009ffe4ff */
[----:B------:R-:W-:Y:S01]  /*6ba0*/  IMAD.MOV.U32 R103, RZ, RZ, R9 ;  /* 0x000000ffff677224 */ /* 0x000fe200078e0009 */
[----:B------:R-:W-:Y:S01]  /*6bb0*/  PRMT R122, RZ, 0x7610, R122 ;  /* 0x00007610ff7a7816 */ /* 0x000fe2000000007a */
[----:B------:R0:W-:Y:S04]  /*6bc0*/  STS.U8 [R0+UR9+0x80], R161 ;  /* 0x000080a100007988 */ /* 0x0001e80008000009 */
[----:B------:R1:W-:Y:S04]  /*6bd0*/  STS.U8 [R0+UR9+0x2080], R160 ;  /* 0x002080a000007988 */ /* 0x0003e80008000009 */
[----:B------:R-:W5:Y:S01]  /*6be0*/  LDL.LU R8, [R1+0x334] ;  /* 0x0003340001087983 */ /* 0x000f620000300800 */
[----:B0-----:R-:W-:-:S02]  /*6bf0*/  IMAD.MOV.U32 R161, RZ, RZ, R103 ;  /* 0x000000ffffa17224 */ /* 0x001fc400078e0067 */
[----:B------:R-:W-:Y:S01]  /*6c00*/  @P2 IMAD.MOV.U32 R103, RZ, RZ, R248 ;  /* 0x000000ffff672224 */ /* 0x000fe200078e00f8 */
[----:B------:R-:W5:Y:S01]  /*6c10*/  LDL.LU R9, [R1+0x330] ;  /* 0x0003300001097983 */ /* 0x000f620000300800 */
[----:B-1----:R-:W-:Y:S02]  /*6c20*/  IMAD.MOV.U32 R160, RZ, RZ, R102 ;  /* 0x000000ffffa07224 */ /* 0x002fe400078e0066 */
[----:B------:R-:W-:Y:S01]  /*6c30*/  @P2 IMAD.MOV.U32 R102, RZ, RZ, R249 ;  /* 0x000000ffff662224 */ /* 0x000fe200078e00f9 */
[----:B------:R0:W-:Y:S04]  /*6c40*/  STS.U8 [R0+UR9+0x480], R177 ;  /* 0x000480b100007988 */ /* 0x0001e80008000009 */
[----:B------:R1:W4:Y:S01]  /*6c50*/  @P2 LDG.E.U8 R122, desc[UR24][R102.64] ;  /* 0x00000018667a2981 */ /* 0x000322000c1e1100 */
[----:B0-----:R-:W-:-:S02]  /*6c60*/  IMAD.MOV.U32 R177, RZ, RZ, R250 ;  /* 0x000000ffffb17224 */ /* 0x001fc400078e00fa */
[----:B-1----:R-:W-:Y:S02]  /*6c70*/  IMAD.MOV.U32 R102, RZ, RZ, R6 ;  /* 0x000000ffff667224 */ /* 0x002fe400078e0006 */
[----:B------:R-:W5:Y:S01]  /*6c80*/  LDL.LU R6, [R1+0x32c] ;  /* 0x00032c0001067983 */ /* 0x000f620000300800 */
[----:B------:R-:W-:-:S03]  /*6c90*/  IMAD.MOV.U32 R103, RZ, RZ, R7 ;  /* 0x000000ffff677224 */ /* 0x000fc600078e0007 */
[----:B------:R-:W5:Y:S04]  /*6ca0*/  LDL.LU R7, [R1+0x328] ;  /* 0x0003280001077983 */ /* 0x000f680000300800 */
[----:B------:R-:W2:Y:S04]  /*6cb0*/  LDL.LU R250, [R1+0x324] ;  /* 0x0003240001fa7983 */ /* 0x000ea80000300800 */
[----:B------:R-:W-:Y:S04]  /*6cc0*/  STS.U8 [R0+UR9+0x2480], R171 ;  /* 0x002480ab00007988 */ /* 0x000fe80008000009 */
[----:B------:R-:W-:Y:S04]  /*6cd0*/  STS.U8 [R0+UR9+0x880], R170 ;  /* 0x000880aa00007988 */ /* 0x000fe80008000009 */
[----:B------:R0:W-:Y:S02]  /*6ce0*/  STS.U8 [R0+UR9+0x2880], R197 ;  /* 0x002880c500007988 */ /* 0x0001e40008000009 */
[----:B0-----:R-:W0:Y:S01]  /*6cf0*/  S2R R197, SR_TID.X ;  /* 0x0000000000c57919 */ /* 0x001e220000002100 */
[----:B------:R-:W-:Y:S01]  /*6d00*/  IMAD.MOV.U32 R171, RZ, RZ, R102 ;  /* 0x000000ffffab7224 */ /* 0x000fe200078e0066 */
[----:B------:R-:W-:Y:S01]  /*6d10*/  SHF.R.U64 R102, R110, 0x19, RZ ;  /* 0x000000196e667819 */ /* 0x000fe200000012ff */
[----:B------:R-:W-:-:S03]  /*6d20*/  UIMAD UR4, UR12, 0x26, URZ ;  /* 0x000000260c0478a4 */ /* 0x000fc6000f8e02ff */
[----:B------:R-:W-:Y:S01]  /*6d30*/  LOP3.LUT P2, RZ, R102, 0x1, RZ, 0xc0, !PT ;  /* 0x0000000166ff7812 */ /* 0x000fe2000784c0ff */
[----:B------:R-:W-:Y:S02]  /*6d40*/  USHF.R.S32.HI UR5, URZ, 0x1f, UR4 ;  /* 0x0000001fff057899 */ /* 0x000fe40008011404 */
[----:B------:R-:W-:Y:S01]  /*6d50*/  IADD3 R102, P3, PT, R2, UR4, RZ ;  /* 0x0000000402667c10 */ /* 0x000fe2000ff7e0ff */
[----:B------:R-:W-:Y:S01]  /*6d60*/  IMAD.MOV.U32 R170, RZ, RZ, R103 ;  /* 0x000000ffffaa7224 */ /* 0x000fe200078e0067 */
[----:B------:R-:W-:Y:S02]  /*6d70*/  PRMT R121, RZ, 0x7610, R121 ;  /* 0x00007610ff797816 */ /* 0x000fe40000000079 */
[----:B------:R-:W-:Y:S01]  /*6d80*/  IADD3.X R103, PT, PT, R4, UR5, RZ, P3, !PT ;  /* 0x0000000504677c10 */ /* 0x000fe20009ffe4ff */
[----:B------:R1:W-:Y:S05]  /*6d90*/  STL [R1+0x68], R102 ;  /* 0x0000686601007387 */ /* 0x0003ea0000100800 */
[----:B------:R1:W2:Y:S04]  /*6da0*/  @P2 LDG.E.U8 R121, desc[UR24][R102.64] ;  /* 0x0000001866792981 */ /* 0x0002a8000c1e1100 */
[----:B------:R1:W-:Y:S01]  /*6db0*/  STL [R1+0x64], R103 ;  /* 0x0000646701007387 */ /* 0x0003e20000100800 */
[----:B0-----:R-:W-:Y:S01]  /*6dc0*/  LOP3.LUT R197, R197, 0x7f, RZ, 0xc0, !PT ;  /* 0x0000007fc5c57812 */ /* 0x001fe200078ec0ff */
[----:B-1----:R-:W-:-:S02]  /*6dd0*/  IMAD.MOV.U32 R102, RZ, RZ, R179 ;  /* 0x000000ffff667224 */ /* 0x002fc400078e00b3 */
[----:B------:R-:W-:Y:S01]  /*6de0*/  IMAD.MOV.U32 R103, RZ, RZ, R169 ;  /* 0x000000ffff677224 */ /* 0x000fe200078e00a9 */
[----:B------:R-:W-:Y:S01]  /*6df0*/  LOP3.LUT R197, R197, 0x10, RZ, 0x3c, !PT ;  /* 0x00000010c5c57812 */ /* 0x000fe200078e3cff */
[----:B------:R-:W5:Y:S04]  /*6e00*/  LDL.LU R179, [R1+0x320] ;  /* 0x0003200001b37983 */ /* 0x000f680000300800 */
[----:B------:R0:W-:Y:S01]  /*6e10*/  STS.U8 [R197+UR9+0xc80], R189 ;  /* 0x000c80bdc5007988 */ /* 0x0001e20008000009 */
[----:B------:R-:W-:-:S03]  /*6e20*/  PRMT R120, RZ, 0x7610, R120 ;  /* 0x00007610ff787816 */ /* 0x000fc60000000078 */
[----:B------:R1:W-:Y:S04]  /*6e30*/  STS.U8 [R197+UR9+0x2c80], R183 ;  /* 0x002c80b7c5007988 */ /* 0x0003e80008000009 */
[----:B------:R-:W5:Y:S01]  /*6e40*/  LDL.LU R169, [R1+0x31c] ;  /* 0x00031c0001a97983 */ /* 0x000f620000300800 */
[----:B0-----:R-:W-:Y:S01]  /*6e50*/  IMAD.MOV.U32 R189, RZ, RZ, R102 ;  /* 0x000000ffffbd7224 */ /* 0x001fe200078e0066 */
[----:B------:R-:W-:Y:S02]  /*6e60*/  IADD3 R102, P3, PT, R3, UR4, RZ ;  /* 0x0000000403667c10 */ /* 0x000fe4000ff7e0ff */
[----:B------:R-:W5:Y:S01]  /*6e70*/  LDL.LU R0, [R1+0x318] ;  /* 0x0003180001007983 */ /* 0x000f620000300800 */
[----:B-1----:R-:W-:Y:S01]  /*6e80*/  IMAD.MOV.U32 R183, RZ, RZ, R103 ;  /* 0x000000ffffb77224 */ /* 0x002fe200078e0067 */
[----:B------:R-:W-:-:S02]  /*6e90*/  IADD3.X R103, PT, PT, R5, UR5, RZ, P3, !PT ;  /* 0x0000000505677c10 */ /* 0x000fc40009ffe4ff */
[----:B------:R0:W-:Y:S04]  /*6ea0*/  STL [R1+0x70], R102 ;  /* 0x0000706601007387 */ /* 0x0001e80000100800 */
[----:B------:R0:W2:Y:S01]  /*6eb0*/  @P2 LDG.E.U8 R120, desc[UR24][R102.64] ;  /* 0x0000001866782981 */ /* 0x0000a2000c1e1100 */
[----:B------:R-:W-:Y:S01]  /*6ec0*/  UIMAD UR4, UR12, 0x2e, URZ ;  /* 0x0000002e0c0478a4 */ /* 0x000fe2000f8e02ff */
[----:B0-----:R-:W-:-:S03]  /*6ed0*/  SHF.R.U64 R102, R110, 0x11, RZ ;  /* 0x000000116e667819 */ /* 0x001fc600000012ff */
[----:B------:R-:W-:Y:S01]  /*6ee0*/  USHF.R.S32.HI UR5, URZ, 0x1f, UR4 ;  /* 0x0000001fff057899 */ /* 0x000fe20008011404 */
[----:B------:R-:W-:Y:S01]  /*6ef0*/  LOP3.LUT P2, RZ, R102, 0x1, RZ, 0xc0, !PT ;  /* 0x0000000166ff7812 */ /* 0x000fe2000784c0ff */
[----:B------:R0:W-:Y:S04]  /*6f00*/  STL [R1+0x6c], R103 ;  /* 0x00006c6701007387 */ /* 0x0001e80000100800 */
[----:B------:R1:W-:Y:S01]  /*6f10*/  STS.U8 [R197+UR9+0x1080], R233 ;  /* 0x001080e9c5007988 */ /* 0x0003e20008000009 */
[----:B0-----:R-:W-:-:S03]  /*6f20*/  IADD3 R103, P3, PT, R2, UR4, RZ ;  /* 0x0000000402677c10 */ /* 0x001fc6000ff7e0ff */
[----:B------:R-:W-:Y:S01]  /*6f30*/  STS.U8 [R197+UR9+0x3080], R232 ;  /* 0x003080e8c5007988 */ /* 0x000fe20008000009 */
[----:B-1----:R-:W-:-:S03]  /*6f40*/  IADD3.X R233, PT, PT, R4, UR5, RZ, P3, !PT ;  /* 0x0000000504e97c10 */ /* 0x002fc60009ffe4ff */
[----:B------:R0:W-:Y:S01]  /*6f50*/  STS.U8 [R197+UR9+0x1480], R221 ;  /* 0x001480ddc5007988 */ /* 0x0001e20008000009 */
[----:B------:R-:W-:Y:S01]  /*6f60*/  PRMT R119, RZ, 0x7610, R119 ;  /* 0x00007610ff777816 */ /* 0x000fe20000000077 */
[----:B------:R-:W-:Y:S02]  /*6f70*/  @P2 IMAD.MOV.U32 R102, RZ, RZ, R103 ;  /* 0x000000ffff662224 */ /* 0x000fe400078e0067 */
[----:B------:R1:W-:Y:S01]  /*6f80*/  STL [R1+0xe8], R103 ;  /* 0x0000e86701007387 */ /* 0x0003e20000100800 */
[----:B0-----:R-:W-:-:S03]  /*6f90*/  IADD3 R221, P3, PT, R3, UR4, RZ ;  /* 0x0000000403dd7c10 */ /* 0x001fc6000ff7e0ff */
[----:B------:R0:W-:Y:S01]  /*6fa0*/  STL [R1+0xe4], R233 ;  /* 0x0000e4e901007387 */ /* 0x0001e20000100800 */
[----:B-1----:R-:W-:Y:S01]  /*6fb0*/  @P2 IMAD.MOV.U32 R103, RZ, RZ, R233 ;  /* 0x000000ffff672224 */ /* 0x002fe200078e00e9 */
[----:B------:R-:W-:Y:S02]  /*6fc0*/  IADD3.X R232, PT, PT, R5, UR5, RZ, P3, !PT ;  /* 0x0000000505e87c10 */ /* 0x000fe40009ffe4ff */
[----:B------:R-:W-:Y:S02]  /*6fd0*/  PRMT R118, RZ, 0x7610, R118 ;  /* 0x00007610ff767816 */ /* 0x000fe40000000076 */
[----:B------:R1:W3:Y:S01]  /*6fe0*/  @P2 LDG.E.U8 R119, desc[UR24][R102.64] ;  /* 0x0000001866772981 */ /* 0x0002e2000c1e1100 */
[----:B0-----:R-:W0:Y:S01]  /*6ff0*/  S2R R233, SR_TID.X ;  /* 0x0000000000e97919 */ /* 0x001e220000002100 */
[----:B-1----:R-:W-:Y:S02]  /*7000*/  @P2 IMAD.MOV.U32 R102, RZ, RZ, R221 ;  /* 0x000000ffff662224 */ /* 0x002fe400078e00dd */
[----:B------:R-:W-:Y:S01]  /*7010*/  @P2 IMAD.MOV.U32 R103, RZ, RZ, R232 ;  /* 0x000000ffff672224 */ /* 0x000fe200078e00e8 */
[----:B------:R-:W-:-:S04]  /*7020*/  UIMAD UR4, UR12, 0x36, URZ ;  /* 0x000000360c0478a4 */ /* 0x000fc8000f8e02ff */
[----:B------:R1:W3:Y:S01]  /*7030*/  @P2 LDG.E.U8 R118, desc[UR24][R102.64] ;  /* 0x0000001866762981 */ /* 0x0002e2000c1e1100 */
[----:B------:R-:W-:Y:S01]  /*7040*/  USHF.R.S32.HI UR5, URZ, 0x1f, UR4 ;  /* 0x0000001fff057899 */ /* 0x000fe20008011404 */
[----:B-1----:R-:W-:-:S04]  /*7050*/  SHF.R.U64 R102, R110, 0x9, RZ ;  /* 0x000000096e667819 */ /* 0x002fc800000012ff */
[----:B------:R-:W-:Y:S01]  /*7060*/  LOP3.LUT P2, RZ, R102, 0x1, RZ, 0xc0, !PT ;  /* 0x0000000166ff7812 */ /* 0x000fe2000784c0ff */
[----:B------:R-:W-:Y:S01]  /*7070*/  STS.U8 [R197+UR9+0x3480], R237 ;  /* 0x003480edc5007988 */ /* 0x000fe20008000009 */
[----:B------:R-:W-:-:S03]  /*7080*/  IADD3 R103, P3, PT, R2, UR4, RZ ;  /* 0x0000000402677c10 */ /* 0x000fc6000ff7e0ff */
[----:B------:R-:W-:Y:S04]  /*7090*/  STS.U8 [R197+UR9+0x1880], R229 ;  /* 0x001880e5c5007988 */ /* 0x000fe80008000009 */
[----:B------:R-:W-:Y:S04]  /*70a0*/  STS.U8 [R197+UR9+0x3880], R228 ;  /* 0x003880e4c5007988 */ /* 0x000fe80008000009 */
[----:B------:R1:W-:Y:S04]  /*70b0*/  STL [R1+0xf0], R221 ;  /* 0x0000f0dd01007387 */ /* 0x0003e80000100800 */
[----:B------:R-:W-:Y:S01]  /*70c0*/  STS.U8 [R197+UR9+0x1c80], R236 ;  /* 0x001c80ecc5007988 */ /* 0x000fe20008000009 */
[----:B------:R-:W-:-:S03]  /*70d0*/  PRMT R117, RZ, 0x7610, R117 ;  /* 0x00007610ff757816 */ /* 0x000fc60000000075 */
[----:B------:R0:W-:Y:S01]  /*70e0*/  STS.U8 [R197+UR9+0x3c80], R220 ;  /* 0x003c80dcc5007988 */ /* 0x0001e20008000009 */
[----:B-1----:R-:W-:Y:S01]  /*70f0*/  IADD3.X R221, PT, PT, R4, UR5, RZ, P3, !PT ;  /* 0x0000000504dd7c10 */ /* 0x002fe20009ffe4ff */
[----:B------:R-:W-:Y:S02]  /*7100*/  @P2 IMAD.MOV.U32 R102, RZ, RZ, R103 ;  /* 0x000000ffff662224 */ /* 0x000fe400078e0067 */
[----:B------:R-:W-:Y:S04]  /*7110*/  STL [R1+0xec], R232 ;  /* 0x0000ece801007387 */ /* 0x000fe80000100800 */
[----:B------:R1:W-:Y:S01]  /*7120*/  STL [R1+0x168], R103 ;  /* 0x0001686701007387 */ /* 0x0003e20000100800 */
[----:B0-----:R-:W-:-:S03]  /*7130*/  IADD3 R220, P3, PT, R3, UR4, RZ ;  /* 0x0000000403dc7c10 */ /* 0x001fc6000ff7e0ff */
[----:B------:R0:W-:Y:S01]  /*7140*/  STL [R1+0x164], R221 ;  /* 0x000164dd01007387 */ /* 0x0001e20000100800 */
[----:B------:R-:W-:Y:S01]  /*7150*/  LOP3.LUT R233, R233, 0x7f, RZ, 0xc0, !PT ;  /* 0x0000007fe9e97812 */ /* 0x000fe200078ec0ff */
[----:B-1----:R-:W-:Y:S01]  /*7160*/  @P2 IMAD.MOV.U32 R103, RZ, RZ, R221 ;  /* 0x000000ffff672224 */ /* 0x002fe200078e00dd */
[----:B0-----:R-:W-:-:S04]  /*7170*/  IADD3.X R221, PT, PT, R5, UR5, RZ, P3, !PT ;  /* 0x0000000505dd7c10 */ /* 0x001fc80009ffe4ff */
[----:B------:R0:W3:Y:S01]  /*7180*/  @P2 LDG.E.U8 R117, desc[UR24][R102.64] ;  /* 0x0000001866752981 */ /* 0x0000e2000c1e1100 */
[----:B------:R-:W-:Y:S01]  /*7190*/  PRMT R116, RZ, 0x7610, R116 ;  /* 0x00007610ff747816 */ /* 0x000fe20000000074 */
[----:B------:R-:W-:Y:S02]  /*71a0*/  IMAD.MOV.U32 R232, RZ, RZ, R183 ;  /* 0x000000ffffe87224 */ /* 0x000fe400078e00b7 */
[----:B------:R-:W-:Y:S02]  /*71b0*/  IMAD.MOV.U32 R183, RZ, RZ, R189 ;  /* 0x000000ffffb77224 */ /* 0x000fe400078e00bd */
[----:B------:R-:W-:Y:S01]  /*71c0*/  IMAD.MOV.U32 R189, RZ, RZ, R170 ;  /* 0x000000ffffbd7224 */ /* 0x000fe200078e00aa */
[----:B------:R-:W-:Y:S01]  /*71d0*/  LOP3.LUT R170, R233, 0x20, RZ, 0x3c, !PT ;  /* 0x00000020e9aa7812 */ /* 0x000fe200078e3cff */
[----:B0-----:R-:W-:Y:S02]  /*71e0*/  @P2 IMAD.MOV.U32 R102, RZ, RZ, R220 ;  /* 0x000000ffff662224 */ /* 0x001fe400078e00dc */
[----:B------:R-:W-:-:S02]  /*71f0*/  @P2 IMAD.MOV.U32 R103, RZ, RZ, R221 ;  /* 0x000000ffff672224 */ /* 0x000fc400078e00dd */
[----:B------:R-:W-:Y:S04]  /*7200*/  STS.U8 [R170+UR9+0x100], R227 ;  /* 0x000100e3aa007988 */ /* 0x000fe80008000009 */
[----:B------:R0:W3:Y:S01]  /*7210*/  @P2 LDG.E.U8 R116, desc[UR24][R102.64] ;  /* 0x0000001866742981 */ /* 0x0000e2000c1e1100 */
[----:B------:R-:W-:-:S03]  /*7220*/  UIMAD UR4, UR12, 0x3e, URZ ;  /* 0x0000003e0c0478a4 */ /* 0x000fc6000f8e02ff */
[----:B------:R-:W-:Y:S01]  /*7230*/  STS.U8 [R170+UR9+0x2100], R226 ;  /* 0x002100e2aa007988 */ /* 0x000fe20008000009 */
[----:B0-----:R-:W-:-:S03]  /*7240*/  SHF.R.U64 R102, R110, 0x1, RZ ;  /* 0x000000016e667819 */ /* 0x001fc600000012ff */
[----:B------:R-:W-:Y:S01]  /*7250*/  STS.U8 [R170+UR9+0x500], R235 ;  /* 0x000500ebaa007988 */ /* 0x000fe20008000009 */
[----:B------:R-:W-:-:S03]  /*7260*/  LOP3.LUT P2, RZ, R102, 0x1, RZ, 0xc0, !PT ;  /* 0x0000000166ff7812 */ /* 0x000fc6000784c0ff */
[----:B------:R-:W-:Y:S04]  /*7270*/  STS.U8 [R170+UR9+0x2500], R234 ;  /* 0x002500eaaa007988 */ /* 0x000fe80008000009 */
[----:B------:R0:W-:Y:S01]  /*7280*/  STS.U8 [R170+UR9+0x900], R208 ;  /* 0x000900d0aa007988 */ /* 0x0001e20008000009 */
[----:B------:R-:W-:-:S03]  /*7290*/  USHF.R.S32.HI UR5, URZ, 0x1f, UR4 ;  /* 0x0000001fff057899 */ /* 0x000fc60008011404 */
[----:B------:R1:W-:Y:S01]  /*72a0*/  STS.U8 [R170+UR9+0x2900], R225 ;  /* 0x002900e1aa007988 */ /* 0x0003e20008000009 */
[----:B0-----:R-:W-:Y:S01]  /*72b0*/  IADD3 R208, P3, PT, R2, UR4, RZ ;  /* 0x0000000402d07c10 */ /* 0x001fe2000ff7e0ff */
[----:B-1----:R-:W-:Y:S02]  /*72c0*/  IMAD.MOV.U32 R225, RZ, RZ, R232 ;  /* 0x000000ffffe17224 */ /* 0x002fe400078e00e8 */
[----:B------:R-:W0:Y:S01]  /*72d0*/  LDC R232, c[0x0][0x3a0] ;  /* 0x0000e800ffe87b82 */ /* 0x000e220000000800 */
[----:B------:R1:W-:Y:S01]  /*72e0*/  STL [R1+0x170], R220 ;  /* 0x000170dc01007387 */ /* 0x0003e20000100800 */
[----:B------:R-:W-:-:S03]  /*72f0*/  @P2 IMAD.MOV.U32 R102, RZ, RZ, R208 ;  /* 0x000000ffff662224 */ /* 0x000fc600078e00d0 */
[----:B------:R-:W-:Y:S01]  /*7300*/  STL [R1+0x16c], R221 ;  /* 0x00016cdd01007387 */ /* 0x000fe20000100800 */
[----:B------:R-:W-:-:S03]  /*7310*/  PRMT R115, RZ, 0x7610, R115 ;  /* 0x00007610ff737816 */ /* 0x000fc60000000073 */
[----:B------:R4:W-:Y:S01]  /*7320*/  STL [R1+0x204], R208 ;  /* 0x000204d001007387 */ /* 0x0009e20000100800 */
[----:B-1----:R-:W-:-:S03]  /*7330*/  IADD3.X R220, PT, PT, R4, UR5, RZ, P3, !PT ;  /* 0x0000000504dc7c10 */ /* 0x002fc60009ffe4ff */
[----:B------:R1:W-:Y:S02]  /*7340*/  STS.U8 [R170+UR9+0xd00], R217 ;  /* 0x000d00d9aa007988 */ /* 0x0003e40008000009 */
[----:B------:R-:W-:Y:S01]  /*7350*/  @P2 IMAD.MOV.U32 R103, RZ, RZ, R220 ;  /* 0x000000ffff672224 */ /* 0x000fe200078e00dc */
[----:B----4-:R-:W-:-:S04]  /*7360*/  IADD3 R208, P3, PT, R3, UR4, RZ ;  /* 0x0000000403d07c10 */ /* 0x010fc8000ff7e0ff */
[----:B------:R4:W3:Y:S01]  /*7370*/  @P2 LDG.E.U8 R115, desc[UR24][R102.64] ;  /* 0x0000001866732981 */ /* 0x0008e2000c1e1100 */
[----:B-1----:R-:W-:Y:S02]  /*7380*/  IADD3.X R217, PT, PT, R5, UR5, RZ, P3, !PT ;  /* 0x0000000505d97c10 */ /* 0x002fe40009ffe4ff */
[----:B------:R-:W-:Y:S01]  /*7390*/  PRMT R114, RZ, 0x7610, R114 ;  /* 0x00007610ff727816 */ /* 0x000fe20000000072 */
[----:B----4-:R-:W-:Y:S02]  /*73a0*/  @P2 IMAD.MOV.U32 R102, RZ, RZ, R208 ;  /* 0x000000ffff662224 */ /* 0x010fe400078e00d0 */
[----:B------:R-:W-:Y:S01]  /*73b0*/  @P2 IMAD.MOV.U32 R103, RZ, RZ, R217 ;  /* 0x000000ffff672224 */ /* 0x000fe200078e00d9 */
[----:B------:R-:W-:-:S04]  /*73c0*/  UIMAD UR4, UR12, 0x7, URZ ;  /* 0x000000070c0478a4 */ /* 0x000fc8000f8e02ff */
[----:B------:R0:W4:Y:S01]  /*73d0*/  @P2 LDG.E.U8 R114, desc[UR24][R102.64] ;  /* 0x0000001866722981 */ /* 0x000122000c1e1100 */
[----:B------:R-:W-:Y:S01]  /*73e0*/  USHF.R.S32.HI UR5, URZ, 0x1f, UR4 ;  /* 0x0000001fff057899 */ /* 0x000fe20008011404 */
[----:B0-----:R-:W-:-:S05]  /*73f0*/  VIADD R102, R232, 0xfffffff8 ;  /* 0xfffffff8e8667836 */ /* 0x001fca0000000000 */
[----:B------:R-:W-:Y:S02]  /*7400*/  ISETP.GE.U32.AND P2, PT, R102, 0x7fffffb9, PT ;  /* 0x7fffffb96600780c */ /* 0x000fe40003f46070 */
[----:B------:R-:W-:Y:S01]  /*7410*/  IADD3 R102, P3, PT, R2, UR4, RZ ;  /* 0x0000000402667c10 */ /* 0x000fe2000ff7e0ff */
[----:B------:R-:W-:Y:S01]  /*7420*/  IMAD.MOV.U32 R235, RZ, RZ, R104 ;  /* 0x000000ffffeb7224 */ /* 0x000fe200078e0068 */
[----:B------:R0:W-:Y:S02]  /*7430*/  STS.U8 [R170+UR9+0x2d00], R219 ;  /* 0x002d00dbaa007988 */ /* 0x0001e40008000009 */
[----:B------:R-:W-:Y:S02]  /*7440*/  IADD3.X R103, PT, PT, R4, UR5, RZ, P3, !PT ;  /* 0x0000000504677c10 */ /* 0x000fe40009ffe4ff */
[----:B------:R-:W-:Y:S01]  /*7450*/  IADD3 R104, P3, PT, R3, UR4, RZ ;  /* 0x0000000403687c10 */ /* 0x000fe2000ff7e0ff */
[----:B------:R1:W-:Y:S01]  /*7460*/  STL [R1+0x200], R220 ;  /* 0x000200dc01007387 */ /* 0x0003e20000100800 */
[----:B------:R-:W-:-:S02]  /*7470*/  PRMT R130, RZ, 0x7610, R130 ;  /* 0x00007610ff827816 */ /* 0x000fc40000000082 */
[----:B------:R-:W-:Y:S01]  /*7480*/  PRMT R129, RZ, 0x7610, R129 ;  /* 0x00007610ff817816 */ /* 0x000fe20000000081 */
[----:B0-----:R-:W-:Y:S02]  /*7490*/  IMAD.MOV.U32 R219, RZ, RZ, R171 ;  /* 0x000000ffffdb7224 */ /* 0x001fe400078e00ab */
[----:B------:R-:W-:Y:S01]  /*74a0*/  IMAD.MOV.U32 R171, RZ, RZ, R105 ;  /* 0x000000ffffab7224 */ /* 0x000fe200078e0069 */
[----:B------:R-:W-:Y:S01]  /*74b0*/  IADD3.X R105, PT, PT, R5, UR5, RZ, P3, !PT ;  /* 0x0000000505697c10 */ /* 0x000fe20009ffe4ff */
[----:B------:R-:W-:Y:S01]  /*74c0*/  UIMAD UR4, UR12, 0xf, URZ ;  /* 0x0000000f0c0478a4 */ /* 0x000fe2000f8e02ff */
[----:B-1----:R-:W-:Y:S01]  /*74d0*/  IMAD.MOV.U32 R220, RZ, RZ, R106 ;  /* 0x000000ffffdc7224 */ /* 0x002fe200078e006a */
[----:B------:R-:W4:Y:S01]  /*74e0*/  @!P2 LDG.E.U8 R130, desc[UR24][R102.64] ;  /* 0x000000186682a981 */ /* 0x000f22000c1e1100 */
[----:B------:R-:W-:Y:S01]  /*74f0*/  VIADD R106, R232, 0xfffffff0 ;  /* 0xfffffff0e86a7836 */ /* 0x000fe20000000000 */
[----:B------:R-:W-:Y:S01]  /*7500*/  USHF.R.S32.HI UR5, URZ, 0x1f, UR4 ;  /* 0x0000001fff057899 */ /* 0x000fe20008011404 */
[----:B------:R-:W-:Y:S01]  /*7510*/  IMAD.MOV.U32 R226, RZ, RZ, R108 ;  /* 0x000000ffffe27224 */ /* 0x000fe200078e006c */
[----:B------:R-:W4:Y:S01]  /*7520*/  @!P2 LDG.E.U8 R129, desc[UR24][R104.64] ;  /* 0x000000186881a981 */ /* 0x000f22000c1e1100 */
[----:B------:R-:W-:-:S02]  /*7530*/  SHF.R.U64 R108, R110, 0x18, RZ ;  /* 0x000000186e6c7819 */ /* 0x000fc400000012ff */
[----:B------:R-:W-:Y:S02]  /*7540*/  ISETP.GE.U32.AND P2, PT, R106, 0x7fffffb1, PT ;  /* 0x7fffffb16a00780c */ /* 0x000fe40003f46070 */
[----:B------:R-:W-:Y:S01]  /*7550*/  IADD3 R106, P3, PT, R2, UR4, RZ ;  /* 0x00000004026a7c10 */ /* 0x000fe2000ff7e0ff */
[----:B------:R-:W-:Y:S01]  /*7560*/  IMAD.MOV.U32 R237, RZ, RZ, R107 ;  /* 0x000000ffffed7224 */ /* 0x000fe200078e006b */
[----:B------:R-:W-:Y:S02]  /*7570*/  LOP3.LUT P4, RZ, R108, 0x1, RZ, 0xc0, !PT ;  /* 0x000000016cff7812 */ /* 0x000fe4000788c0ff */
[----:B------:R-:W-:Y:S02]  /*7580*/  IADD3.X R107, PT, PT, R4, UR5, RZ, P3, !PT ;  /* 0x00000005046b7c10 */ /* 0x000fe40009ffe4ff */
[----:B------:R-:W-:Y:S01]  /*7590*/  IADD3 R108, P3, PT, R3, UR4, RZ ;  /* 0x00000004036c7c10 */ /* 0x000fe2000ff7e0ff */
[----:B------:R-:W-:Y:S01]  /*75a0*/  IMAD.MOV.U32 R227, RZ, RZ, R109 ;  /* 0x000000ffffe37224 */ /* 0x000fe200078e006d */
[----:B------:R-:W-:Y:S01]  /*75b0*/  PRMT R128, RZ, 0x7610, R128 ;  /* 0x00007610ff807816 */ /* 0x000fe20000000080 */
[----:B------:R-:W-:Y:S01]  /*75c0*/  IMAD.MOV.U32 R221, RZ, RZ, R111 ;  /* 0x000000ffffdd7224 */ /* 0x000fe200078e006f */
[----:B------:R-:W-:Y:S01]  /*75d0*/  PRMT R133, RZ, 0x7610, R133 ;  /* 0x00007610ff857816 */ /* 0x000fe20000000085 */
[----:B------:R-:W-:Y:S01]  /*75e0*/  UIMAD UR4, UR12, 0x17, URZ ;  /* 0x000000170c0478a4 */ /* 0x000fe2000f8e02ff */
[----:B------:R-:W-:-:S02]  /*75f0*/  IADD3.X R109, PT, PT, R5, UR5, RZ, P3, !PT ;  /* 0x00000005056d7c10 */ /* 0x000fc40009ffe4ff */
[C---:B------:R-:W-:Y:S01]  /*7600*/  SHF.R.U64 R111, R110.reuse, 0x10, RZ ;  /* 0x000000106e6f7819 */ /* 0x040fe200000012ff */
[----:B------:R-:W4:Y:S01]  /*7610*/  @!P2 LDG.E.U8 R128, desc[UR24][R106.64] ;  /* 0x000000186a80a981 */ /* 0x000f22000c1e1100 */
[----:B------:R-:W-:Y:S01]  /*7620*/  SHF.R.U64 R110, R110, 0x8, RZ ;  /* 0x000000086e6e7819 */ /* 0x000fe200000012ff */
[----:B------:R-:W-:Y:S02]  /*7630*/  USHF.R.S32.HI UR5, URZ, 0x1f, UR4 ;  /* 0x0000001fff057899 */ /* 0x000fe40008011404 */
[----:B------:R-:W4:Y:S01]  /*7640*/  @!P2 LDG.E.U8 R133, desc[UR24][R108.64] ;  /* 0x000000186c85a981 */ /* 0x000f22000c1e1100 */
[----:B------:R-:W-:Y:S02]  /*7650*/  LOP3.LUT P2, RZ, R110, 0x1, RZ, 0xc0, !PT ;  /* 0x000000016eff7812 */ /* 0x000fe4000784c0ff */
[----:B------:R-:W-:Y:S01]  /*7660*/  IADD3 R110, P1, PT, R2, UR4, RZ ;  /* 0x00000004026e7c10 */ /* 0x000fe2000ff3e0ff */
[----:B------:R-:W-:Y:S01]  /*7670*/  IMAD.MOV.U32 R229, RZ, RZ, R112 ;  /* 0x000000ffffe57224 */ /* 0x000fe200078e0070 */
[----:B------:R-:W-:-:S02]  /*7680*/  LOP3.LUT P3, RZ, R111, 0x1, RZ, 0xc0, !PT ;  /* 0x000000016fff7812 */ /* 0x000fc4000786c0ff */
[----:B------:R-:W-:Y:S02]  /*7690*/  IADD3.X R111, PT, PT, R4, UR5, RZ, P1, !PT ;  /* 0x00000005046f7c10 */ /* 0x000fe40008ffe4ff */
[----:B------:R-:W-:Y:S01]  /*76a0*/  IADD3 R112, P1, PT, R3, UR4, RZ ;  /* 0x0000000403707c10 */ /* 0x000fe2000ff3e0ff */
[----:B------:R-:W-:Y:S01]  /*76b0*/  STS.U8 [R170+UR9+0x1100], R223 ;  /* 0x001100dfaa007988 */ /* 0x000fe20008000009 */
[----:B------:R-:W-:Y:S01]  /*76c0*/  IMAD.MOV.U32 R234, RZ, RZ, R113 ;  /* 0x000000ffffea7224 */ /* 0x000fe200078e0071 */
[----:B------:R-:W-:Y:S01]  /*76d0*/  PRMT R132, RZ, 0x7610, R132 ;  /* 0x00007610ff847816 */ /* 0x000fe20000000084 */
[----:B------:R-:W-:Y:S01]  /*76e0*/  UIMAD UR4, UR12, 0x1f, URZ ;  /* 0x0000001f0c0478a4 */ /* 0x000fe2000f8e02ff */
[----:B------:R0:W-:Y:S01]  /*76f0*/  STL [R1+0x20c], R208 ;  /* 0x00020cd001007387 */ /* 0x0001e20000100800 */
[----:B------:R-:W-:Y:S02]  /*7700*/  PRMT R142, RZ, 0x7610, R142 ;  /* 0x00007610ff8e7816 */ /* 0x000fe4000000008e */
[----:B------:R-:W-:Y:S01]  /*7710*/  IADD3.X R113, PT, PT, R5, UR5, RZ, P1, !PT ;  /* 0x0000000505717c10 */ /* 0x000fe20008ffe4ff */
[----:B------:R1:W-:Y:S01]  /*7720*/  STS.U8 [R170+UR9+0x3100], R222 ;  /* 0x003100deaa007988 */ /* 0x0003e20008000009 */
[----:B------:R-:W-:-:S03]  /*7730*/  IMAD.MOV.U32 R228, RZ, RZ, R152 ;  /* 0x000000ffffe47224 */ /* 0x000fc600078e0098 */
[----:B------:R-:W-:Y:S01]  /*7740*/  STS.U8 [R170+UR9+0x1500], R202 ;  /* 0x001500caaa007988 */ /* 0x000fe20008000009 */
[----:B0-----:R-:W-:Y:S02]  /*7750*/  IMAD.MOV.U32 R208, RZ, RZ, R183 ;  /* 0x000000ffffd07224 */ /* 0x001fe400078e00b7 */
[----:B------:R-:W-:Y:S01]  /*7760*/  IMAD.MOV.U32 R183, RZ, RZ, R154 ;  /* 0x000000ffffb77224 */ /* 0x000fe200078e009a */
[----:B------:R-:W-:Y:S01]  /*7770*/  STS.U8 [R170+UR9+0x3500], R218 ;  /* 0x003500daaa007988 */ /* 0x000fe20008000009 */
[----:B------:R-:W-:Y:S01]  /*7780*/  LOP3.LUT R154, R233, 0x30, RZ, 0x3c, !PT ;  /* 0x00000030e99a7812 */ /* 0x000fe200078e3cff */
[----:B------:R-:W-:Y:S02]  /*7790*/  USHF.R.S32.HI UR5, URZ, 0x1f, UR4 ;  /* 0x0000001fff057899 */ /* 0x000fe40008011404 */
[----:B------:R-:W-:Y:S01]  /*77a0*/  STS.U8 [R170+UR9+0x1900], R206 ;  /* 0x001900ceaa007988 */ /* 0x000fe20008000009 */
[----:B------:R-:W-:-:S03]  /*77b0*/  IMAD.MOV.U32 R152, RZ, RZ, R251 ;  /* 0x000000ffff987224 */ /* 0x000fc600078e00fb */
[----:B------:R-:W-:Y:S04]  /*77c0*/  STS.U8 [R170+UR9+0x3900], R205 ;  /* 0x003900cdaa007988 */ /* 0x000fe80008000009 */
[----:B------:R-:W-:Y:S04]  /*77d0*/  STS.U8 [R170+UR9+0x1d00], R210 ;  /* 0x001d00d2aa007988 */ /* 0x000fe80008000009 */
[----:B------:R-:W4:Y:S04]  /*77e0*/  @P6 LDG.E.U8 R132, desc[UR24][R110.64] ;  /* 0x000000186e846981 */ /* 0x000f28000c1e1100 */
[----:B------:R-:W4:Y:S01]  /*77f0*/  @P6 LDG.E.U8 R142, desc[UR24][R112.64] ;  /* 0x00000018708e6981 */ /* 0x000f22000c1e1100 */
[----:B------:R-:W-:-:S03]  /*7800*/  IADD3 R251, P6, PT, R2, UR4, RZ ;  /* 0x0000000402fb7c10 */ /* 0x000fc6000ffde0ff */
[----:B------:R-:W-:Y:S01]  /*7810*/  STS.U8 [R170+UR9+0x3d00], R209 ;  /* 0x003d00d1aa007988 */ /* 0x000fe20008000009 */
[----:B--2---:R-:W-:-:S03]  /*7820*/  ISETP.NE.AND P1, PT, R250, RZ, PT ;  /* 0x000000fffa00720c */ /* 0x004fc60003f25270 */
[----:B------:R-:W-:Y:S01]  /*7830*/  STS.U8 [R154+UR9+0x180], R201 ;  /* 0x000180c99a007988 */ /* 0x000fe20008000009 */
[----:B------:R-:W-:-:S03]  /*7840*/  IADD3.X R250, PT, PT, R4, UR5, RZ, P6, !PT ;  /* 0x0000000504fa7c10 */ /* 0x000fc6000b7fe4ff */
[----:B------:R-:W-:Y:S01]  /*7850*/  STS.U8 [R154+UR9+0x2180], R194 ;  /* 0x002180c29a007988 */ /* 0x000fe20008000009 */
[----:B-1----:R-:W-:-:S03]  /*7860*/  IADD3 R222, P6, PT, R3, UR4, RZ ;  /* 0x0000000403de7c10 */ /* 0x002fc6000ffde0ff */
[----:B------:R-:W-:Y:S01]  /*7870*/  STS.U8 [R154+UR9+0x580], R204 ;  /* 0x000580cc9a007988 */ /* 0x000fe20008000009 */
[----:B------:R-:W-:-:S03]  /*7880*/  IMAD.MOV.U32 R236, RZ, RZ, R160 ;  /* 0x000000ffffec7224 */ /* 0x000fc600078e00a0 */
[----:B------:R-:W-:Y:S01]  /*7890*/  STS.U8 [R154+UR9+0x2580], R203 ;  /* 0x002580cb9a007988 */ /* 0x000fe20008000009 */
[----:B------:R-:W-:-:S03]  /*78a0*/  IMAD.MOV.U32 R223, RZ, RZ, R189 ;  /* 0x000000ffffdf7224 */ /* 0x000fc600078e00bd */
[----:B------:R-:W-:Y:S01]  /*78b0*/  STS.U8 [R154+UR9+0x980], R190 ;  /* 0x000980be9a007988 */ /* 0x000fe20008000009 */
[----:B------:R-:W-:Y:S01]  /*78c0*/  IMAD.MOV.U32 R160, RZ, RZ, R135 ;  /* 0x000000ffffa07224 */ /* 0x000fe200078e0087 */
[----:B------:R-:W-:Y:S02]  /*78d0*/  PRMT R141, RZ, 0x7610, R141 ;  /* 0x00007610ff8d7816 */ /* 0x000fe4000000008d */
[----:B------:R0:W-:Y:S01]  /*78e0*/  STL [R1+0x208], R217 ;  /* 0x000208d901007387 */ /* 0x0001e20000100800 */
[----:B------:R-:W-:-:S03]  /*78f0*/  IMAD.MOV.U32 R189, RZ, RZ, R252 ;  /* 0x000000ffffbd7224 */ /* 0x000fc600078e00fc */
[----:B------:R-:W-:Y:S01]  /*7900*/  STS.U8 [R154+UR9+0x2980], R207 ;  /* 0x002980cf9a007988 */ /* 0x000fe20008000009 */
[----:B------:R-:W-:-:S03]  /*7910*/  @!P5 IMAD.MOV.U32 R135, RZ, RZ, R250 ;  /* 0x000000ffff87d224 */ /* 0x000fc600078e00fa */
[----:B------:R-:W-:Y:S01]  /*7920*/  STS.U8 [R154+UR9+0xd80], R193 ;  /* 0x000d80c19a007988 */ /* 0x000fe20008000009 */
[----:B0-----:R-:W-:Y:S02]  /*7930*/  IMAD.MOV.U32 R217, RZ, RZ, R177 ;  /* 0x000000ffffd97224 */ /* 0x001fe400078e00b1 */
[----:B------:R-:W-:Y:S01]  /*7940*/  IMAD.MOV.U32 R177, RZ, RZ, R134 ;  /* 0x000000ffffb17224 */ /* 0x000fe200078e0086 */
[----:B------:R-:W-:Y:S01]  /*7950*/  STS.U8 [R154+UR9+0x2d80], R224 ;  /* 0x002d80e09a007988 */ /* 0x000fe20008000009 */
[----:B------:R-:W-:Y:S01]  /*7960*/  @!P5 IMAD.MOV.U32 R134, RZ, RZ, R251 ;  /* 0x000000ffff86d224 */ /* 0x000fe200078e00fb */
[----:B------:R-:W-:Y:S02]  /*7970*/  IADD3.X R252, PT, PT, R5, UR5, RZ, P6, !PT ;  /* 0x0000000505fc7c10 */ /* 0x000fe4000b7fe4ff */
[----:B------:R-:W-:Y:S01]  /*7980*/  STS.U8 [R154+UR9+0x1180], R215 ;  /* 0x001180d79a007988 */ /* 0x000fe20008000009 */
[----:B------:R-:W-:-:S03]  /*7990*/  LOP3.LUT R202, R233, 0x40, RZ, 0x3c, !PT ;  /* 0x00000040e9ca7812 */ /* 0x000fc600078e3cff */
[----:B------:R-:W-:Y:S01]  /*79a0*/  STS.U8 [R154+UR9+0x3180], R213 ;  /* 0x003180d59a007988 */ /* 0x000fe20008000009 */
[----:B------:R-:W-:-:S03]  /*79b0*/  PRMT R140, RZ, 0x7610, R140 ;  /* 0x00007610ff8c7816 */ /* 0x000fc6000000008c */
[----:B------:R-:W-:Y:S01]  /*79c0*/  STS.U8 [R154+UR9+0x1580], R212 ;  /* 0x001580d49a007988 */ /* 0x000fe20008000009 */
[----:B------:R-:W-:-:S03]  /*79d0*/  UIMAD UR4, UR12, 0x27, URZ ;  /* 0x000000270c0478a4 */ /* 0x000fc6000f8e02ff */
[----:B------:R-:W-:Y:S04]  /*79e0*/  STS.U8 [R154+UR9+0x3580], R211 ;  /* 0x003580d39a007988 */ /* 0x000fe80008000009 */
[----:B------:R-:W-:Y:S04]  /*79f0*/  STS.U8 [R154+UR9+0x1980], R196 ;  /* 0x001980c49a007988 */ /* 0x000fe80008000009 */
[----:B------:R-:W-:Y:S04]  /*7a00*/  STS.U8 [R154+UR9+0x3980], R200 ;  /* 0x003980c89a007988 */ /* 0x000fe80008000009 */
[----:B------:R0:W2:Y:S04]  /*7a10*/  @!P5 LDG.E.U8 R141, desc[UR24][R134.64] ;  /* 0x00000018868dd981 */ /* 0x0000a8000c1e1100 */
[----:B------:R-:W-:Y:S01]  /*7a20*/  STS.U8 [R154+UR9+0x1d80], R192 ;  /* 0x001d80c09a007988 */ /* 0x000fe20008000009 */
[----:B------:R-:W-:-:S03]  /*7a30*/  USHF.R.S32.HI UR5, URZ, 0x1f, UR4 ;  /* 0x0000001fff057899 */ /* 0x000fc60008011404 */
[----:B------:R-:W-:Y:S01]  /*7a40*/  STS.U8 [R154+UR9+0x3d80], R191 ;  /* 0x003d80bf9a007988 */ /* 0x000fe20008000009 */
[----:B0-----:R-:W-:Y:S02]  /*7a50*/  @!P5 IMAD.MOV.U32 R134, RZ, RZ, R222 ;  /* 0x000000ffff86d224 */ /* 0x001fe400078e00de */
[----:B------:R-:W-:Y:S01]  /*7a60*/  @!P5 IMAD.MOV.U32 R135, RZ, RZ, R252 ;  /* 0x000000ffff87d224 */ /* 0x000fe200078e00fc */
[----:B------:R-:W-:Y:S04]  /*7a70*/  STS.U8 [R202+UR9+0x200], R185 ;  /* 0x000200b9ca007988 */ /* 0x000fe80008000009 */
[----:B------:R-:W-:Y:S04]  /*7a80*/  STS.U8 [R202+UR9+0x2200], R198 ;  /* 0x002200c6ca007988 */ /* 0x000fe80008000009 */
[----:B------:R-:W-:Y:S04]  /*7a90*/  STS.U8 [R202+UR9+0x600], R184 ;  /* 0x000600b8ca007988 */ /* 0x000fe80008000009 */
[----:B------:R0:W-:Y:S04]  /*7aa0*/  STS.U8 [R202+UR9+0x2600], R182 ;  /* 0x002600b6ca007988 */ /* 0x0001e80008000009 */
[----:B------:R1:W2:Y:S01]  /*7ab0*/  @!P5 LDG.E.U8 R140, desc[UR24][R134.64] ;  /* 0x00000018868cd981 */ /* 0x0002a2000c1e1100 */
[----:B0-----:R-:W-:-:S03]  /*7ac0*/  IADD3 R182, P5, PT, R2, UR4, RZ ;  /* 0x0000000402b67c10 */ /* 0x001fc6000ffbe0ff */
[----:B------:R-:W-:Y:S01]  /*7ad0*/  STS.U8 [R202+UR9+0xa00], R188 ;  /* 0x000a00bcca007988 */ /* 0x000fe20008000009 */
[----:B------:R-:W-:-:S03]  /*7ae0*/  IADD3.X R184, PT, PT, R4, UR5, RZ, P5, !PT ;  /* 0x0000000504b87c10 */ /* 0x000fc6000affe4ff */
[----:B------:R-:W-:Y:S01]  /*7af0*/  STS.U8 [R202+UR9+0x2a00], R187 ;  /* 0x002a00bbca007988 */ /* 0x000fe20008000009 */
[----:B------:R-:W-:-:S03]  /*7b00*/  PRMT R139, RZ, 0x7610, R139 ;  /* 0x00007610ff8b7816 */ /* 0x000fc6000000008b */
[----:B------:R0:W-:Y:S01]  /*7b10*/  STS.U8 [R202+UR9+0xe00], R176 ;  /* 0x000e00b0ca007988 */ /* 0x0001e20008000009 */
[----:B-1----:R-:W-:Y:S02]  /*7b20*/  @P4 IMAD.MOV.U32 R134, RZ, RZ, R182 ;  /* 0x000000ffff864224 */ /* 0x002fe400078e00b6 */
[----:B------:R-:W-:Y:S01]  /*7b30*/  @P4 IMAD.MOV.U32 R135, RZ, RZ, R184 ;  /* 0x000000ffff874224 */ /* 0x000fe200078e00b8 */
[----:B------:R-:W-:Y:S01]  /*7b40*/  STL [R1], R222 ;  /* 0x000000de01007387 */ /* 0x000fe20000100800 */
[----:B0-----:R-:W-:-:S03]  /*7b50*/  IADD3 R176, P5, PT, R3, UR4, RZ ;  /* 0x0000000403b07c10 */ /* 0x001fc6000ffbe0ff */
[----:B------:R0:W-:Y:S01]  /*7b60*/  STL [R1+0x78], R182 ;  /* 0x000078b601007387 */ /* 0x0001e20000100800 */
[----:B------:R-:W-:Y:S01]  /*7b70*/  PRMT R138, RZ, 0x7610, R138 ;  /* 0x00007610ff8a7816 */ /* 0x000fe2000000008a */
[----:B------:R-:W-:Y:S02]  /*7b80*/  UIMAD UR4, UR12, 0x2f, URZ ;  /* 0x0000002f0c0478a4 */ /* 0x000fe4000f8e02ff */
[----:B------:R1:W2:Y:S01]  /*7b90*/  @P4 LDG.E.U8 R139, desc[UR24][R134.64] ;  /* 0x00000018868b4981 */ /* 0x0002a2000c1e1100 */
[----:B0-----:R-:W-:-:S03]  /*7ba0*/  IADD3.X R182, PT, PT, R5, UR5, RZ, P5, !PT ;  /* 0x0000000505b67c10 */ /* 0x001fc6000affe4ff */
[----:B------:R-:W-:Y:S01]  /*7bb0*/  STS.U8 [R202+UR9+0x2e00], R186 ;  /* 0x002e00baca007988 */ /* 0x000fe20008000009 */
[----:B-1----:R-:W-:Y:S02]  /*7bc0*/  @P4 IMAD.MOV.U32 R134, RZ, RZ, R176 ;  /* 0x000000ffff864224 */ /* 0x002fe400078e00b0 */
[----:B------:R-:W-:Y:S01]  /*7bd0*/  @P4 IMAD.MOV.U32 R135, RZ, RZ, R182 ;  /* 0x000000ffff874224 */ /* 0x000fe200078e00b6 */
[----:B------:R-:W-:Y:S01]  /*7be0*/  STS.U8 [R202+UR9+0x1200], R175 ;  /* 0x001200afca007988 */ /* 0x000fe20008000009 */
[----:B------:R-:W-:-:S03]  /*7bf0*/  USHF.R.S32.HI UR5, URZ, 0x1f, UR4 ;  /* 0x0000001fff057899 */ /* 0x000fc60008011404 */
[----:B------:R0:W-:Y:S04]  /*7c00*/  STS.U8 [R202+UR9+0x3200], R173 ;  /* 0x003200adca007988 */ /* 0x0001e80008000009 */
[----:B------:R1:W2:Y:S01]  /*7c10*/  @P4 LDG.E.U8 R138, desc[UR24][R134.64] ;  /* 0x00000018868a4981 */ /* 0x0002a2000c1e1100 */
[----:B0-----:R-:W-:-:S04]  /*7c20*/  IADD3 R173, P4, PT, R2, UR4, RZ ;  /* 0x0000000402ad7c10 */ /* 0x001fc8000ff9e0ff */
[----:B------:R-:W-:Y:S01]  /*7c30*/  IADD3.X R175, PT, PT, R4, UR5, RZ, P4, !PT ;  /* 0x0000000504af7c10 */ /* 0x000fe2000a7fe4ff */
[----:B-1----:R-:W-:Y:S01]  /*7c40*/  @P3 IMAD.MOV.U32 R134, RZ, RZ, R173 ;  /* 0x000000ffff863224 */ /* 0x002fe200078e00ad */
[----:B------:R-:W-:-:S03]  /*7c50*/  PRMT R137, RZ, 0x7610, R137 ;  /* 0x00007610ff897816 */ /* 0x000fc60000000089 */
[----:B------:R-:W-:Y:S01]  /*7c60*/  @P3 IMAD.MOV.U32 R135, RZ, RZ, R175 ;  /* 0x000000ffff873224 */ /* 0x000fe200078e00af */
[----:B------:R-:W-:Y:S04]  /*7c70*/  STS.U8 [R202+UR9+0x1600], R181 ;  /* 0x001600b5ca007988 */ /* 0x000fe80008000009 */
[----:B------:R0:W2:Y:S01]  /*7c80*/  @P3 LDG.E.U8 R137, desc[UR24][R134.64] ;  /* 0x0000001886893981 */ /* 0x0000a2000c1e1100 */
[----:B------:R-:W-:-:S03]  /*7c90*/  PRMT R136, RZ, 0x7610, R136 ;  /* 0x00007610ff887816 */ /* 0x000fc60000000088 */
[----:B------:R-:W-:Y:S01]  /*7ca0*/  STS.U8 [R202+UR9+0x3600], R180 ;  /* 0x003600b4ca007988 */ /* 0x000fe20008000009 */
[----:B0-----:R-:W-:-:S03]  /*7cb0*/  IADD3 R134, P4, PT, R3, UR4, RZ ;  /* 0x0000000403867c10 */ /* 0x001fc6000ff9e0ff */
[----:B---3--:R-:W-:Y:S01]  /*7cc0*/  STS.U8 [R202+UR9+0x1a00], R172 ;  /* 0x001a00acca007988 */ /* 0x008fe20008000009 */
[----:B------:R-:W-:Y:S01]  /*7cd0*/  UIMAD UR4, UR12, 0x37, URZ ;  /* 0x000000370c0478a4 */ /* 0x000fe2000f8e02ff */
[----:B------:R-:W-:Y:S02]  /*7ce0*/  IADD3.X R135, PT, PT, R5, UR5, RZ, P4, !PT ;  /* 0x0000000505877c10 */ /* 0x000fe4000a7fe4ff */
[----:B------:R-:W-:Y:S01]  /*7cf0*/  STS.U8 [R202+UR9+0x3a00], R178 ;  /* 0x003a00b2ca007988 */ /* 0x000fe20008000009 */
[----:B------:R-:W-:-:S03]  /*7d00*/  USHF.R.S32.HI UR5, URZ, 0x1f, UR4 ;  /* 0x0000001fff057899 */ /* 0x000fc60008011404 */
[----:B------:R0:W-:Y:S04]  /*7d10*/  STS.U8 [R202+UR9+0x1e00], R168 ;  /* 0x001e00a8ca007988 */ /* 0x0001e80008000009 */
[----:B------:R1:W-:Y:S01]  /*7d20*/  STS.U8 [R202+UR9+0x3e00], R167 ;  /* 0x003e00a7ca007988 */ /* 0x0003e20008000009 */
[----:B------:R-:W-:-:S03]  /*7d30*/  IMAD.MOV.U32 R222, RZ, RZ, R223 ;  /* 0x000000ffffde7224 */ /* 0x000fc600078e00df */
[----:B------:R3:W2:Y:S01]  /*7d40*/  @P3 LDG.E.U8 R136, desc[UR24][R134.64] ;  /* 0x0000001886883981 */ /* 0x0006a2000c1e1100 */
[----:B0-----:R-:W-:Y:S01]  /*7d50*/  LOP3.LUT R168, R233, 0x50, RZ, 0x3c, !PT ;  /* 0x00000050e9a87812 */ /* 0x001fe200078e3cff */
[----:B-1----:R-:W-:Y:S02]  /*7d60*/  IMAD.MOV.U32 R202, RZ, RZ, R236 ;  /* 0x000000ffffca7224 */ /* 0x002fe400078e00ec */
[----:B------:R-:W-:Y:S01]  /*7d70*/  IMAD.MOV.U32 R236, RZ, RZ, R183 ;  /* 0x000000ffffec7224 */ /* 0x000fe200078e00b7 */
[----:B------:R-:W-:Y:S01]  /*7d80*/  STL [R1+0x74], R184 ;  /* 0x000074b801007387 */ /* 0x000fe20000100800 */
[----:B------:R-:W-:Y:S01]  /*7d90*/  IMAD.MOV.U32 R183, RZ, RZ, R152 ;  /* 0x000000ffffb77224 */ /* 0x000fe200078e0098 */
[----:B------:R-:W-:Y:S02]  /*7da0*/  IADD3 R152, P3, PT, R2, UR4, RZ ;  /* 0x0000000402987c10 */ /* 0x000fe4000ff7e0ff */
[----:B------:R-:W-:Y:S01]  /*7db0*/  STL [R1+0x80], R176 ;  /* 0x000080b001007387 */ /* 0x000fe20000100800 */
[----:B------:R-:W-:-:S03]  /*7dc0*/  IMAD.MOV.U32 R223, RZ, RZ, R153 ;  /* 0x000000ffffdf7224 */ /* 0x000fc600078e0099 */
[----:B------:R-:W-:Y:S01]  /*7dd0*/  STS.U8 [R168+UR9+0x280], R166 ;  /* 0x000280a6a8007988 */ /* 0x000fe20008000009 */
[----:B------:R-:W-:-:S03]  /*7de0*/  IADD3.X R153, PT, PT, R4, UR5, RZ, P3, !PT ;  /* 0x0000000504997c10 */ /* 0x000fc60009ffe4ff */
[----:B------:R-:W-:Y:S04]  /*7df0*/  STL [R1+0x7c], R182 ;  /* 0x00007cb601007387 */ /* 0x000fe80000100800 */
[----:B------:R-:W-:Y:S04]  /*7e00*/  STS.U8 [R168+UR9+0x2280], R174 ;  /* 0x002280aea8007988 */ /* 0x000fe80008000009 */
[----:B------:R-:W-:Y:S04]  /*7e10*/  STL [R1+0xf8], R173 ;  /* 0x0000f8ad01007387 */ /* 0x000fe80000100800 */
[----:B------:R-:W-:Y:S04]  /*7e20*/  STS.U8 [R168+UR9+0x680], R165 ;  /* 0x000680a5a8007988 */ /* 0x000fe80008000009 */
[----:B------:R-:W-:Y:S04]  /*7e30*/  STL [R1+0xf4], R175 ;  /* 0x0000f4af01007387 */ /* 0x000fe80000100800 */
[----:B------:R0:W-:Y:S04]  /*7e40*/  STS.U8 [R168+UR9+0x2680], R164 ;  /* 0x002680a4a8007988 */ /* 0x0001e80008000009 */
[----:B------:R-:W-:Y:S04]  /*7e50*/  STL [R1+0x100], R134 ;  /* 0x0001008601007387 */ /* 0x000fe80000100800 */
[----:B------:R3:W-:Y:S01]  /*7e60*/  STL [R1+0xfc], R135 ;  /* 0x0000fc8701007387 */ /* 0x0007e20000100800 */
[----:B0-----:R-:W-:-:S04]  /*7e70*/  IADD3 R164, P3, PT, R3, UR4, RZ ;  /* 0x0000000403a47c10 */ /* 0x001fc8000ff7e0ff */
[----:B------:R-:W-:Y:S02]  /*7e80*/  IADD3.X R165, PT, PT, R5, UR5, RZ, P3, !PT ;  /* 0x0000000505a57c10 */ /* 0x000fe40009ffe4ff */
[----:B---3--:R-:W-:Y:S01]  /*7e90*/  PRMT R135, RZ, 0x7610, R135 ;  /* 0x00007610ff877816 */ /* 0x008fe20000000087 */
[----:B------:R0:W-:Y:S01]  /*7ea0*/  STL [R1+0x178], R152 ;  /* 0x0001789801007387 */ /* 0x0001e20000100800 */
[----:B------:R-:W-:-:S03]  /*7eb0*/  PRMT R134, RZ, 0x7610, R134 ;  /* 0x00007610ff867816 */ /* 0x000fc60000000086 */
[----:B------:R1:W-:Y:S04]  /*7ec0*/  STL [R1+0x174], R153 ;  /* 0x0001749901007387 */ /* 0x0003e80000100800 */
[----:B------:R0:W3:Y:S02]  /*7ed0*/  @P2 LDG.E.U8 R135, desc[UR24][R152.64] ;  /* 0x0000001898872981 */ /* 0x0000e4000c1e1100 */
[----:B0-----:R-:W-:Y:S02]  /*7ee0*/  @P2 IMAD.MOV.U32 R152, RZ, RZ, R164 ;  /* 0x000000ffff982224 */ /* 0x001fe400078e00a4 */
[----:B-1----:R-:W-:-:S05]  /*7ef0*/  @P2 IMAD.MOV.U32 R153, RZ, RZ, R165 ;  /* 0x000000ffff992224 */ /* 0x002fca00078e00a5 */
[----:B------:R0:W3:Y:S01]  /*7f00*/  @P2 LDG.E.U8 R134, desc[UR24][R152.64] ;  /* 0x0000001898862981 */ /* 0x0000e2000c1e1100 */
[----:B------:R-:W1:Y:S03]  /*7f10*/  S2R R205, SR_TID.X ;  /* 0x0000000000cd7919 */ /* 0x000e660000002100 */
[----:B------:R-:W-:Y:S04]  /*7f20*/  STS.U8 [R168+UR9+0xa80], R163 ;  /* 0x000a80a3a8007988 */ /* 0x000fe80008000009 */
[----:B------:R-:W-:Y:S04]  /*7f30*/  STS.U8 [R168+UR9+0x2a80], R162 ;  /* 0x002a80a2a8007988 */ /* 0x000fe80008000009 */
[----:B------:R-:W-:Y:S04]  /*7f40*/  STS.U8 [R168+UR9+0xe80], R155 ;  /* 0x000e809ba8007988 */ /* 0x000fe80008000009 */
[----:B------:R-:W-:Y:S01]  /*7f50*/  STS.U8 [R168+UR9+0x2e80], R151 ;  /* 0x002e8097a8007988 */ /* 0x000fe20008000009 */
[----:B------:R-:W-:-:S03]  /*7f60*/  IMAD.MOV.U32 R218, RZ, RZ, R202 ;  /* 0x000000ffffda7224 */ /* 0x000fc600078e00ca */
[----:B------:R-:W-:Y:S01]  /*7f70*/  STS.U8 [R168+UR9+0x1280], R159 ;  /* 0x0012809fa8007988 */ /* 0x000fe20008000009 */
[----:B------:R-:W-:-:S03]  /*7f80*/  IMAD.MOV.U32 R202, RZ, RZ, R222 ;  /* 0x000000ffffca7224 */ /* 0x000fc600078e00de */
[----:B------:R-:W-:Y:S01]  /*7f90*/  STS.U8 [R168+UR9+0x3280], R147 ;  /* 0x00328093a8007988 */ /* 0x000fe20008000009 */
[----:B------:R-:W-:-:S03]  /*7fa0*/  UIMAD UR4, UR12, 0x3f, URZ ;  /* 0x0000003f0c0478a4 */ /* 0x000fc6000f8e02ff */
[----:B------:R-:W-:Y:S01]  /*7fb0*/  STS.U8 [R168+UR9+0x1680], R156 ;  /* 0x0016809ca8007988 */ /* 0x000fe20008000009 */
[----:B------:R-:W-:-:S03]  /*7fc0*/  IMAD.MOV.U32 R222, RZ, RZ, R219 ;  /* 0x000000ffffde7224 */ /* 0x000fc600078e00db */
[----:B------:R-:W-:Y:S01]  /*7fd0*/  STS.U8 [R168+UR9+0x3680], R146 ;  /* 0x00368092a8007988 */ /* 0x000fe20008000009 */
[----:B------:R-:W-:-:S03]  /*7fe0*/  IMAD.MOV.U32 R219, RZ, RZ, R217 ;  /* 0x000000ffffdb7224 */ /* 0x000fc600078e00d9 */
[----:B------:R-:W-:Y:S01]  /*7ff0*/  STS.U8 [R168+UR9+0x1a80], R149 ;  /* 0x001a8095a8007988 */ /* 0x000fe20008000009 */
[----:B------:R-:W-:-:S03]  /*8000*/  IMAD.MOV.U32 R217, RZ, RZ, R225 ;  /* 0x000000ffffd97224 */ /* 0x000fc600078e00e1 */
[----:B------:R-:W-:Y:S01]  /*8010*/  STS.U8 [R168+UR9+0x3a80], R144 ;  /* 0x003a8090a8007988 */ /* 0x000fe20008000009 */
[----:B------:R-:W-:Y:S01]  /*8020*/  IMAD.MOV.U32 R225, RZ, RZ, R208 ;  /* 0x000000ffffe17224 */ /* 0x000fe200078e00d0 */
[----:B------:R-:W-:Y:S02]  /*8030*/  USHF.R.S32.HI UR5, URZ, 0x1f, UR4 ;  /* 0x0000001fff057899 */ /* 0x000fe40008011404 */
[----:B------:R-:W-:Y:S01]  /*8040*/  STS.U8 [R168+UR9+0x1e80], R148 ;  /* 0x001e8094a8007988 */ /* 0x000fe20008000009 */
[----:B------:R-:W-:-:S03]  /*8050*/  IMAD.MOV.U32 R208, RZ, RZ, R150 ;  /* 0x000000ffffd07224 */ /* 0x000fc600078e0096 */
[----:B------:R0:W-:Y:S01]  /*8060*/  STS.U8 [R168+UR9+0x3e80], R143 ;  /* 0x003e808fa8007988 */ /* 0x0001e20008000009 */
[----:B------:R-:W-:Y:S02]  /*8070*/  IADD3 R150, P2, PT, R2, UR4, RZ ;  /* 0x0000000402967c10 */ /* 0x000fe4000ff5e0ff */
[----:B0-----:R-:W-:Y:S02]  /*8080*/  LOP3.LUT R143, R233, 0x60, RZ, 0x3c, !PT ;  /* 0x00000060e98f7812 */ /* 0x001fe400078e3cff */
[----:B------:R-:W-:-:S03]  /*8090*/  IADD3.X R155, PT, PT, R4, UR5, RZ, P2, !PT ;  /* 0x00000005049b7c10 */ /* 0x000fc600097fe4ff */
[----:B------:R-:W-:Y:S01]  /*80a0*/  STS.U8 [R143+UR9+0x300], R145 ;  /* 0x000300918f007988 */ /* 0x000fe20008000009 */
[----:B------:R-:W-:Y:S01]  /*80b0*/  IADD3 R152, P2, PT, R3, UR4, RZ ;  /* 0x0000000403987c10 */ /* 0x000fe2000ff5e0ff */
[----:B------:R-:W0:Y:S02]  /*80c0*/  LDCU UR4, c[0x0][0x3b0] ;  /* 0x00007600ff0477ac */ /* 0x000e240008000800 */
[----:B------:R-:W-:Y:S04]  /*80d0*/  STS.U8 [R143+UR9+0x2300], R131 ;  /* 0x002300838f007988 */ /* 0x000fe80008000009 */
[----:B------:R-:W-:Y:S04]  /*80e0*/  STS.U8 [R143+UR9+0x700], R127 ;  /* 0x0007007f8f007988 */ /* 0x000fe80008000009 */
[----:B------:R-:W-:Y:S04]  /*80f0*/  STS.U8 [R143+UR9+0x2700], R126 ;  /* 0x0027007e8f007988 */ /* 0x000fe80008000009 */
[----:B------:R-:W-:Y:S01]  /*8100*/  STS.U8 [R143+UR9+0xb00], R125 ;  /* 0x000b007d8f007988 */ /* 0x000fe20008000009 */
[----:B------:R-:W-:-:S03]  /*8110*/  PRMT R147, RZ, 0x7610, R147 ;  /* 0x00007610ff937816 */ /* 0x000fc60000000093 */
[----:B------:R-:W-:Y:S01]  /*8120*/  STS.U8 [R143+UR9+0x2b00], R124 ;  /* 0x002b007c8f007988 */ /* 0x000fe20008000009 */
[----:B------:R-:W-:-:S03]  /*8130*/  @!P1 IMAD.MOV.U32 R151, RZ, RZ, R155 ;  /* 0x000000ffff979224 */ /* 0x000fc600078e009b */
[----:B------:R-:W-:Y:S01]  /*8140*/  STS.U8 [R143+UR9+0xf00], R123 ;  /* 0x000f007b8f007988 */ /* 0x000fe20008000009 */
[----:B------:R-:W-:Y:S02]  /*8150*/  IADD3.X R153, PT, PT, R5, UR5, RZ, P2, !PT ;  /* 0x0000000505997c10 */ /* 0x000fe400097fe4ff */
[----:B-1----:R-:W-:Y:S01]  /*8160*/  LOP3.LUT R224, R205, 0x3f, RZ, 0xc0, !PT ;  /* 0x0000003fcde07812 */ /* 0x002fe200078ec0ff */
[----:B------:R-:W-:Y:S01]  /*8170*/  STS.U8 [R143+UR9+0x2f00], R122 ;  /* 0x002f007a8f007988 */ /* 0x000fe20008000009 */
[----:B------:R-:W-:-:S03]  /*8180*/  PRMT R146, RZ, 0x7610, R146 ;  /* 0x00007610ff927816 */ /* 0x000fc60000000092 */
[----:B------:R-:W-:Y:S01]  /*8190*/  STL [R1+0x180], R164 ;  /* 0x000180a401007387 */ /* 0x000fe20000100800 */
[----:B------:R-:W-:Y:S01]  /*81a0*/  IMAD.MOV.U32 R206, RZ, RZ, R223 ;  /* 0x000000ffffce7224 */ /* 0x000fe200078e00df */
[----:B------:R-:W1:Y:S02]  /*81b0*/  LDCU UR5, c[0x0][0x3b0] ;  /* 0x00007600ff0577ac */ /* 0x000e640008000800 */
[----:B------:R-:W-:Y:S04]  /*81c0*/  STS.U8 [R143+UR9+0x1300], R121 ;  /* 0x001300798f007988 */ /* 0x000fe80008000009 */
[----:B------:R-:W-:Y:S04]  /*81d0*/  STS.U8 [R143+UR9+0x3300], R120 ;  /* 0x003300788f007988 */ /* 0x000fe80008000009 */
[----:B------:R-:W-:Y:S04]  /*81e0*/  STS.U8 [R143+UR9+0x1700], R119 ;  /* 0x001700778f007988 */ /* 0x000fe80008000009 */
[----:B------:R-:W-:Y:S04]  /*81f0*/  STS.U8 [R143+UR9+0x3700], R118 ;  /* 0x003700768f007988 */ /* 0x000fe80008000009 */
[----:B------:R-:W-:Y:S04]  /*8200*/  STS.U8 [R143+UR9+0x1b00], R117 ;  /* 0x001b00758f007988 */ /* 0x000fe80008000009 */
[----:B------:R-:W-:Y:S04]  /*8210*/  STL [R1+0x17c], R165 ;  /* 0x00017ca501007387 */ /* 0x000fe80000100800 */
[----:B------:R-:W-:Y:S04]  /*8220*/  STS.U8 [R143+UR9+0x3b00], R116 ;  /* 0x003b00748f007988 */ /* 0x000fe80008000009 */
[----:B------:R0:W-:Y:S04]  /*8230*/  STL [R1+0x214], R150 ;  /* 0x0002149601007387 */ /* 0x0001e80000100800 */
[----:B------:R0:W3:Y:S04]  /*8240*/  @!P1 LDG.E.U8 R147, desc[UR24][R150.64] ;  /* 0x0000001896939981 */ /* 0x0000e8000c1e1100 */
[----:B------:R-:W-:Y:S04]  /*8250*/  STS.U8 [R143+UR9+0x1f00], R115 ;  /* 0x001f00738f007988 */ /* 0x000fe80008000009 */
[----:B----4-:R4:W-:Y:S01]  /*8260*/  STS.U8 [R143+UR9+0x3f00], R114 ;  /* 0x003f00728f007988 */ /* 0x0109e20008000009 */
[----:B0-----:R-:W-:-:S02]  /*8270*/  @!P1 IMAD.MOV.U32 R150, RZ, RZ, R152 ;  /* 0x000000ffff969224 */ /* 0x001fc400078e0098 */
[----:B------:R-:W-:Y:S02]  /*8280*/  @!P1 IMAD.MOV.U32 R151, RZ, RZ, R153 ;  /* 0x000000ffff979224 */ /* 0x000fe400078e0099 */
[----:B------:R-:W-:-:S03]  /*8290*/  IMAD R116, R206, UR4, RZ ;  /* 0x00000004ce747c24 */ /* 0x000fc6000f8e02ff */
[----:B------:R0:W3:Y:S01]  /*82a0*/  @!P1 LDG.E.U8 R146, desc[UR24][R150.64] ;  /* 0x0000001896929981 */ /* 0x0000e2000c1e1100 */
[----:B----4-:R-:W-:-:S05]  /*82b0*/  IMAD R114, R224, UR13, RZ ;  /* 0x0000000de0727c24 */ /* 0x010fca000f8e02ff */
[----:B------:R-:W-:Y:S01]  /*82c0*/  IADD3 R115, P1, PT, R114, UR14, RZ ;  /* 0x0000000e72737c10 */ /* 0x000fe2000ff3e0ff */
[----:B------:R-:W-:Y:S02]  /*82d0*/  IMAD R119, R222, UR4, RZ ;  /* 0x00000004de777c24 */ /* 0x000fe4000f8e02ff */
[----:B------:R-:W-:Y:S01]  /*82e0*/  IMAD R123, R208, UR4, RZ ;  /* 0x00000004d07b7c24 */ /* 0x000fe2000f8e02ff */
[----:B------:R-:W-:Y:S01]  /*82f0*/  LEA.HI.X.SX32 R114, R114, UR15, 0x1, P1 ;  /* 0x0000000f72727c11 */ /* 0x000fe200088f0eff */
[----:B------:R-:W-:Y:S01]  /*8300*/  IMAD R117, R218, UR4, RZ ;  /* 0x00000004da757c24 */ /* 0x000fe2000f8e02ff */
[CC--:B------:R-:W-:Y:S01]  /*8310*/  IADD3 R222, P1, PT, R116.reuse, R115.reuse, RZ ;  /* 0x0000007374de7210 */ /* 0x0c0fe20007f3e0ff */
[----:B------:R-:W-:Y:S01]  /*8320*/  IMAD R125, R235, UR4, RZ ;  /* 0x00000004eb7d7c24 */ /* 0x000fe2000f8e02ff */
[----:B------:R-:W-:Y:S01]  /*8330*/  LOP3.LUT R223, R233, 0x70, RZ, 0x3c, !PT ;  /* 0x00000070e9df7812 */ /* 0x000fe200078e3cff */
[----:B------:R-:W-:Y:S01]  /*8340*/  IMAD R127, R227, UR4, RZ ;  /* 0x00000004e37f7c24 */ /* 0x000fe2000f8e02ff */
[-C--:B------:R-:W-:Y:S01]  /*8350*/  LEA.HI.X.SX32 R116, R116, R114.reuse, 0x1, P1 ;  /* 0x0000007274747211 */ /* 0x080fe200008f0eff */
[----:B------:R-:W-:Y:S01]  /*8360*/  IMAD R122, R225, UR4, RZ ;  /* 0x00000004e17a7c24 */ /* 0x000fe2000f8e02ff */
[CC--:B------:R-:W-:Y:S01]  /*8370*/  IADD3 R204, P1, PT, R117.reuse, R115.reuse, RZ ;  /* 0x0000007375cc7210 */ /* 0x0c0fe20007f3e0ff */
[----:B------:R-:W4:Y:S03]  /*8380*/  LDCU UR15, c[0x0][0x3b0] ;  /* 0x00007600ff0f77ac */ /* 0x000f260008000800 */
[-C--:B------:R-:W-:Y:S01]  /*8390*/  LEA.HI.X.SX32 R205, R117, R114.reuse, 0x1, P1 ;  /* 0x0000007275cd7211 */ /* 0x080fe200008f0eff */
[----:B------:R-:W-:Y:S01]  /*83a0*/  IMAD R121, R217, UR4, RZ ;  /* 0x00000004d9797c24 */ /* 0x000fe2000f8e02ff */
[C---:B------:R-:W-:Y:S01]  /*83b0*/  IADD3 R164, P1, PT, R123.reuse, R115, RZ ;  /* 0x000000737ba47210 */ /* 0x040fe20007f3e0ff */
[----:B------:R-:W-:Y:S01]  /*83c0*/  IMAD R126, R226, UR4, RZ ;  /* 0x00000004e27e7c24 */ /* 0x000fe2000f8e02ff */
[----:B------:R-:W0:Y:S02]  /*83d0*/  LDCU UR14, c[0x0][0x3b0] ;  /* 0x00007600ff0e77ac */ /* 0x000e240008000800 */
[----:B------:R-:W-:-:S02]  /*83e0*/  LEA.HI.X.SX32 R165, R123, R114, 0x1, P1 ;  /* 0x000000727ba57211 */ /* 0x000fc400008f0eff */
[CC--:B------:R-:W-:Y:S01]  /*83f0*/  IADD3 R200, P1, PT, R125.reuse, R115.reuse, RZ ;  /* 0x000000737dc87210 */ /* 0x0c0fe20007f3e0ff */
[----:B------:R1:W-:Y:S03]  /*8400*/  STS.U8 [R223+UR9+0x380], R130 ;  /* 0x00038082df007988 */ /* 0x0003e60008000009 */
[----:B------:R-:W-:Y:S01]  /*8410*/  LEA.HI.X.SX32 R201, R125, R114, 0x1, P1 ;  /* 0x000000727dc97211 */ /* 0x000fe200008f0eff */
[----:B------:R-:W-:Y:S01]  /*8420*/  STS.U8 [R223+UR9+0x2380], R129 ;  /* 0x00238081df007988 */ /* 0x000fe20008000009 */
[----:B------:R-:W-:-:S03]  /*8430*/  IADD3 R162, P1, PT, R127, R115, RZ ;  /* 0x000000737fa27210 */ /* 0x000fc60007f3e0ff */
[----:B------:R-:W-:Y:S01]  /*8440*/  STS.U8 [R223+UR9+0x780], R128 ;  /* 0x00078080df007988 */ /* 0x000fe20008000009 */
[----:B-1----:R-:W-:-:S03]  /*8450*/  IMAD R130, R228, UR6, RZ ;  /* 0x00000006e4827c24 */ /* 0x002fc6000f8e02ff */
[----:B------:R1:W-:Y:S01]  /*8460*/  STS.U8 [R223+UR9+0x2780], R133 ;  /* 0x00278085df007988 */ /* 0x0003e20008000009 */
[----:B------:R-:W-:-:S03]  /*8470*/  LEA.HI.X.SX32 R163, R127, R114, 0x1, P1 ;  /* 0x000000727fa37211 */ /* 0x000fc600008f0eff */
[----:B------:R-:W-:Y:S01]  /*8480*/  STS.U8 [R223+UR9+0xb80], R132 ;  /* 0x000b8084df007988 */ /* 0x000fe20008000009 */
[----:B------:R-:W-:-:S03]  /*8490*/  IADD3 R178, P1, PT, R130, R115, RZ ;  /* 0x0000007382b27210 */ /* 0x000fc60007f3e0ff */
[----:B------:R-:W-:Y:S01]  /*84a0*/  STS.U8 [R223+UR9+0x2b80], R142 ;  /* 0x002b808edf007988 */ /* 0x000fe20008000009 */
[----:B-1----:R-:W-:-:S03]  /*84b0*/  IMAD R133, R221, UR18, RZ ;  /* 0x00000012dd857c24 */ /* 0x002fc6000f8e02ff */
[----:B--2---:R-:W-:Y:S04]  /*84c0*/  STS.U8 [R223+UR9+0xf80], R141 ;  /* 0x000f808ddf007988 */ /* 0x004fe80008000009 */
[----:B------:R1:W-:Y:S01]  /*84d0*/  STS.U8 [R223+UR9+0x2f80], R140 ;  /* 0x002f808cdf007988 */ /* 0x0003e20008000009 */
[----:B------:R-:W-:-:S03]  /*84e0*/  LEA.HI.X.SX32 R180, R130, R114, 0x1, P1 ;  /* 0x0000007282b47211 */ /* 0x000fc600008f0eff */
[----:B------:R-:W-:Y:S01]  /*84f0*/  STS.U8 [R223+UR9+0x1380], R139 ;  /* 0x0013808bdf007988 */ /* 0x000fe20008000009 */
[----:B------:R-:W-:-:S03]  /*8500*/  IADD3 R193, P1, PT, R133, R115, RZ ;  /* 0x0000007385c17210 */ /* 0x000fc60007f3e0ff */
[----:B------:R-:W-:Y:S01]  /*8510*/  STS.U8 [R223+UR9+0x3380], R138 ;  /* 0x0033808adf007988 */ /* 0x000fe20008000009 */
[----:B-1----:R-:W-:Y:S01]  /*8520*/  IMAD R140, R183, UR27, RZ ;  /* 0x0000001bb78c7c24 */ /* 0x002fe2000f8e02ff */
[----:B------:R-:W-:Y:S02]  /*8530*/  IADD3 R183, P2, PT, R122, R115, RZ ;  /* 0x000000737ab77210 */ /* 0x000fe40007f5e0ff */
[----:B------:R-:W-:Y:S01]  /*8540*/  STS.U8 [R223+UR9+0x1780], R137 ;  /* 0x00178089df007988 */ /* 0x000fe20008000009 */
[----:B------:R-:W-:-:S03]  /*8550*/  IMAD R118, R202, UR4, RZ ;  /* 0x00000004ca767c24 */ /* 0x000fc6000f8e02ff */
[----:B------:R1:W-:Y:S01]  /*8560*/  STS.U8 [R223+UR9+0x3780], R136 ;  /* 0x00378088df007988 */ /* 0x0003e20008000009 */
[-C--:B------:R-:W-:Y:S01]  /*8570*/  LEA.HI.X.SX32 R184, R122, R114.reuse, 0x1, P2 ;  /* 0x000000727ab87211 */ /* 0x080fe200010f0eff */
[----:B------:R-:W-:Y:S01]  /*8580*/  IMAD R128, R220, UR4, RZ ;  /* 0x00000004dc807c24 */ /* 0x000fe2000f8e02ff */
[-C--:B------:R-:W-:Y:S01]  /*8590*/  IADD3 R202, P3, PT, R121, R115.reuse, RZ ;  /* 0x0000007379ca7210 */ /* 0x080fe20007f7e0ff */
[----:B------:R-:W-:Y:S01]  /*85a0*/  IMAD R129, R236, UR5, RZ ;  /* 0x00000005ec817c24 */ /* 0x000fe2000f8e02ff */
[-C--:B------:R-:W-:Y:S01]  /*85b0*/  IADD3 R181, P2, PT, R126, R115.reuse, RZ ;  /* 0x000000737eb57210 */ /* 0x080fe20007f5e0ff */
[----:B-1----:R-:W-:Y:S01]  /*85c0*/  IMAD R136, R241, UR21, RZ ;  /* 0x00000015f1887c24 */ /* 0x002fe2000f8e02ff */
[-C--:B------:R-:W-:Y:S01]  /*85d0*/  LEA.HI.X.SX32 R194, R133, R114.reuse, 0x1, P1 ;  /* 0x0000007285c27211 */ /* 0x080fe200008f0eff */
[----:B------:R-:W-:Y:S01]  /*85e0*/  IMAD R139, R238, UR26, RZ ;  /* 0x0000001aee8b7c24 */ /* 0x000fe2000f8e02ff */
[-C--:B------:R-:W-:Y:S02]  /*85f0*/  LEA.HI.X.SX32 R203, R121, R114.reuse, 0x1, P3 ;  /* 0x0000007279cb7211 */ /* 0x080fe400018f0eff */
[-C--:B------:R-:W-:Y:S01]  /*8600*/  IADD3 R210, P1, PT, R136, R115.reuse, RZ ;  /* 0x0000007388d27210 */ /* 0x080fe20007f3e0ff */
[----:B------:R-:W-:Y:S01]  /*8610*/  IMAD R131, R229, UR16, RZ ;  /* 0x00000010e5837c24 */ /* 0x000fe2000f8e02ff */
[----:B------:R-:W-:Y:S01]  /*8620*/  LEA.HI.X.SX32 R182, R126, R114, 0x1, P2 ;  /* 0x000000727eb67211 */ /* 0x000fe200010f0eff */
[----:B------:R-:W-:Y:S01]  /*8630*/  IMAD R132, R237, UR17, RZ ;  /* 0x00000011ed847c24 */ /* 0x000fe2000f8e02ff */
[----:B------:R-:W-:-:S02]  /*8640*/  IADD3 R215, P2, PT, R128, R115, RZ ;  /* 0x0000007380d77210 */ /* 0x000fc40007f5e0ff */
[-C--:B------:R-:W-:Y:S01]  /*8650*/  IADD3 R196, P3, PT, R129, R115.reuse, RZ ;  /* 0x0000007381c47210 */ /* 0x080fe20007f7e0ff */
[----:B------:R-:W-:Y:S01]  /*8660*/  IMAD R142, R171, UR29, RZ ;  /* 0x0000001dab8e7c24 */ /* 0x000fe2000f8e02ff */
[-C--:B------:R-:W-:Y:S01]  /*8670*/  LEA.HI.X.SX32 R211, R136, R114.reuse, 0x1, P1 ;  /* 0x0000007288d37211 */ /* 0x080fe200008f0eff */
[----:B----4-:R-:W-:Y:S01]  /*8680*/  IMAD R144, R160, UR15, RZ ;  /* 0x0000000fa0907c24 */ /* 0x010fe2000f8e02ff */
[-C--:B------:R-:W-:Y:S02]  /*8690*/  IADD3 R156, P1, PT, R139, R115.reuse, RZ ;  /* 0x000000738b9c7210 */ /* 0x080fe40007f3e0ff */
[-C--:B------:R-:W-:Y:S02]  /*86a0*/  LEA.HI.X.SX32 R217, R128, R114.reuse, 0x1, P2 ;  /* 0x0000007280d97211 */ /* 0x080fe400010f0eff */
[----:B------:R-:W-:Y:S01]  /*86b0*/  LEA.HI.X.SX32 R198, R129, R114, 0x1, P3 ;  /* 0x0000007281c67211 */ /* 0x000fe200018f0eff */
[----:B------:R-:W-:Y:S01]  /*86c0*/  IMAD R148, R157, UR31, RZ ;  /* 0x0000001f9d947c24 */ /* 0x000fe2000f8e02ff */
[----:B------:R-:W-:-:S02]  /*86d0*/  IADD3 R160, P2, PT, R131, R115, RZ ;  /* 0x0000007383a07210 */ /* 0x000fc40007f5e0ff */
[-C--:B------:R-:W-:Y:S01]  /*86e0*/  IADD3 R212, P3, PT, R132, R115.reuse, RZ ;  /* 0x0000007384d47210 */ /* 0x080fe20007f7e0ff */
[----:B------:R-:W-:Y:S01]  /*86f0*/  IMAD R145, R161, UR30, RZ ;  /* 0x0000001ea1917c24 */ /* 0x000fe2000f8e02ff */
[-C--:B------:R-:W-:Y:S01]  /*8700*/  LEA.HI.X.SX32 R157, R139, R114.reuse, 0x1, P1 ;  /* 0x000000728b9d7211 */ /* 0x080fe200008f0eff */
[----:B0-----:R-:W-:Y:S01]  /*8710*/  VIADD R150, R232, 0x3f ;  /* 0x0000003fe8967836 */ /* 0x001fe20000000000 */
[----:B------:R-:W-:Y:S01]  /*8720*/  IADD3 R172, P1, PT, R142, R115, RZ ;  /* 0x000000738eac7210 */ /* 0x000fe20007f3e0ff */
[----:B------:R-:W-:Y:S01]  /*8730*/  IMAD R149, R158, UR32, RZ ;  /* 0x000000209e957c24 */ /* 0x000fe2000f8e02ff */
[-C--:B------:R-:W-:Y:S01]  /*8740*/  LEA.HI.X.SX32 R161, R131, R114.reuse, 0x1, P2 ;  /* 0x0000007283a17211 */ /* 0x080fe200010f0eff */
[----:B------:R-:W-:Y:S01]  /*8750*/  IMAD R137, R240, UR22, RZ ;  /* 0x00000016f0897c24 */ /* 0x000fe2000f8e02ff */
[-C--:B------:R-:W-:Y:S01]  /*8760*/  LEA.HI.X.SX32 R213, R132, R114.reuse, 0x1, P3 ;  /* 0x0000007284d57211 */ /* 0x080fe200018f0eff */
[----:B------:R-:W-:Y:S01]  /*8770*/  IMAD R138, R239, UR23, RZ ;  /* 0x00000017ef8a7c24 */ /* 0x000fe2000f8e02ff */
[----:B------:R-:W-:Y:S01]  /*8780*/  LEA.HI.X.SX32 R173, R142, R114, 0x1, P1 ;  /* 0x000000728ead7211 */ /* 0x000fe200008f0eff */
[----:B------:R-:W-:Y:S01]  /*8790*/  IMAD R143, R177, UR14, RZ ;  /* 0x0000000eb18f7c24 */ /* 0x000fe2000f8e02ff */
[----:B------:R-:W-:Y:S01]  /*87a0*/  ISETP.GT.AND P1, PT, R150, 0x3f, PT ;  /* 0x0000003f9600780c */ /* 0x000fe20003f24270 */
[----:B---3--:R0:W-:Y:S02]  /*87b0*/  STS.U8 [R223+UR9+0x1b80], R135 ;  /* 0x001b8087df007988 */ /* 0x0081e40008000009 */
[----:B0-----:R-:W-:-:S02]  /*87c0*/  IMAD R135, R242, UR20, RZ ;  /* 0x00000014f2877c24 */ /* 0x001fc4000f8e02ff */
[----:B------:R0:W-:Y:S03]  /*87d0*/  STS.U8 [R223+UR9+0x3b80], R134 ;  /* 0x003b8086df007988 */ /* 0x0001e60008000009 */
[----:B------:R-:W-:Y:S01]  /*87e0*/  IADD3 R158, P3, PT, R135, R115, RZ ;  /* 0x00000073879e7210 */ /* 0x000fe20007f7e0ff */
[----:B0-----:R-:W-:-:S03]  /*87f0*/  IMAD R134, R243, UR19, RZ ;  /* 0x00000013f3867c24 */ /* 0x001fc6000f8e02ff */
[-C--:B------:R-:W-:Y:S02]  /*8800*/  LEA.HI.X.SX32 R159, R135, R114.reuse, 0x1, P3 ;  /* 0x00000072879f7211 */ /* 0x080fe400018f0eff */
[-C--:B------:R-:W-:Y:S01]  /*8810*/  IADD3 R176, P2, PT, R134, R115.reuse, RZ ;  /* 0x0000007386b07210 */ /* 0x080fe20007f5e0ff */
[----:B------:R-:W-:Y:S01]  /*8820*/  IMAD R120, R219, UR4, RZ ;  /* 0x00000004db787c24 */ /* 0x000fe2000f8e02ff */
[-C--:B------:R-:W-:Y:S01]  /*8830*/  IADD3 R185, P6, PT, R118, R115.reuse, RZ ;  /* 0x0000007376b97210 */ /* 0x080fe20007fde0ff */
[----:B------:R-:W-:Y:S01]  /*8840*/  IMAD R124, R234, UR4, RZ ;  /* 0x00000004ea7c7c24 */ /* 0x000fe2000f8e02ff */
[----:B------:R-:W-:Y:S01]  /*8850*/  LEA.HI.X.SX32 R177, R134, R114, 0x1, P2 ;  /* 0x0000007286b17211 */ /* 0x000fe200010f0eff */
[----:B------:R-:W-:Y:S01]  /*8860*/  IMAD R141, R189, UR28, RZ ;  /* 0x0000001cbd8d7c24 */ /* 0x000fe2000f8e02ff */
[-C--:B------:R-:W-:Y:S02]  /*8870*/  IADD3 R191, P2, PT, R137, R115.reuse, RZ ;  /* 0x0000007389bf7210 */ /* 0x080fe40007f5e0ff */
[----:B------:R-:W-:-:S02]  /*8880*/  IADD3 R174, P3, PT, R138, R115, RZ ;  /* 0x000000738aae7210 */ /* 0x000fc40007f7e0ff */
[----:B------:R-:W-:Y:S02]  /*8890*/  ISETP.LT.AND P1, PT, R224, R232, P1 ;  /* 0x000000e8e000720c */ /* 0x000fe40000f21270 */
[-C--:B------:R-:W-:Y:S02]  /*88a0*/  LEA.HI.X.SX32 R186, R118, R114.reuse, 0x1, P6 ;  /* 0x0000007276ba7211 */ /* 0x080fe400030f0eff */
[-C--:B------:R-:W-:Y:S02]  /*88b0*/  LEA.HI.X.SX32 R192, R137, R114.reuse, 0x1, P2 ;  /* 0x0000007289c07211 */ /* 0x080fe400010f0eff */
[----:B------:R-:W-:Y:S02]  /*88c0*/  LEA.HI.X.SX32 R175, R138, R114, 0x1, P3 ;  /* 0x000000728aaf7211 */ /* 0x000fe400018f0eff */
[-C--:B------:R-:W-:Y:S02]  /*88d0*/  IADD3 R166, P5, PT, R119, R115.reuse, RZ ;  /* 0x0000007377a67210 */ /* 0x080fe40007fbe0ff */
[----:B------:R-:W-:-:S02]  /*88e0*/  IADD3 R220, P4, PT, R120, R115, RZ ;  /* 0x0000007378dc7210 */ /* 0x000fc40007f9e0ff */
[-C--:B------:R-:W-:Y:S02]  /*88f0*/  IADD3 R218, P6, PT, R124, R115.reuse, RZ ;  /* 0x000000737cda7210 */ /* 0x080fe40007fde0ff */
[-C--:B------:R-:W-:Y:S02]  /*8900*/  IADD3 R208, P2, PT, R140, R115.reuse, RZ ;  /* 0x000000738cd07210 */ /* 0x080fe40007f5e0ff */
[----:B------:R-:W-:Y:S01]  /*8910*/  IADD3 R189, P3, PT, R141, R115, RZ ;  /* 0x000000738dbd7210 */ /* 0x000fe20007f7e0ff */
[----:B------:R-:W-:Y:S01]  /*8920*/  STL [R1+0x210], R155 ;  /* 0x0002109b01007387 */ /* 0x000fe20000100800 */
[-C--:B------:R-:W-:Y:S02]  /*8930*/  LEA.HI.X.SX32 R167, R119, R114.reuse, 0x1, P5 ;  /* 0x0000007277a77211 */ /* 0x080fe400028f0eff */
[-C--:B------:R-:W-:Y:S01]  /*8940*/  LEA.HI.X.SX32 R221, R120, R114.reuse, 0x1, P4 ;  /* 0x0000007278dd7211 */ /* 0x080fe200020f0eff */
[----:B------:R-:W-:Y:S01]  /*8950*/  STL [R1+0x21c], R152 ;  /* 0x00021c9801007387 */ /* 0x000fe20000100800 */
[----:B------:R-:W-:-:S02]  /*8960*/  LEA.HI.X.SX32 R219, R124, R114, 0x1, P6 ;  /* 0x000000727cdb7211 */ /* 0x000fc400030f0eff */
[-C--:B------:R-:W-:Y:S01]  /*8970*/  LEA.HI.X.SX32 R209, R140, R114.reuse, 0x1, P2 ;  /* 0x000000728cd17211 */ /* 0x080fe200010f0eff */
[----:B------:R0:W-:Y:S01]  /*8980*/  STL [R1+0x218], R153 ;  /* 0x0002189901007387 */ /* 0x0001e20000100800 */
[----:B------:R-:W-:Y:S02]  /*8990*/  LEA.HI.X.SX32 R190, R141, R114, 0x1, P3 ;  /* 0x000000728dbe7211 */ /* 0x000fe400018f0eff */
[-C--:B------:R-:W-:Y:S02]  /*89a0*/  IADD3 R206, P3, PT, R144, R115.reuse, RZ ;  /* 0x0000007390ce7210 */ /* 0x080fe40007f7e0ff */
[-C--:B------:R-:W-:Y:S02]  /*89b0*/  IADD3 R187, P4, PT, R145, R115.reuse, RZ ;  /* 0x0000007391bb7210 */ /* 0x080fe40007f9e0ff */
[-C--:B------:R-:W-:Y:S02]  /*89c0*/  IADD3 R168, P5, PT, R148, R115.reuse, RZ ;  /* 0x0000007394a87210 */ /* 0x080fe40007fbe0ff */
[----:B------:R-:W-:-:S02]  /*89d0*/  IADD3 R151, P6, PT, R149, R115, RZ ;  /* 0x0000007395977210 */ /* 0x000fc40007fde0ff */
[C---:B0-----:R-:W-:Y:S01]  /*89e0*/  IADD3 R153, P2, PT, R143.reuse, R115, RZ ;  /* 0x000000738f997210 */ /* 0x041fe20007f5e0ff */
[----:B------:R-:W-:Y:S01]  /*89f0*/  STL [R1+0x224], R222 ;  /* 0x000224de01007387 */ /* 0x000fe20000100800 */
[-C--:B------:R-:W-:Y:S01]  /*8a00*/  LEA.HI.X.SX32 R207, R144, R114.reuse, 0x1, P3 ;  /* 0x0000007290cf7211 */ /* 0x080fe200018f0eff */
[----:B------:R-:W-:Y:S01]  /*8a10*/  @P1 IMAD.MOV.U32 R117, RZ, RZ, R116 ;  /* 0x000000ffff751224 */ /* 0x000fe200078e0074 */
[-C--:B------:R-:W-:Y:S01]  /*8a20*/  LEA.HI.X.SX32 R155, R143, R114.reuse, 0x1, P2 ;  /* 0x000000728f9b7211 */ /* 0x080fe200010f0eff */
[----:B------:R0:W-:Y:S01]  /*8a30*/  STL [R1+0x220], R116 ;  /* 0x0002207401007387 */ /* 0x0001e20000100800 */
[-C--:B------:R-:W-:Y:S02]  /*8a40*/  LEA.HI.X.SX32 R188, R145, R114.reuse, 0x1, P4 ;  /* 0x0000007291bc7211 */ /* 0x080fe400020f0eff */
[-C--:B------:R-:W-:Y:S02]  /*8a50*/  LEA.HI.X.SX32 R171, R148, R114.reuse, 0x1, P5 ;  /* 0x0000007294ab7211 */ /* 0x080fe400028f0eff */
[----:B------:R-:W-:-:S02]  /*8a60*/  LEA.HI.X.SX32 R152, R149, R114, 0x1, P6 ;  /* 0x0000007295987211 */ /* 0x000fc400030f0eff */
[----:B------:R-:W-:Y:S01]  /*8a70*/  PRMT R114, RZ, 0x7610, R114 ;  /* 0x00007610ff727816 */ /* 0x000fe20000000072 */
[----:B0-----:R-:W-:-:S05]  /*8a80*/  @P1 IMAD.MOV.U32 R116, RZ, RZ, R222 ;  /* 0x000000ffff741224 */ /* 0x001fca00078e00de */
[----:B------:R0:W2:Y:S02]  /*8a90*/  @P1 LDG.E.U8 R114, desc[UR24][R116.64] ;  /* 0x0000001874721981 */ /* 0x0000a4000c1e1100 */
[----:B0-----:R-:W-:Y:S02]  /*8aa0*/  @P1 IMAD.MOV.U32 R116, RZ, RZ, R220 ;  /* 0x000000ffff741224 */ /* 0x001fe400078e00dc */
[----:B------:R-:W-:Y:S01]  /*8ab0*/  @P1 IMAD.MOV.U32 R117, RZ, RZ, R221 ;  /* 0x000000ffff751224 */ /* 0x000fe200078e00dd */
[----:B------:R-:W-:Y:S04]  /*8ac0*/  STS.U8 [R223+UR9+0x1f80], R147 ;  /* 0x001f8093df007988 */ /* 0x000fe80008000009 */
[----:B------:R-:W-:Y:S04]  /*8ad0*/  STS.U8 [R223+UR9+0x3f80], R146 ;  /* 0x003f8092df007988 */ /* 0x000fe80008000009 */
[----:B--2---:R0:W-:Y:S02]  /*8ae0*/  STS.U8 [R233+UR9+0x8000], R114 ;  /* 0x00800072e9007988 */ /* 0x0041e40008000009 */
[----:B0-----:R-:W-:-:S06]  /*8af0*/  PRMT R114, RZ, 0x7610, R114 ;  /* 0x00007610ff727816 */ /* 0x001fcc0000000072 */
[----:B------:R0:W2:Y:S02]  /*8b00*/  @P1 LDG.E.U8 R114, desc[UR24][R116.64] ;  /* 0x0000001874721981 */ /* 0x0000a4000c1e1100 */
[----:B0-----:R-:W-:Y:S02]  /*8b10*/  @P1 IMAD.MOV.U32 R116, RZ, RZ, R218 ;  /* 0x000000ffff741224 */ /* 0x001fe400078e00da */
[----:B------:R-:W-:Y:S01]  /*8b20*/  @P1 IMAD.MOV.U32 R117, RZ, RZ, R219 ;  /* 0x000000ffff751224 */ /* 0x000fe200078e00db */
        /* <DEDUP_REMOVED lines=27> */
[----:B------:R0:W2:Y:S01]  /*8ce0*/  @P1 LDG.E.U8 R114, desc[UR24][R116.64] ;  /* 0x0000001874721981 */ /* 0x0000a2000c1e1100 */
[----:B------:R-:W-:Y:S01]  /*8cf0*/  PRMT R115, RZ, 0x7610, R115 ;  /* 0x00007610ff737816 */ /* 0x000fe20000000073 */
[----:B0-----:R-:W-:Y:S02]  /*8d00*/  @P1 IMAD.MOV.U32 R116, RZ, RZ, R204 ;  /* 0x000000ffff741224 */ /* 0x001fe400078e00cc */
[----:B------:R-:W-:-:S05]  /*8d10*/  @P1 IMAD.MOV.U32 R117, RZ, RZ, R205 ;  /* 0x000000ffff751224 */ /* 0x000fca00078e00cd */
[----:B------:R0:W3:Y:S02]  /*8d20*/  @P1 LDG.E.U8 R115, desc[UR24][R116.64] ;  /* 0x0000001874731981 */ /* 0x0000e4000c1e1100 */
[----:B0-----:R-:W-:Y:S02]  /*8d30*/  @P1 IMAD.MOV.U32 R116, RZ, RZ, R202 ;  /* 0x000000ffff741224 */ /* 0x001fe400078e00ca */
[----:B------:R-:W-:Y:S01]  /*8d40*/  @P1 IMAD.MOV.U32 R117, RZ, RZ, R203 ;  /* 0x000000ffff751224 */ /* 0x000fe200078e00cb */
[----:B--2---:R0:W-:Y:S02]  /*8d50*/  STS.U8 [R233+UR9+0x8e00], R114 ;  /* 0x008e0072e9007988 */ /* 0x0041e40008000009 */
[----:B0-----:R-:W-:-:S06]  /*8d60*/  PRMT R114, RZ, 0x7610, R114 ;  /* 0x00007610ff727816 */ /* 0x001fcc0000000072 */
[----:B------:R0:W2:Y:S04]  /*8d70*/  @P1 LDG.E.U8 R114, desc[UR24][R116.64] ;  /* 0x0000001874721981 */ /* 0x0000a8000c1e1100 */
[----:B---3--:R-:W-:Y:S01]  /*8d80*/  STS.U8 [R197+UR9+0x8080], R115 ;  /* 0x00808073c5007988 */ /* 0x008fe20008000009 */
        /* <DEDUP_REMOVED lines=95> */
[----:B------:R-:W-:Y:S01]  /*9380*/  @P1 IMAD.MOV.U32 R115, RZ, RZ, R157 ;  /* 0x000000ffff731224 */ /* 0x000fe200078e009d */
[----:B0-----:R-:W-:Y:S01]  /*9390*/  PRMT R116, RZ, 0x7610, R116 ;  /* 0x00007610ff747816 */ /* 0x001fe20000000074 */
[----:B------:R-:W-:Y:S02]  /*93a0*/  @P1 IMAD.MOV.U32 R118, RZ, RZ, R153 ;  /* 0x000000ffff761224 */ /* 0x000fe400078e0099 */
[----:B------:R-:W-:Y:S01]  /*93b0*/  @P1 IMAD.MOV.U32 R119, RZ, RZ, R155 ;  /* 0x000000ffff771224 */ /* 0x000fe200078e009b */
[----:B------:R-:W-:Y:S04]  /*93c0*/  STL [R1+0x22c], R204 ;  /* 0x00022ccc01007387 */ /* 0x000fe80000100800 */
[----:B------:R-:W-:Y:S04]  /*93d0*/  STL [R1+0x234], R185 ;  /* 0x000234b901007387 */ /* 0x000fe80000100800 */
[----:B------:R-:W-:Y:S04]  /*93e0*/  STL [R1+0x244], R220 ;  /* 0x000244dc01007387 */ /* 0x000fe80000100800 */
[----:B------:R-:W-:Y:S04]  /*93f0*/  STL [R1+0x23c], R166 ;  /* 0x00023ca601007387 */ /* 0x000fe80000100800 */
[----:B------:R-:W-:Y:S04]  /*9400*/  STL [R1+0x24c], R202 ;  /* 0x00024cca01007387 */ /* 0x000fe80000100800 */
[----:B--2---:R0:W-:Y:S02]  /*9410*/  STS.U8 [R154+UR9+0x8980], R114 ;  /* 0x008980729a007988 */ /* 0x0041e40008000009 */
[----:B0-----:R-:W-:-:S05]  /*9420*/  @P1 IMAD.MOV.U32 R114, RZ, RZ, R156 ;  /* 0x000000ffff721224 */ /* 0x001fca00078e009c */
[----:B------:R0:W2:Y:S02]  /*9430*/  @P1 LDG.E.U8 R116, desc[UR24][R114.64] ;  /* 0x0000001872741981 */ /* 0x0000a4000c1e1100 */
[----:B0-----:R-:W-:Y:S02]  /*9440*/  PRMT R115, RZ, 0x7610, R115 ;  /* 0x00007610ff737816 */ /* 0x001fe40000000073 */
[----:B------:R-:W-:-:S04]  /*9450*/  PRMT R114, RZ, 0x7610, R114 ;  /* 0x00007610ff727816 */ /* 0x000fc80000000072 */
[----:B------:R0:W3:Y:S02]  /*9460*/  @P1 LDG.E.U8 R115, desc[UR24][R118.64] ;  /* 0x0000001876731981 */ /* 0x0000e4000c1e1100 */
[----:B0-----:R-:W-:Y:S02]  /*9470*/  @P1 IMAD.MOV.U32 R118, RZ, RZ, R151 ;  /* 0x000000ffff761224 */ /* 0x001fe400078e0097 */
[----:B------:R-:W-:-:S05]  /*9480*/  @P1 IMAD.MOV.U32 R119, RZ, RZ, R152 ;  /* 0x000000ffff771224 */ /* 0x000fca00078e0098 */
[----:B------:R-:W4:Y:S04]  /*9490*/  @P1 LDG.E.U8 R114, desc[UR24][R118.64] ;  /* 0x0000001876721981 */ /* 0x000f28000c1e1100 */
[----:B------:R0:W-:Y:S04]  /*94a0*/  STL [R1+0x254], R183 ;  /* 0x000254b701007387 */ /* 0x0001e80000100800 */
        /* <DEDUP_REMOVED lines=52> */
[----:B------:R0:W-:Y:S01]  /*97f0*/  STL [R1+0x1e8], R155 ;  /* 0x0001e89b01007387 */ /* 0x0001e20000100800 */
[----:B------:R-:W-:-:S03]  /*9800*/  ISETP.NE.U32.AND P1, PT, RZ, UR7, PT ;  /* 0x00000007ff007c0c */ /* 0x000fc6000bf25070 */
[----:B------:R0:W-:Y:S04]  /*9810*/  STL [R1+0x1f0], R188 ;  /* 0x0001f0bc01007387 */ /* 0x0001e80000100800 */
[----:B------:R0:W-:Y:S04]  /*9820*/  STL [R1+0x1f4], R171 ;  /* 0x0001f4ab01007387 */ /* 0x0001e80000100800 */
[----:B------:R0:W-:Y:S01]  /*9830*/  STL [R1+0x1e4], R152 ;  /* 0x0001e49801007387 */ /* 0x0001e20000100800 */
[C---:B------:R-:W-:Y:S02]  /*9840*/  ISETP.LT.OR P2, PT, R150.reuse, 0x40, P1 ;  /* 0x000000409600780c */ /* 0x040fe40000f41670 */
[----:B------:R-:W-:Y:S01]  /*9850*/  ISETP.GE.AND P3, PT, R150, 0x80, PT ;  /* 0x000000809600780c */ /* 0x000fe20003f66270 */
[----:B--2---:R0:W-:Y:S04]  /*9860*/  STS.U8 [R154+UR9+0x8b80], R116 ;  /* 0x008b80749a007988 */ /* 0x0041e80008000009 */
[----:B---3--:R0:W-:Y:S04]  /*9870*/  STS.U8 [R154+UR9+0x8d80], R115 ;  /* 0x008d80739a007988 */ /* 0x0081e80008000009 */
[----:B----4-:R0:W-:Y:S01]  /*9880*/  STS.U8 [R154+UR9+0x8f80], R114 ;  /* 0x008f80729a007988 */ /* 0x0101e20008000009 */
[----:B------:R1:W-:Y:S06]  /*9890*/  MEMBAR.ALL.CTA ;  /* 0x0000000000007992 */ /* 0x0003ec0000008000 */
[----:B-1----:R-:W1:Y:S02]  /*98a0*/  FENCE.VIEW.ASYNC.S ;  /* 0x00000000000073c6 */ /* 0x002e640000000000 */
[----:B-1----:R-:W-:Y:S06]  /*98b0*/  BAR.SYNC.DEFER_BLOCKING 0x0 ;  /* 0x0000000000007b1d */ /* 0x002fec0000010000 */
[----:B------:R-:W-:Y:S05]  /*98c0*/  @P2 BRA `(.L_x_6) ;  /* 0x00000000008c2947 */ /* 0x000fea0003800000 */
[----:B------:R-:W-:Y:S02]  /*98d0*/  USHF.R.U32.HI UR16, URZ, 0x4, UR9 ;  /* 0x00000004ff107899 */ /* 0x000fe40008011609 */
[----:B------:R-:W-:Y:S02]  /*98e0*/  UIADD3 UR5, UPT, UPT, UR9, 0x8000, URZ ;  /* 0x0000800009057890 */ /* 0x000fe4000fffe0ff */
[----:B------:R-:W-:Y:S02]  /*98f0*/  USGXT.U32 UR16, UR16, 0xe ;  /* 0x0000000e1010789a */ /* 0x000fe40008000000 */
[----:B------:R-:W-:Y:S02]  /*9900*/  USHF.R.U32.HI UR5, URZ, 0x4, UR5 ;  /* 0x00000004ff057899 */ /* 0x000fe40008011605 */
[----:B------:R-:W-:Y:S01]  /*9910*/  UIADD3 UR26, UP1, UPT, UR16, 0x100, URZ ;  /* 0x00000100101a7890 */ /* 0x000fe2000ff3e0ff */
[----:B------:R-:W-:Y:S01]  /*9920*/  UMOV UR4, URZ ;  /* 0x000000ff00047c82 */ /* 0x000fe20008000000 */
[----:B------:R-:W-:-:S02]  /*9930*/  USGXT.U32 UR6, UR5, 0xe ;  /* 0x0000000e0506789a */ /* 0x000fc40008000000 */
[----:B------:R-:W-:Y:S01]  /*9940*/  UIADD3.X UR27, UPT, UPT, UR4, 0x40004040, URZ, UP1, !UPT ;  /* 0x40004040041b7890 */ /* 0x000fe20008ffe4ff */
[----:B------:R-:W-:Y:S01]  /*9950*/  UMOV UR14, 0xfffffffe ;  /* 0xfffffffe000e7882 */ /* 0x000fe20000000000 */
[----:B------:R-:W-:Y:S01]  /*9960*/  UMOV UR15, 0x7fffbfdf ;  /* 0x7fffbfdf000f7882 */ /* 0x000fe20000000000 */
[----:B------:R-:W-:Y:S01]  /*9970*/  UMOV UR7, URZ ;  /* 0x000000ff00077c82 */ /* 0x000fe20008000000 */
[----:B------:R-:W-:Y:S02]  /*9980*/  UIADD3 UR20, UPT, UPT, UR8, 0x40, URZ ;  /* 0x0000004008147890 */ /* 0x000fe4000fffe0ff */
[----:B------:R-:W-:Y:S02]  /*9990*/  UIADD3.64 UR14, UPT, UPT, UR6, -UR14, URZ ;  /* 0x8000000e060e7297 */ /* 0x000fe4000fffe0ff */
[----:B------:R-:W-:Y:S02]  /*99a0*/  UIADD3.64 UR18, UPT, UPT, UR26, 0x100, URZ ;  /* 0x000001001a127897 */ /* 0x000fe4000fffe0ff */
[----:B------:R-:W-:-:S02]  /*99b0*/  UIADD3 UR21, UPT, UPT, UR8, 0x40, URZ ;  /* 0x0000004008157890 */ /* 0x000fc4000fffe0ff */
[----:B------:R-:W-:Y:S01]  /*99c0*/  UIADD3.64 UR22, UPT, UPT, UR26, 0x200, URZ ;  /* 0x000002001a167897 */ /* 0x000fe2000fffe0ff */
[----:B------:R-:W-:Y:S01]  /*99d0*/  UMOV UR28, 0x0 ;  /* 0x00000000001c7882 */ /* 0x000fe20000000000 */
[----:B------:R-:W-:Y:S01]  /*99e0*/  UMOV UR29, 0x8108490 ;  /* 0x08108490001d7882 */ /* 0x000fe20000000000 */
[----:B------:R-:W-:Y:S01]  /*99f0*/  UMOV UR17, 0x40004040 ;  /* 0x4000404000117882 */ /* 0x000fe20000000000 */
[----:B------:R-:W-:Y:S01]  /*9a00*/  UMOV UR7, 0x80004020 ;  /* 0x8000402000077882 */ /* 0x000fe20000000000 */
[----:B------:R-:W-:Y:S01]  /*9a10*/  UMOV UR30, 0x0 ;  /* 0x00000000001e7882 */ /* 0x000fe20000000000 */
[----:B------:R-:W-:Y:S01]  /*9a20*/  UMOV UR31, 0x8108490 ;  /* 0x08108490001f7882 */ /* 0x000fe20000000000 */
[----:B------:R-:W-:Y:S01]  /*9a30*/  UMOV UR32, 0x0 ;  /* 0x0000000000207882 */ /* 0x000fe20000000000 */
[----:B------:R-:W-:Y:S01]  /*9a40*/  UMOV UR33, 0x8108490 ;  /* 0x0810849000217882 */ /* 0x000fe20000000000 */
[----:B------:R-:W-:Y:S01]  /*9a50*/  UMOV UR4, UR11 ;  /* 0x0000000b00047c82 */ /* 0x000fe20008000000 */
[----:B------:R-:W-:Y:S01]  /*9a60*/  UMOV UR5, URZ ;  /* 0x000000ff00057c82 */ /* 0x000fe20008000000 */
[----:B------:R1:W-:Y:S01]  /*9a70*/  UTCQMMA gdesc[UR16], gdesc[UR6], tmem[UR8], tmem[UR28], idesc[UR29], !UPT ;  /* 0x00ff1c06100075ea */ /* 0x0003e2000f800308 */
[----:B------:R-:W-:Y:S01]  /*9a80*/  UMOV UR34, 0x0 ;  /* 0x0000000000227882 */ /* 0x000fe20000000000 */
[----:B------:R-:W-:Y:S01]  /*9a90*/  UMOV UR35, 0x8108490 ;  /* 0x0810849000237882 */ /* 0x000fe20000000000 */
[----:B------:R1:W-:Y:S01]  /*9aa0*/  UTCQMMA gdesc[UR26], gdesc[UR14], tmem[UR8], tmem[UR30], idesc[UR31], UPT ;  /* 0x00ff1e0e1a0075ea */ /* 0x0003e2000b800308 */
[----:B------:R-:W-:Y:S01]  /*9ab0*/  UMOV UR4, UR4 ;  /* 0x0000000400047c82 */ /* 0x000fe20008000000 */
[----:B------:R1:W-:Y:S01]  /*9ac0*/  UTCQMMA gdesc[UR18], gdesc[UR6], tmem[UR20], tmem[UR32], idesc[UR33], !UPT ;  /* 0x00ff2006120075ea */ /* 0x0003e2000f800314 */
[----:B------:R1:W-:Y:S01]  /*9ad0*/  UTCQMMA gdesc[UR22], gdesc[UR14], tmem[UR21], tmem[UR34], idesc[UR35], UPT ;  /* 0x00ff220e160075ea */ /* 0x0003e2000b800315 */
[----:B------:R1:W-:Y:S01]  /*9ae0*/  UTCBAR [UR4], URZ ;  /* 0x000000ff040073e9 */ /* 0x0003e200080000ff */
[----:B------:R-:W-:Y:S01]  /*9af0*/  NOP ;  /* 0x0000000000007918 */ /* 0x000fe20000000000 */
.L_x_6:
[----:B-1----:R-:W-:Y:S01]  /*9b00*/  UMOV UR4, URZ ;  /* 0x000000ff00047c82 */ /* 0x002fe20008000000 */
[----:B------:R-:W-:Y:S05]  /*9b10*/  @!P3 BRA `(.L_x_7) ;  /* 0x000000740014b947 */ /* 0x000fea0003800000 */
[----:B0-----:R-:W-:Y:S01]  /*9b20*/  SHF.R.S32.HI R114, RZ, 0x1f, R150 ;  /* 0x0000001fff727819 */ /* 0x001fe20000011496 */
[----:B------:R-:W-:Y:S01]  /*9b30*/  UIADD3 UR4, UPT, UPT, UR9, 0x4000, URZ ;  /* 0x0000400009047890 */ /* 0x000fe2000fffe0ff */
[----:B------:R-:W-:Y:S02]  /*9b40*/  UMOV UR5, URZ ;  /* 0x000000ff00057c82 */ /* 0x000fe40008000000 */
[----:B------:R-:W-:Y:S01]  /*9b50*/  LEA.HI R114, R114, R150, RZ, 0x6 ;  /* 0x0000009672727211 */ /* 0x000fe200078f30ff */
[----:B------:R-:W-:Y:S02]  /*9b60*/  USHF.R.U32.HI UR16, URZ, 0x4, UR4 ;  /* 0x00000004ff107899 */ /* 0x000fe40008011604 */
[----:B------:R-:W-:Y:S01]  /*9b70*/  UIADD3 UR4, UPT, UPT, UR9, 0x9000, URZ ;  /* 0x0000900009047890 */ /* 0x000fe2000fffe0ff */
[----:B------:R-:W-:Y:S01]  /*9b80*/  SHF.R.S32.HI R114, RZ, 0x6, R114 ;  /* 0x00000006ff727819 */ /* 0x000fe20000011472 */
[----:B------:R-:W-:Y:S02]  /*9b90*/  USGXT.U32 UR16, UR16, 0xe ;  /* 0x0000000e1010789a */ /* 0x000fe40008000000 */
[----:B------:R-:W-:Y:S01]  /*9ba0*/  USHF.R.U32.HI UR4, URZ, 0x4, UR4 ;  /* 0x00000004ff047899 */ /* 0x000fe20008011604 */
[----:B------:R-:W-:Y:S01]  /*9bb0*/  VIMNMX R114, PT, PT, R114, 0x2, !PT ;  /* 0x0000000272727848 */ /* 0x000fe20007fe0100 */
[----:B------:R-:W-:-:S02]  /*9bc0*/  UIADD3 UR32, UP1, UPT, UR16, 0x100, URZ ;  /* 0x0000010010207890 */ /* 0x000fc4000ff3e0ff */
[----:B------:R-:W-:Y:S02]  /*9bd0*/  USGXT.U32 UR4, UR4, 0xe ;  /* 0x0000000e0404789a */ /* 0x000fe40008000000 */
[----:B------:R-:W-:Y:S01]  /*9be0*/  VIADD R115, R114, 0xfffffffe ;  /* 0xfffffffe72737836 */ /* 0x000fe20000000000 */
[----:B------:R-:W-:Y:S01]  /*9bf0*/  USHF.L.U32 UR20, UR12, 0x6, URZ ;  /* 0x000000060c147899 */ /* 0x000fe200080006ff */
[----:B------:R-:W-:Y:S01]  /*9c00*/  IMAD.MOV.U32 R114, RZ, RZ, RZ ;  /* 0x000000ffff727224 */ /* 0x000fe200078e00ff */
[----:B------:R-:W-:Y:S02]  /*9c10*/  USHF.L.U32 UR21, UR13, 0x6, URZ ;  /* 0x000000060d157899 */ /* 0x000fe400080006ff */
[----:B------:R0:W-:Y:S01]  /*9c20*/  STL [R1+0x314], R115 ;  /* 0x0003147301007387 */ /* 0x0001e20000100800 */
[----:B------:R-:W-:Y:S01]  /*9c30*/  UIADD3.X UR33, UPT, UPT, UR5, 0x40004040, URZ, UP1, !UPT ;  /* 0x4000404005217890 */ /* 0x000fe20008ffe4ff */
[----:B------:R-:W-:Y:S02]  /*9c40*/  UMOV UR14, 0xfffffffe ;  /* 0xfffffffe000e7882 */ /* 0x000fe40000000000 */
[----:B------:R0:W-:Y:S01]  /*9c50*/  STL [R1+0x304], RZ ;  /* 0x000304ff01007387 */ /* 0x0001e20000100800 */
[----:B------:R-:W-:Y:S01]  /*9c60*/  UMOV UR15, 0x7fffbfdf ;  /* 0x7fffbfdf000f7882 */ /* 0x000fe20000000000 */
[----:B------:R-:W-:-:S02]  /*9c70*/  USHF.R.S32.HI UR23, URZ, 0x1f, UR20 ;  /* 0x0000001fff177899 */ /* 0x000fc40008011414 */
[----:B------:R-:W-:Y:S02]  /*9c80*/  USHF.R.S32.HI UR30, URZ, 0x1f, UR21 ;  /* 0x0000001fff1e7899 */ /* 0x000fe40008011415 */
[----:B------:R-:W-:Y:S02]  /*9c90*/  UIADD3.64 UR14, UPT, UPT, UR4, -UR14, URZ ;  /* 0x8000000e040e7297 */ /* 0x000fe4000fffe0ff */
[----:B------:R-:W-:Y:S02]  /*9ca0*/  UIADD3.64 UR26, UPT, UPT, UR32, 0x100, URZ ;  /* 0x00000100201a7897 */ /* 0x000fe4000fffe0ff */
[----:B------:R-:W-:Y:S01]  /*9cb0*/  UIADD3.64 UR28, UPT, UPT, UR32, 0x200, URZ ;  /* 0x00000200201c7897 */ /* 0x000fe2000fffe0ff */
[----:B------:R-:W-:Y:S01]  /*9cc0*/  UMOV UR22, 0x1 ;  /* 0x0000000100167882 */ /* 0x000fe20000000000 */
[----:B------:R-:W-:Y:S01]  /*9cd0*/  UMOV UR12, UR4 ;  /* 0x00000004000c7c82 */ /* 0x000fe20008000000 */
[----:B0-----:R-:W-:-:S09]  /*9ce0*/  UMOV UR13, 0x80004020 ;  /* 0x80004020000d7882 */ /* 0x001fd20000000000 */
.L_x_10:
[----:B------:R-:W2:Y:S01]  /*9cf0*/  LDL.LU R121, [R1+0x1f8] ;  /* 0x0001f80001797983 */ /* 0x000ea20000300800 */
[----:B------:R-:W-:Y:S01]  /*9d00*/  IMAD.U32 R114, R114, -0x80000000, RZ ;  /* 0x8000000072727824 */ /* 0x000fe200078e00ff */
[----:B------:R-:W0:Y:S02]  /*9d10*/  LDC R157, c[0x0][0x3a0] ;  /* 0x0000e800ff9d7b82 */ /* 0x000e240000000800 */
[----:B------:R-:W3:Y:S04]  /*9d20*/  LDL.LU R120, [R1+0x300] ;  /* 0x0003000001787983 */ /* 0x000ee80000300800 */
[----:B------:R-:W4:Y:S04]  /*9d30*/  LDL.LU R119, [R1+0x2fc] ;  /* 0x0002fc0001777983 */ /* 0x000f280000300800 */
[----:B------:R-:W4:Y:S04]  /*9d40*/  LDL.LU R116, [R1+0x2f8] ;  /* 0x0002f80001747983 */ /* 0x000f280000300800 */
[----:B-1----:R-:W4:Y:S04]  /*9d50*/  LDL.LU R115, [R1+0x2f4] ;  /* 0x0002f40001737983 */ /* 0x002f280000300800 */
[----:B------:R-:W4:Y:S04]  /*9d60*/  LDL.LU R118, [R1+0x1e4] ;  /* 0x0001e40001767983 */ /* 0x000f280000300800 */
[----:B------:R-:W4:Y:S01]  /*9d70*/  LDL.LU R117, [R1+0x2f0] ;  /* 0x0002f00001757983 */ /* 0x000f220000300800 */
[----:B--2---:R-:W-:-:S02]  /*9d80*/  IADD3 R121, P3, PT, R121, UR21, RZ ;  /* 0x0000001579797c10 */ /* 0x004fc4000ff7e0ff */
[----:B---3--:R-:W-:-:S03]  /*9d90*/  IADD3 R120, P4, PT, R120, UR21, RZ ;  /* 0x0000001578787c10 */ /* 0x008fc6000ff9e0ff */
[----:B------:R-:W-:Y:S01]  /*9da0*/  STL [R1+0x1f8], R121 ;  /* 0x0001f87901007387 */ /* 0x000fe20000100800 */
[----:B----4-:R-:W-:Y:S02]  /*9db0*/  IADD3 R119, P5, PT, R119, UR21, RZ ;  /* 0x0000001577777c10 */ /* 0x010fe4000ffbe0ff */
[----:B------:R-:W-:Y:S02]  /*9dc0*/  IADD3 R116, P6, PT, R116, UR21, RZ ;  /* 0x0000001574747c10 */ /* 0x000fe4000ffde0ff */
[----:B------:R-:W-:-:S03]  /*9dd0*/  IADD3 R115, P2, PT, R115, UR21, RZ ;  /* 0x0000001573737c10 */ /* 0x000fc6000ff5e0ff */
[----:B------:R1:W-:Y:S04]  /*9de0*/  STL [R1+0x2f8], R116 ;  /* 0x0002f87401007387 */ /* 0x0003e80000100800 */
[----:B------:R-:W-:Y:S04]  /*9df0*/  STL [R1+0x300], R120 ;  /* 0x0003007801007387 */ /* 0x000fe80000100800 */
[----:B-1----:R-:W2:Y:S04]  /*9e00*/  LDL.LU R116, [R1+0x1f4] ;  /* 0x0001f40001747983 */ /* 0x002ea80000300800 */
[----:B------:R-:W-:Y:S04]  /*9e10*/  STL [R1+0x2fc], R119 ;  /* 0x0002fc7701007387 */ /* 0x000fe80000100800 */
[----:B------:R1:W-:Y:S04]  /*9e20*/  STL [R1+0x2f4], R115 ;  /* 0x0002f47301007387 */ /* 0x0003e80000100800 */
[----:B-1----:R-:W3:Y:S01]  /*9e30*/  LDL.LU R115, [R1+0x2ec] ;  /* 0x0002ec0001737983 */ /* 0x002ee20000300800 */
[----:B------:R-:W-:-:S02]  /*9e40*/  IADD3.X R118, PT, PT, R118, UR30, RZ, P3, !PT ;  /* 0x0000001e76767c10 */ /* 0x000fc40009ffe4ff */
[----:B------:R-:W-:-:S03]  /*9e50*/  IADD3 R117, P3, PT, R117, UR21, RZ ;  /* 0x0000001575757c10 */ /* 0x000fc6000ff7e0ff */
[----:B------:R1:W-:Y:S04]  /*9e60*/  STL [R1+0x1e4], R118 ;  /* 0x0001e47601007387 */ /* 0x0003e80000100800 */
[----:B-1----:R-:W4:Y:S04]  /*9e70*/  LDL.LU R118, [R1+0x1f0] ;  /* 0x0001f00001767983 */ /* 0x002f280000300800 */
[----:B------:R-:W4:Y:S04]  /*9e80*/  LDL.LU R143, [R1+0x2e4] ;  /* 0x0002e400018f7983 */ /* 0x000f280000300800 */
[----:B------:R-:W4:Y:S04]  /*9e90*/  LDL.LU R142, [R1+0x1ec] ;  /* 0x0001ec00018e7983 */ /* 0x000f280000300800 */
[----:B------:R-:W4:Y:S04]  /*9ea0*/  LDL.LU R140, [R1+0x2dc] ;  /* 0x0002dc00018c7983 */ /* 0x000f280000300800 */
[----:B------:R1:W-:Y:S04]  /*9eb0*/  STL [R1+0x2f0], R117 ;  /* 0x0002f07501007387 */ /* 0x0003e80000100800 */
[----:B------:R-:W4:Y:S04]  /*9ec0*/  LDL.LU R139, [R1+0x1e8] ;  /* 0x0001e800018b7983 */ /* 0x000f280000300800 */
        /* <DEDUP_REMOVED lines=20> */
[----:B-1----:R-:W4:Y:S01]  /*a010*/  LDL.LU R117, [R1+0x284] ;  /* 0x0002840001757983 */ /* 0x002f220000300800 */
[----:B--2---:R-:W-:-:S05]  /*a020*/  IADD3.X R116, PT, PT, R116, UR30, RZ, P4, !PT ;  /* 0x0000001e74747c10 */ /* 0x004fca000a7fe4ff */
[----:B------:R1:W-:Y:S04]  /*a030*/  STL [R1+0x1f4], R116 ;  /* 0x0001f47401007387 */ /* 0x0003e80000100800 */
[----:B-1----:R-:W2:Y:S01]  /*a040*/  LDL.LU R116, [R1+0x2a0] ;  /* 0x0002a00001747983 */ /* 0x002ea20000300800 */
[----:B---3--:R-:W-:-:S05]  /*a050*/  IADD3 R115, P4, PT, R115, UR21, RZ ;  /* 0x0000001573737c10 */ /* 0x008fca000ff9e0ff */
[----:B------:R1:W-:Y:S04]  /*a060*/  STL [R1+0x2ec], R115 ;  /* 0x0002ec7301007387 */ /* 0x0003e80000100800 */
[----:B-1----:R-:W3:Y:S01]  /*a070*/  LDL.LU R115, [R1+0x27c] ;  /* 0x00027c0001737983 */ /* 0x002ee20000300800 */
[----:B----4-:R-:W-:Y:S02]  /*a080*/  IADD3.X R118, PT, PT, R118, UR30, RZ, P5, !PT ;  /* 0x0000001e76767c10 */ /* 0x010fe4000affe4ff */
[----:B------:R-:W-:-:S03]  /*a090*/  IADD3 R143, P5, PT, R143, UR21, RZ ;  /* 0x000000158f8f7c10 */ /* 0x000fc6000ffbe0ff */
[----:B------:R1:W-:Y:S01]  /*a0a0*/  STL [R1+0x1f0], R118 ;  /* 0x0001f07601007387 */ /* 0x0003e20000100800 */
[----:B------:R-:W-:Y:S02]  /*a0b0*/  IADD3.X R142, PT, PT, R142, UR30, RZ, P6, !PT ;  /* 0x0000001e8e8e7c10 */ /* 0x000fe4000b7fe4ff */
[----:B------:R-:W-:Y:S01]  /*a0c0*/  IADD3 R140, P6, PT, R140, UR21, RZ ;  /* 0x000000158c8c7c10 */ /* 0x000fe2000ffde0ff */
[----:B-1----:R-:W4:Y:S04]  /*a0d0*/  LDL.LU R118, [R1+0x298] ;  /* 0x0002980001767983 */ /* 0x002f280000300800 */
[----:B------:R-:W-:Y:S01]  /*a0e0*/  STL [R1+0x2e4], R143 ;  /* 0x0002e48f01007387 */ /* 0x000fe20000100800 */
[----:B------:R-:W-:-:S03]  /*a0f0*/  IADD3.X R139, PT, PT, R139, UR30, RZ, P2, !PT ;  /* 0x0000001e8b8b7c10 */ /* 0x000fc600097fe4ff */
[----:B------:R-:W-:Y:S01]  /*a100*/  STL [R1+0x1ec], R142 ;  /* 0x0001ec8e01007387 */ /* 0x000fe20000100800 */
[----:B------:R-:W-:-:S03]  /*a110*/  IADD3 R138, P2, PT, R138, UR21, RZ ;  /* 0x000000158a8a7c10 */ /* 0x000fc6000ff5e0ff */
        /* <DEDUP_REMOVED lines=39> */
[----:B------:R-:W-:-:S05]  /*a390*/  IADD3 R117, P2, PT, R117, UR21, RZ ;  /* 0x0000001575757c10 */ /* 0x000fca000ff5e0ff */
[----:B------:R1:W-:Y:S04]  /*a3a0*/  STL [R1+0x284], R117 ;  /* 0x0002847501007387 */ /* 0x0003e80000100800 */
[----:B------:R-:W-:Y:S04]  /*a3b0*/  STL [R1+0x28c], R120 ;  /* 0x00028c7801007387 */ /* 0x000fe80000100800 */
[----:B-1----:R-:W4:Y:S04]  /*a3c0*/  LDL.LU R117, [R1+0x274] ;  /* 0x0002740001757983 */ /* 0x002f280000300800 */
[----:B------:R-:W-:Y:S01]  /*a3d0*/  STL [R1+0x2a8], R119 ;  /* 0x0002a87701007387 */ /* 0x000fe20000100800 */
[----:B--2---:R-:W-:-:S05]  /*a3e0*/  IADD3.X R116, PT, PT, R116, UR30, RZ, P3, !PT ;  /* 0x0000001e74747c10 */ /* 0x004fca0009ffe4ff */
[----:B------:R1:W-:Y:S04]  /*a3f0*/  STL [R1+0x2a0], R116 ;  /* 0x0002a07401007387 */ /* 0x0003e80000100800 */
[----:B-1----:R-:W2:Y:S01]  /*a400*/  LDL.LU R116, [R1+0x290] ;  /* 0x0002900001747983 */ /* 0x002ea20000300800 */
[----:B---3--:R-:W-:-:S05]  /*a410*/  IADD3 R115, P3, PT, R115, UR21, RZ ;  /* 0x0000001573737c10 */ /* 0x008fca000ff7e0ff */
[----:B------:R1:W-:Y:S04]  /*a420*/  STL [R1+0x27c], R115 ;  /* 0x00027c7301007387 */ /* 0x0003e80000100800 */
[----:B-1----:R-:W3:Y:S01]  /*a430*/  LDL.LU R115, [R1+0x26c] ;  /* 0x00026c0001737983 */ /* 0x002ee20000300800 */
[----:B----4-:R-:W-:-:S03]  /*a440*/  IADD3.X R118, PT, PT, R118, UR30, RZ, P4, !PT ;  /* 0x0000001e76767c10 */ /* 0x010fc6000a7fe4ff */
        /* <DEDUP_REMOVED lines=26> */
[----:B------:R-:W-:-:S05]  /*a5f0*/  IADD3 R117, P4, PT, R117, UR21, RZ ;  /* 0x0000001575757c10 */ /* 0x000fca000ff9e0ff */
[----:B------:R1:W-:Y:S04]  /*a600*/  STL [R1+0x274], R117 ;  /* 0x0002747501007387 */ /* 0x0003e80000100800 */
        /* <DEDUP_REMOVED lines=8> */
[----:B------:R-:W-:Y:S02]  /*a690*/  IADD3 R142, P6, PT, R142, UR21, RZ ;  /* 0x000000158e8e7c10 */ /* 0x000fe4000ffde0ff */
[----:B------:R-:W-:Y:S01]  /*a6a0*/  IADD3.X R140, PT, PT, R140, UR30, RZ, P2, !PT ;  /* 0x0000001e8c8c7c10 */ /* 0x000fe200097fe4ff */
[----:B------:R-:W-:Y:S01]  /*a6b0*/  STL [R1+0x288], R143 ;  /* 0x0002888f01007387 */ /* 0x000fe20000100800 */
[----:B------:R-:W-:-:S02]  /*a6c0*/  IADD3 R139, P2, PT, R139, UR21, RZ ;  /* 0x000000158b8b7c10 */ /* 0x000fc4000ff5e0ff */
[----:B------:R-:W-:Y:S01]  /*a6d0*/  IADD3.X R138, PT, PT, R138, UR30, RZ, P3, !PT ;  /* 0x0000001e8a8a7c10 */ /* 0x000fe20009ffe4ff */
        /* <DEDUP_REMOVED lines=40> */
[----:B------:R-:W-:Y:S04]  /*a960*/  STL [R1+0x214], R121 ;  /* 0x0002147901007387 */ /* 0x000fe80000100800 */
[----:B------:R1:W-:Y:S04]  /*a970*/  STL [R1+0x228], R118 ;  /* 0x0002287601007387 */ /* 0x0003e80000100800 */
[----:B------:R-:W-:Y:S04]  /*a980*/  STL [R1+0x230], R120 ;  /* 0x0002307801007387 */ /* 0x000fe80000100800 */
[----:B-1----:R-:W4:Y:S01]  /*a990*/  LDL.LU R118, [R1+0x218] ;  /* 0x0002180001767983 */ /* 0x002f220000300800 */
[----:B------:R-:W-:-:S03]  /*a9a0*/  IADD3 R117, P3, PT, R117, UR20, RZ ;  /* 0x0000001475757c10 */ /* 0x000fc6000ff7e0ff */
[----:B------:R-:W-:Y:S04]  /*a9b0*/  STL [R1+0x20c], R119 ;  /* 0x00020c7701007387 */ /* 0x000fe80000100800 */
[----:B------:R1:W-:Y:S04]  /*a9c0*/  STL [R1+0x204], R117 ;  /* 0x0002047501007387 */ /* 0x0003e80000100800 */
[----:B-1----:R-:W4:Y:S01]  /*a9d0*/  LDL.LU R117, [R1+0x1d8] ;  /* 0x0001d80001757983 */ /* 0x002f220000300800 */
[----:B--2---:R-:W-:-:S05]  /*a9e0*/  IADD3.X R116, PT, PT, R116, UR30, RZ, P4, !PT ;  /* 0x0000001e74747c10 */ /* 0x004fca000a7fe4ff */
[----:B------:R1:W-:Y:S04]  /*a9f0*/  STL [R1+0x220], R116 ;  /* 0x0002207401007387 */ /* 0x0003e80000100800 */
[----:B-1----:R-:W2:Y:S01]  /*aa00*/  LDL.LU R116, [R1+0x210] ;  /* 0x0002100001747983 */ /* 0x002ea20000300800 */
[----:B---3--:R-:W-:-:S03]  /*aa10*/  IADD3 R115, P4, PT, R115, UR20, RZ ;  /* 0x0000001473737c10 */ /* 0x008fc6000ff9e0ff */
[----:B------:R-:W3:Y:S04]  /*aa20*/  LDL.LU R143, [R1+0x1d0] ;  /* 0x0001d000018f7983 */ /* 0x000ee80000300800 */
[----:B------:R-:W3:Y:S04]  /*aa30*/  LDL.LU R142, [R1+0x208] ;  /* 0x00020800018e7983 */ /* 0x000ee80000300800 */
[----:B------:R-:W3:Y:S04]  /*aa40*/  LDL.LU R140, [R1+0x1c8] ;  /* 0x0001c800018c7983 */ /* 0x000ee80000300800 */
[----:B------:R1:W-:Y:S04]  /*aa50*/  STL [R1+0x1fc], R115 ;  /* 0x0001fc7301007387 */ /* 0x0003e80000100800 */
[----:B------:R-:W3:Y:S04]  /*aa60*/  LDL.LU R139, [R1+0x200] ;  /* 0x00020000018b7983 */ /* 0x000ee80000300800 */
        /* <DEDUP_REMOVED lines=20> */
[----:B-1----:R-:W3:Y:S01]  /*abb0*/  LDL.LU R115, [R1+0x170] ;  /* 0x0001700001737983 */ /* 0x002ee20000300800 */
[----:B----4-:R-:W-:-:S05]  /*abc0*/  IADD3.X R118, PT, PT, R118, UR23, RZ, P5, !PT ;  /* 0x0000001776767c10 */ /* 0x010fca000affe4ff */
[----:B------:R1:W-:Y:S04]  /*abd0*/  STL [R1+0x218], R118 ;  /* 0x0002187601007387 */ /* 0x0003e80000100800 */
[----:B-1----:R-:W4:Y:S01]  /*abe0*/  LDL.LU R118, [R1+0x18c] ;  /* 0x00018c0001767983 */ /* 0x002f220000300800 */
[----:B------:R-:W-:-:S05]  /*abf0*/  IADD3 R117, P5, PT, R117, UR20, RZ ;  /* 0x0000001475757c10 */ /* 0x000fca000ffbe0ff */
[----:B------:R1:W-:Y:S04]  /*ac00*/  STL [R1+0x1d8], R117 ;  /* 0x0001d87501007387 */ /* 0x0003e80000100800 */
[----:B-1----:R-:W4:Y:S01]  /*ac10*/  LDL.LU R117, [R1+0x168] ;  /* 0x0001680001757983 */ /* 0x002f220000300800 */
[----:B--2---:R-:W-:Y:S02]  /*ac20*/  IADD3.X R116, PT, PT, R116, UR23, RZ, P6, !PT ;  /* 0x0000001774747c10 */ /* 0x004fe4000b7fe4ff */
[----:B---3--:R-:W-:-:S03]  /*ac30*/  IADD3 R143, P6, PT, R143, UR20, RZ ;  /* 0x000000148f8f7c10 */ /* 0x008fc6000ffde0ff */
[----:B------:R1:W-:Y:S01]  /*ac40*/  STL [R1+0x210], R116 ;  /* 0x0002107401007387 */ /* 0x0003e20000100800 */
[----:B------:R-:W-:Y:S02]  /*ac50*/  IADD3.X R142, PT, PT, R142, UR23, RZ, P2, !PT ;  /* 0x000000178e8e7c10 */ /* 0x000fe400097fe4ff */
[----:B------:R-:W-:Y:S01]  /*ac60*/  IADD3 R140, P2, PT, R140, UR20, RZ ;  /* 0x000000148c8c7c10 */ /* 0x000fe2000ff5e0ff */
[----:B-1----:R-:W2:Y:S04]  /*ac70*/  LDL.LU R116, [R1+0x184] ;  /* 0x0001840001747983 */ /* 0x002ea80000300800 */
        /* <DEDUP_REMOVED lines=46> */
[----:B-1----:R-:W3:Y:S01]  /*af60*/  LDL.LU R115, [R1+0x160] ;  /* 0x0001600001737983 */ /* 0x002ee20000300800 */
[----:B----4-:R-:W-:-:S03]  /*af70*/  IADD3.X R118, PT, PT, R118, UR23, RZ, P4, !PT ;  /* 0x0000001776767c10 */ /* 0x010fc6000a7fe4ff */
[----:B------:R-:W-:Y:S04]  /*af80*/  STL [R1+0x194], R119 ;  /* 0x0001947701007387 */ /* 0x000fe80000100800 */
[----:B------:R1:W-:Y:S04]  /*af90*/  STL [R1+0x18c], R118 ;  /* 0x00018c7601007387 */ /* 0x0003e80000100800 */
[----:B-1----:R-:W4:Y:S01]  /*afa0*/  LDL.LU R118, [R1+0x17c] ;  /* 0x00017c0001767983 */ /* 0x002f220000300800 */
[----:B------:R-:W-:-:S05]  /*afb0*/  IADD3 R117, P4, PT, R117, UR20, RZ ;  /* 0x0000001475757c10 */ /* 0x000fca000ff9e0ff */
[----:B------:R1:W-:Y:S04]  /*afc0*/  STL [R1+0x168], R117 ;  /* 0x0001687501007387 */ /* 0x0003e80000100800 */
[----:B-1----:R-:W4:Y:S04]  /*afd0*/  LDL.LU R117, [R1+0x158] ;  /* 0x0001580001757983 */ /* 0x002f280000300800 */
[----:B------:R-:W4:Y:S04]  /*afe0*/  LDL.LU R143, [R1+0x174] ;  /* 0x00017400018f7983 */ /* 0x000f280000300800 */
[----:B------:R-:W4:Y:S04]  /*aff0*/  LDL.LU R142, [R1+0x150] ;  /* 0x00015000018e7983 */ /* 0x000f280000300800 */
[----:B------:R-:W4:Y:S01]  /*b000*/  LDL.LU R140, [R1+0x16c] ;  /* 0x00016c00018c7983 */ /* 0x000f220000300800 */
[----:B--2---:R-:W-:-:S05]  /*b010*/  IADD3.X R116, PT, PT, R116, UR23, RZ, P5, !PT ;  /* 0x0000001774747c10 */ /* 0x004fca000affe4ff */
[----:B------:R1:W-:Y:S04]  /*b020*/  STL [R1+0x184], R116 ;  /* 0x0001847401007387 */ /* 0x0003e80000100800 */
[----:B------:R-:W2:Y:S04]  /*b030*/  LDL.LU R139, [R1+0x148] ;  /* 0x00014800018b7983 */ /* 0x000ea80000300800 */
        /* <DEDUP_REMOVED lines=20> */
[----:B-1----:R-:W2:Y:S01]  /*b180*/  LDL.LU R116, [R1+0x114] ;  /* 0x0001140001747983 */ /* 0x002ea20000300800 */
[----:B---3--:R-:W-:-:S05]  /*b190*/  IADD3 R115, P5, PT, R115, UR20, RZ ;  /* 0x0000001473737c10 */ /* 0x008fca000ffbe0ff */
[----:B------:R1:W-:Y:S04]  /*b1a0*/  STL [R1+0x160], R115 ;  /* 0x0001607301007387 */ /* 0x0003e80000100800 */
[----:B-1----:R-:W3:Y:S01]  /*b1b0*/  LDL.LU R115, [R1+0xf0] ;  /* 0x0000f00001737983 */ /* 0x002ee20000300800 */
[----:B----4-:R-:W-:-:S05]  /*b1c0*/  IADD3.X R118, PT, PT, R118, UR23, RZ, P6, !PT ;  /* 0x0000001776767c10 */ /* 0x010fca000b7fe4ff */
[----:B------:R1:W-:Y:S04]  /*b1d0*/  STL [R1+0x17c], R118 ;  /* 0x00017c7601007387 */ /* 0x0003e80000100800 */
[----:B-1----:R-:W4:Y:S01]  /*b1e0*/  LDL.LU R118, [R1+0x10c] ;  /* 0x00010c0001767983 */ /* 0x002f220000300800 */
[----:B------:R-:W-:Y:S02]  /*b1f0*/  IADD3 R117, P6, PT, R117, UR20, RZ ;  /* 0x0000001475757c10 */ /* 0x000fe4000ffde0ff */
[----:B------:R-:W-:-:S03]  /*b200*/  IADD3.X R143, PT, PT, R143, UR23, RZ, P2, !PT ;  /* 0x000000178f8f7c10 */ /* 0x000fc600097fe4ff */
[----:B------:R1:W-:Y:S01]  /*b210*/  STL [R1+0x158], R117 ;  /* 0x0001587501007387 */ /* 0x0003e20000100800 */
[----:B------:R-:W-:Y:S02]  /*b220*/  IADD3 R142, P2, PT, R142, UR20, RZ ;  /* 0x000000148e8e7c10 */ /* 0x000fe4000ff5e0ff */
[----:B------:R-:W-:Y:S01]  /*b230*/  IADD3.X R140, PT, PT, R140, UR23, RZ, P3, !PT ;  /* 0x000000178c8c7c10 */ /* 0x000fe20009ffe4ff */
[----:B-1----:R-:W4:Y:S04]  /*b240*/  LDL.LU R117, [R1+0xe8] ;  /* 0x0000e80001757983 */ /* 0x002f280000300800 */
[----:B------:R-:W-:Y:S04]  /*b250*/  STL [R1+0x174], R143 ;  /* 0x0001748f01007387 */ /* 0x000fe80000100800 */
[----:B------:R-:W-:Y:S04]  /*b260*/  STL [R1+0x150], R142 ;  /* 0x0001508e01007387 */ /* 0x000fe80000100800 */
[----:B------:R-:W-:Y:S01]  /*b270*/  STL [R1+0x16c], R140 ;  /* 0x00016c8c01007387 */ /* 0x000fe20000100800 */
[----:B--2---:R-:W-:-:S02]  /*b280*/  IADD3 R139, P3, PT, R139, UR20, RZ ;  /* 0x000000148b8b7c10 */ /* 0x004fc4000ff7e0ff */
        /* <DEDUP_REMOVED lines=38> */
[----:B------:R-:W-:Y:S02]  /*b4f0*/  IADD3 R119, P3, PT, R119, UR20, RZ ;  /* 0x0000001477777c10 */ /* 0x000fe4000ff7e0ff */
[----:B------:R-:W-:-:S05]  /*b500*/  IADD3.X R116, PT, PT, R116, UR23, RZ, P4, !PT ;  /* 0x0000001774747c10 */ /* 0x000fca000a7fe4ff */
[----:B------:R1:W-:Y:S04]  /*b510*/  STL [R1+0x114], R116 ;  /* 0x0001147401007387 */ /* 0x0003e80000100800 */
[----:B------:R-:W-:Y:S04]  /*b520*/  STL [R1+0x11c], R120 ;  /* 0x00011c7801007387 */ /* 0x000fe80000100800 */
[----:B-1----:R-:W2:Y:S04]  /*b530*/  LDL.LU R116, [R1+0x104] ;  /* 0x0001040001747983 */ /* 0x002ea80000300800 */
[----:B------:R-:W-:Y:S01]  /*b540*/  STL [R1+0xf8], R119 ;  /* 0x0000f87701007387 */ /* 0x000fe20000100800 */
[----:B---3--:R-:W-:-:S05]  /*b550*/  IADD3 R115, P4, PT, R115, UR20, RZ ;  /* 0x0000001473737c10 */ /* 0x008fca000ff9e0ff */
[----:B------:R1:W-:Y:S04]  /*b560*/  STL [R1+0xf0], R115 ;  /* 0x0000f07301007387 */ /* 0x0003e80000100800 */
[----:B-1----:R-:W3:Y:S01]  /*b570*/  LDL.LU R115, [R1+0xe0] ;  /* 0x0000e00001737983 */ /* 0x002ee20000300800 */
[----:B----4-:R-:W-:-:S05]  /*b580*/  IADD3.X R118, PT, PT, R118, UR23, RZ, P5, !PT ;  /* 0x0000001776767c10 */ /* 0x010fca000affe4ff */
[----:B------:R1:W-:Y:S04]  /*b590*/  STL [R1+0x10c], R118 ;  /* 0x00010c7601007387 */ /* 0x0003e80000100800 */
[----:B-1----:R-:W4:Y:S01]  /*b5a0*/  LDL.LU R118, [R1+0xfc] ;  /* 0x0000fc0001767983 */ /* 0x002f220000300800 */
[----:B------:R-:W-:-:S03]  /*b5b0*/  IADD3 R117, P5, PT, R117, UR20, RZ ;  /* 0x0000001475757c10 */ /* 0x000fc6000ffbe0ff */
        /* <DEDUP_REMOVED lines=37> */
[----:B-1----:R-:W4:Y:S01]  /*b810*/  LDL.LU R118, [R1+0x8c] ;  /* 0x00008c0001767983 */ /* 0x002f220000300800 */
        /* <DEDUP_REMOVED lines=43> */
[----:B------:R-:W-:Y:S04]  /*bad0*/  STL [R1+0xa4], R121 ;  /* 0x0000a47901007387 */ /* 0x000fe80000100800 */
        /* <DEDUP_REMOVED lines=35> */
[----:B------:R-:W4:Y:S04]  /*bd10*/  LDL.LU R119, [R1] ;  /* 0x0000000001777983 */ /* 0x000f280000300800 */
        /* <DEDUP_REMOVED lines=12> */
[----:B------:R-:W-:Y:S02]  /*bde0*/  IADD3.X R140, PT, PT, R140, UR23, RZ, P4, !PT ;  /* 0x000000178c8c7c10 */ /* 0x000fe4000a7fe4ff */
[----:B------:R-:W-:Y:S01]  /*bdf0*/  IADD3 R139, P4, PT, R139, UR20, RZ ;  /* 0x000000148b8b7c10 */ /* 0x000fe2000ff9e0ff */
        /* <DEDUP_REMOVED lines=43> */
[----:B------:R-:W-:Y:S04]  /*c0b0*/  STL [R1+0x24], R120 ;  /* 0x0000247801007387 */ /* 0x000fe80000100800 */
[----:B------:R-:W-:Y:S01]  /*c0c0*/  STL [R1], R119 ;  /* 0x0000007701007387 */ /* 0x000fe20000100800 */
[----:B------:R-:W-:-:S03]  /*c0d0*/  IADD3.X R117, PT, PT, R117, UR23, RZ, P6, !PT ;  /* 0x0000001775757c10 */ /* 0x000fc6000b7fe4ff */
[----:B------:R-:W-:Y:S04]  /*c0e0*/  STL [R1+0x1c], R118 ;  /* 0x00001c7601007387 */ /* 0x000fe80000100800 */
[----:B------:R-:W-:Y:S01]  /*c0f0*/  STL [R1+0x14], R117 ;  /* 0x0000147501007387 */ /* 0x000fe20000100800 */
[----:B--2---:R-:W-:Y:S02]  /*c100*/  IADD3.X R116, PT, PT, R116, UR23, RZ, P2, !PT ;  /* 0x0000001774747c10 */ /* 0x004fe400097fe4ff */
[----:B---3--:R-:W-:-:S05]  /*c110*/  IADD3.X R115, PT, PT, R115, UR23, RZ, P3, !PT ;  /* 0x0000001773737c10 */ /* 0x008fca0009ffe4ff */
[----:B------:R1:W-:Y:S04]  /*c120*/  STL [R1+0x4], R115 ;  /* 0x0000047301007387 */ /* 0x0003e80000100800 */
[----:B------:R2:W-:Y:S04]  /*c130*/  STL [R1+0xc], R116 ;  /* 0x00000c7401007387 */ /* 0x0005e80000100800 */
[----:B-1----:R-:W3:Y:S01]  /*c140*/  LDL R115, [R1+0x304] ;  /* 0x0003040001737983 */ /* 0x002ee20000100800 */
[----:B------:R-:W-:-:S04]  /*c150*/  IADD3 R249, P6, PT, R249, UR20, RZ ;  /* 0x00000014f9f97c10 */ /* 0x000fc8000ffde0ff */
[----:B------:R-:W-:Y:S02]  /*c160*/  IADD3.X R248, PT, PT, R248, UR23, RZ, P6, !PT ;  /* 0x00000017f8f87c10 */ /* 0x000fe4000b7fe4ff */
        /* <DEDUP_REMOVED lines=8> */
[----:B------:R-:W-:Y:S02]  /*c1f0*/  IADD3 R42, P6, PT, R42, UR20, RZ ;  /* 0x000000142a2a7c10 */ /* 0x000fe4000ffde0ff */
[----:B------:R-:W-:Y:S02]  /*c200*/  IADD3 R245, P3, PT, R245, UR20, RZ ;  /* 0x00000014f5f57c10 */ /* 0x000fe4000ff7e0ff */
[----:B------:R-:W-:Y:S02]  /*c210*/  IADD3.X R43, PT, PT, R43, UR23, RZ, P6, !PT ;  /* 0x000000172b2b7c10 */ /* 0x000fe4000b7fe4ff */
[----:B------:R-:W-:Y:S02]  /*c220*/  IADD3 R108, P6, PT, R108, UR20, RZ ;  /* 0x000000146c6c7c10 */ /* 0x000fe4000ffde0ff */
[----:B------:R-:W-:-:S02]  /*c230*/  IADD3.X R252, PT, PT, R252, UR23, RZ, P4, !PT ;  /* 0x00000017fcfc7c10 */ /* 0x000fc4000a7fe4ff */
[----:B------:R-:W-:Y:S02]  /*c240*/  IADD3.X R244, PT, PT, R244, UR23, RZ, P3, !PT ;  /* 0x00000017f4f47c10 */ /* 0x000fe40009ffe4ff */
[----:B------:R-:W-:Y:S02]  /*c250*/  IADD3 R251, P5, PT, R251, UR20, RZ ;  /* 0x00000014fbfb7c10 */ /* 0x000fe4000ffbe0ff */
[----:B------:R-:W-:Y:S02]  /*c260*/  IADD3 R247, P2, PT, R247, UR20, RZ ;  /* 0x00000014f7f77c10 */ /* 0x000fe4000ff5e0ff */
[----:B------:R-:W-:Y:S02]  /*c270*/  IADD3 R231, P4, PT, R231, UR20, RZ ;  /* 0x00000014e7e77c10 */ /* 0x000fe4000ff9e0ff */
[----:B------:R-:W-:Y:S02]  /*c280*/  IADD3 R62, P3, PT, R62, UR20, RZ ;  /* 0x000000143e3e7c10 */ /* 0x000fe4000ff7e0ff */
[----:B------:R-:W-:-:S02]  /*c290*/  IADD3.X R109, PT, PT, R109, UR23, RZ, P6, !PT ;  /* 0x000000176d6d7c10 */ /* 0x000fc4000b7fe4ff */
[----:B------:R-:W-:Y:S02]  /*c2a0*/  IADD3 R82, P6, PT, R82, UR20, RZ ;  /* 0x0000001452527c10 */ /* 0x000fe4000ffde0ff */
[----:B------:R-:W-:Y:S02]  /*c2b0*/  IADD3.X R250, PT, PT, R250, UR23, RZ, P5, !PT ;  /* 0x00000017fafa7c10 */ /* 0x000fe4000affe4ff */
[----:B------:R-:W-:Y:S02]  /*c2c0*/  IADD3.X R246, PT, PT, R246, UR23, RZ, P2, !PT ;  /* 0x00000017f6f67c10 */ /* 0x000fe400097fe4ff */
[----:B------:R-:W-:Y:S02]  /*c2d0*/  IADD3.X R230, PT, PT, R230, UR23, RZ, P4, !PT ;  /* 0x00000017e6e67c10 */ /* 0x000fe4000a7fe4ff */
[----:B------:R-:W-:Y:S02]  /*c2e0*/  IADD3.X R63, PT, PT, R63, UR23, RZ, P3, !PT ;  /* 0x000000173f3f7c10 */ /* 0x000fe40009ffe4ff */
[----:B------:R-:W-:-:S02]  /*c2f0*/  IADD3 R216, P5, PT, R216, UR20, RZ ;  /* 0x00000014d8d87c10 */ /* 0x000fc4000ffbe0ff */
[----:B------:R-:W-:Y:S02]  /*c300*/  IADD3 R64, P2, PT, R64, UR20, RZ ;  /* 0x0000001440407c10 */ /* 0x000fe4000ff5e0ff */
[----:B------:R-:W-:Y:S02]  /*c310*/  IADD3 R48, P4, PT, R48, UR20, RZ ;  /* 0x0000001430307c10 */ /* 0x000fe4000ff9e0ff */
[----:B------:R-:W-:Y:S02]  /*c320*/  IADD3 R16, P3, PT, R16, UR20, RZ ;  /* 0x0000001410107c10 */ /* 0x000fe4000ff7e0ff */
[----:B------:R-:W-:Y:S02]  /*c330*/  IADD3.X R84, PT, PT, R84, UR23, RZ, P6, !PT ;  /* 0x0000001754547c10 */ /* 0x000fe4000b7fe4ff */
[----:B------:R-:W-:Y:S02]  /*c340*/  IADD3 R39, P6, PT, R39, UR20, RZ ;  /* 0x0000001427277c10 */ /* 0x000fe4000ffde0ff */
[----:B------:R-:W-:-:S02]  /*c350*/  IADD3.X R214, PT, PT, R214, UR23, RZ, P5, !PT ;  /* 0x00000017d6d67c10 */ /* 0x000fc4000affe4ff */
[----:B------:R-:W-:Y:S02]  /*c360*/  IADD3.X R65, PT, PT, R65, UR23, RZ, P2, !PT ;  /* 0x0000001741417c10 */ /* 0x000fe400097fe4ff */
[----:B------:R-:W-:Y:S02]  /*c370*/  IADD3.X R49, PT, PT, R49, UR23, RZ, P4, !PT ;  /* 0x0000001731317c10 */ /* 0x000fe4000a7fe4ff */
[----:B------:R-:W-:Y:S02]  /*c380*/  IADD3.X R17, PT, PT, R17, UR23, RZ, P3, !PT ;  /* 0x0000001711117c10 */ /* 0x000fe40009ffe4ff */
[----:B------:R-:W-:Y:S02]  /*c390*/  IADD3 R46, P5, PT, R46, UR20, RZ ;  /* 0x000000142e2e7c10 */ /* 0x000fe4000ffbe0ff */
[----:B------:R-:W-:Y:S02]  /*c3a0*/  IADD3 R30, P2, PT, R30, UR20, RZ ;  /* 0x000000141e1e7c10 */ /* 0x000fe4000ff5e0ff */
[----:B------:R-:W-:-:S02]  /*c3b0*/  IADD3 R14, P4, PT, R14, UR20, RZ ;  /* 0x000000140e0e7c10 */ /* 0x000fc4000ff9e0ff */
[----:B------:R-:W-:Y:S02]  /*c3c0*/  IADD3 R98, P3, PT, R98, UR20, RZ ;  /* 0x0000001462627c10 */ /* 0x000fe4000ff7e0ff */
[----:B------:R-:W-:Y:S02]  /*c3d0*/  IADD3.X R41, PT, PT, R41, UR23, RZ, P6, !PT ;  /* 0x0000001729297c10 */ /* 0x000fe4000b7fe4ff */
[----:B-----5:R-:W-:Y:S02]  /*c3e0*/  IADD3 R6, P6, PT, R6, UR20, RZ ;  /* 0x0000001406067c10 */ /* 0x020fe4000ffde0ff */
[----:B------:R-:W-:Y:S02]  /*c3f0*/  IADD3.X R47, PT, PT, R47, UR23, RZ, P5, !PT ;  /* 0x000000172f2f7c10 */ /* 0x000fe4000affe4ff */
[----:B------:R-:W-:Y:S02]  /*c400*/  IADD3.X R32, PT, PT, R32, UR23, RZ, P2, !PT ;  /* 0x0000001720207c10 */ /* 0x000fe400097fe4ff */
[----:B------:R-:W-:-:S02]  /*c410*/  IADD3.X R15, PT, PT, R15, UR23, RZ, P4, !PT ;  /* 0x000000170f0f7c10 */ /* 0x000fc4000a7fe4ff */
[----:B------:R-:W-:Y:S02]  /*c420*/  IADD3.X R99, PT, PT, R99, UR23, RZ, P3, !PT ;  /* 0x0000001763637c10 */ /* 0x000fe40009ffe4ff */
[----:B------:R-:W-:Y:S02]  /*c430*/  IADD3 R112, P5, PT, R112, UR20, RZ ;  /* 0x0000001470707c10 */ /* 0x000fe4000ffbe0ff */
[----:B------:R-:W-:Y:S02]  /*c440*/  IADD3 R100, P2, PT, R100, UR20, RZ ;  /* 0x0000001464647c10 */ /* 0x000fe4000ff5e0ff */
[----:B------:R-:W-:Y:S02]  /*c450*/  IADD3 R87, P4, PT, R87, UR20, RZ ;  /* 0x0000001457577c10 */ /* 0x000fe4000ff9e0ff */
        /* <DEDUP_REMOVED lines=10> */
[----:B------:R-:W-:Y:S02]  /*c500*/  IADD3.X R75, PT, PT, R75, UR23, RZ, P2, !PT ;  /* 0x000000174b4b7c10 */ /* 0x000fe400097fe4ff */
[----:B------:R-:W-:Y:S02]  /*c510*/  IADD3.X R60, PT, PT, R60, UR23, RZ, P4, !PT ;  /* 0x000000173c3c7c10 */ /* 0x000fe4000a7fe4ff */
[----:B------:R-:W-:Y:S02]  /*c520*/  IADD3.X R27, PT, PT, R27, UR23, RZ, P3, !PT ;  /* 0x000000171b1b7c10 */ /* 0x000fe40009ffe4ff */
[----:B------:R-:W-:Y:S01]  /*c530*/  IADD3.X R7, PT, PT, R7, UR23, RZ, P6, !PT ;  /* 0x0000001707077c10 */ /* 0x000fe2000b7fe4ff */
[----:B------:R-:W1:Y:S01]  /*c540*/  SYNCS.PHASECHK.TRANS64.TRYWAIT P6, [UR11], R114 ;  /* 0x00000072ff0075a7 */ /* 0x000e6200080c110b */
[----:B------:R-:W-:-:S02]  /*c550*/  IADD3 R44, P5, PT, R44, UR20, RZ ;  /* 0x000000142c2c7c10 */ /* 0x000fc4000ffbe0ff */
[----:B------:R-:W-:Y:S02]  /*c560*/  IADD3 R28, P2, PT, R28, UR20, RZ ;  /* 0x000000141c1c7c10 */ /* 0x000fe4000ff5e0ff */
[----:B------:R-:W-:Y:S02]  /*c570*/  IADD3 R12, P4, PT, R12, UR20, RZ ;  /* 0x000000140c0c7c10 */ /* 0x000fe4000ff9e0ff */
[----:B------:R-:W-:Y:S02]  /*c580*/  IADD3 R96, P3, PT, R96, UR20, RZ ;  /* 0x0000001460607c10 */ /* 0x000fe4000ff7e0ff */
        /* <DEDUP_REMOVED lines=60> */
[----:B------:R-:W-:Y:S01]  /*c950*/  PRMT R141, RZ, 0x7610, R141 ;  /* 0x00007610ff8d7816 */ /* 0x000fe2000000008d */
[----:B---3--:R-:W-:-:S05]  /*c960*/  VIADD R115, R115, 0x1 ;  /* 0x0000000173737836 */ /* 0x008fca0000000000 */
[----:B------:R2:W-:Y:S01]  /*c970*/  STL [R1+0x310], R115 ;  /* 0x0003107301007387 */ /* 0x0005e20000100800 */
[----:B0-----:R-:W-:-:S05]  /*c980*/  IMAD R157, R115, -0x40, R157 ;  /* 0xffffffc0739d7824 */ /* 0x001fca00078e029d */
[C---:B------:R-:W-:Y:S02]  /*c990*/  ISETP.GT.AND P2, PT, R157.reuse, RZ, PT ;  /* 0x000000ff9d00720c */ /* 0x040fe40003f44270 */
[----:B------:R-:W-:Y:S01]  /*c9a0*/  ISETP.GT.AND P5, PT, R157, 0x1, PT ;  /* 0x000000019d00780c */ /* 0x000fe20003fa4270 */
[----:B-1----:R-:W-:-:S12]  /*c9b0*/  @!P6 BRA `(.L_x_8) ;  /* 0x000000900020e947 */ /* 0x002fd80003800000 */
.L_x_16:
[----:B------:R-:W-:Y:S01]  /*c9c0*/  ISETP.GT.AND P3, PT, R157, 0x2, PT ;  /* 0x000000029d00780c */ /* 0x000fe20003f64270 */
[----:B------:R-:W-:Y:S01]  /*c9d0*/  STL [R1+0x354], R204 ;  /* 0x000354cc01007387 */ /* 0x000fe20000100800 */
[----:B------:R-:W-:Y:S01]  /*c9e0*/  PRMT R125, RZ, 0x7610, R125 ;  /* 0x00007610ff7d7816 */ /* 0x000fe2000000007d */
[----:B------:R-:W-:Y:S01]  /*c9f0*/  @P2 IMAD.MOV.U32 R114, RZ, RZ, R2 ;  /* 0x000000ffff722224 */ /* 0x000fe200078e0002 */
[----:B------:R-:W-:Y:S01]  /*ca00*/  PRMT R124, RZ, 0x7610, R124 ;  /* 0x00007610ff7c7816 */ /* 0x000fe2000000007c */
[----:B------:R-:W-:Y:S01]  /*ca10*/  STL [R1+0x320], R179 ;  /* 0x000320b301007387 */ /* 0x000fe20000100800 */
[----:B--2---:R-:W-:Y:S01]  /*ca20*/  @P2 IMAD.MOV.U32 R115, RZ, RZ, R4 ;  /* 0x000000ffff732224 */ /* 0x004fe200078e0004 */
[----:B------:R-:W-:Y:S02]  /*ca30*/  PRMT R140, RZ, 0x7610, R140 ;  /* 0x00007610ff8c7816 */ /* 0x000fe4000000008c */
[----:B------:R-:W-:Y:S04]  /*ca40*/  STL [R1+0x31c], R169 ;  /* 0x00031ca901007387 */ /* 0x000fe80000100800 */
[----:B------:R-:W2:Y:S04]  /*ca50*/  @P3 LDG.E.U8 R125, desc[UR24][R34.64] ;  /* 0x00000018227d3981 */ /* 0x000ea8000c1e1100 */
[----:B------:R-:W3:Y:S04]  /*ca60*/  @P3 LDG.E.U8 R124, desc[UR24][R36.64] ;  /* 0x00000018247c3981 */ /* 0x000ee8000c1e1100 */
[----:B------:R-:W-:Y:S04]  /*ca70*/  STL [R1+0x318], R0 ;  /* 0x0003180001007387 */ /* 0x000fe80000100800 */
[----:B------:R-:W-:Y:S04]  /*ca80*/  STL [R1+0x328], R2 ;  /* 0x0003280201007387 */ /* 0x000fe80000100800 */
[----:B------:R-:W-:Y:S04]  /*ca90*/  STL [R1+0x324], R4 ;  /* 0x0003240401007387 */ /* 0x000fe80000100800 */
[----:B------:R-:W-:Y:S04]  /*caa0*/  STL [R1+0x330], R3 ;  /* 0x0003300301007387 */ /* 0x000fe80000100800 */
[----:B------:R-:W-:Y:S04]  /*cab0*/  STL [R1+0x32c], R5 ;  /* 0x00032c0501007387 */ /* 0x000fe80000100800 */
[----:B------:R-:W-:Y:S04]  /*cac0*/  STL [R1+0x338], R18 ;  /* 0x0003381201007387 */ /* 0x000fe80000100800 */
[----:B------:R0:W-:Y:S04]  /*cad0*/  STL [R1+0x334], R20 ;  /* 0x0003341401007387 */ /* 0x0001e80000100800 */
[----:B------:R-:W-:Y:S04]  /*cae0*/  STL [R1+0x340], R19 ;  /* 0x0003401301007387 */ /* 0x000fe80000100800 */
[----:B------:R-:W-:Y:S04]  /*caf0*/  STL [R1+0x33c], R21 ;  /* 0x00033c1501007387 */ /* 0x000fe80000100800 */
[----:B------:R-:W-:Y:S04]  /*cb00*/  STL [R1+0x348], R34 ;  /* 0x0003482201007387 */ /* 0x000fe80000100800 */
[----:B------:R1:W-:Y:S04]  /*cb10*/  STL [R1+0x344], R35 ;  /* 0x0003442301007387 */ /* 0x0003e80000100800 */
[----:B------:R-:W4:Y:S04]  /*cb20*/  LDL R127, [R1] ;  /* 0x00000000017f7983 */ /* 0x000f280000100800 */
[----:B------:R-:W4:Y:S04]  /*cb30*/  LDL R126, [R1+0x4] ;  /* 0x00000400017e7983 */ /* 0x000f280000100800 */
[----:B------:R0:W4:Y:S01]  /*cb40*/  @P2 LDG.E.U8 R141, desc[UR24][R114.64] ;  /* 0x00000018728d2981 */ /* 0x000122000c1e1100 */
[----:B------:R-:W-:-:S02]  /*cb50*/  PRMT R238, RZ, 0x7610, R238 ;  /* 0x00007610ffee7816 */ /* 0x000fc400000000ee */
[----:B------:R-:W-:Y:S01]  /*cb60*/  ISETP.GT.AND P4, PT, R157, 0x4, PT ;  /* 0x000000049d00780c */ /* 0x000fe20003f84270 */
[----:B0-----:R-:W-:Y:S02]  /*cb70*/  @P2 IMAD.MOV.U32 R114, RZ, RZ, R3 ;  /* 0x000000ffff722224 */ /* 0x001fe400078e0003 */
[----:B------:R-:W-:-:S05]  /*cb80*/  @P2 IMAD.MOV.U32 R115, RZ, RZ, R5 ;  /* 0x000000ffff732224 */ /* 0x000fca00078e0005 */
[----:B------:R0:W4:Y:S01]  /*cb90*/  @P2 LDG.E.U8 R140, desc[UR24][R114.64] ;  /* 0x00000018728c2981 */ /* 0x000122000c1e1100 */
[----:B------:R-:W-:Y:S01]  /*cba0*/  PRMT R240, RZ, 0x7610, R240 ;  /* 0x00007610fff07816 */ /* 0x000fe200000000f0 */
[----:B0-----:R-:W-:Y:S02]  /*cbb0*/  @P5 IMAD.MOV.U32 R114, RZ, RZ, R18 ;  /* 0x000000ffff725224 */ /* 0x001fe400078e0012 */
[----:B------:R-:W-:-:S05]  /*cbc0*/  @P5 IMAD.MOV.U32 R115, RZ, RZ, R20 ;  /* 0x000000ffff735224 */ /* 0x000fca00078e0014 */
[----:B------:R0:W4:Y:S01]  /*cbd0*/  @P5 LDG.E.U8 R238, desc[UR24][R114.64] ;  /* 0x0000001872ee5981 */ /* 0x000122000c1e1100 */
[----:B------:R-:W-:Y:S02]  /*cbe0*/  PRMT R20, RZ, 0x7610, R20 ;  /* 0x00007610ff147816 */ /* 0x000fe40000000014 */
[----:B------:R-:W-:Y:S02]  /*cbf0*/  PRMT R3, RZ, 0x7610, R3 ;  /* 0x00007610ff037816 */ /* 0x000fe40000000003 */
[----:B------:R-:W-:Y:S02]  /*cc00*/  PRMT R169, RZ, 0x7610, R169 ;  /* 0x00007610ffa97816 */ /* 0x000fe400000000a9 */
[----:B------:R-:W-:Y:S02]  /*cc10*/  PRMT R0, RZ, 0x7610, R0 ;  /* 0x00007610ff007816 */ /* 0x000fe40000000000 */
[----:B------:R-:W-:Y:S01]  /*cc20*/  ISETP.GT.AND P2, PT, R157, 0x3, PT ;  /* 0x000000039d00780c */ /* 0x000fe20003f44270 */
[----:B0-----:R-:W-:-:S02]  /*cc30*/  @P5 IMAD.MOV.U32 R114, RZ, RZ, R19 ;  /* 0x000000ffff725224 */ /* 0x001fc400078e0013 */
[----:B------:R-:W-:-:S05]  /*cc40*/  @P5 IMAD.MOV.U32 R115, RZ, RZ, R21 ;  /* 0x000000ffff735224 */ /* 0x000fca00078e0015 */
[----:B------:R0:W4:Y:S02]  /*cc50*/  @P5 LDG.E.U8 R240, desc[UR24][R114.64] ;  /* 0x0000001872f05981 */ /* 0x000124000c1e1100 */
[----:B0-----:R-:W-:Y:S02]  /*cc60*/  @P4 IMAD.MOV.U32 R114, RZ, RZ, R66 ;  /* 0x000000ffff724224 */ /* 0x001fe400078e0042 */
[----:B------:R-:W-:-:S05]  /*cc70*/  @P4 IMAD.MOV.U32 R115, RZ, RZ, R68 ;  /* 0x000000ffff734224 */ /* 0x000fca00078e0044 */
[----:B------:R0:W4:Y:S02]  /*cc80*/  @P4 LDG.E.U8 R20, desc[UR24][R114.64] ;  /* 0x0000001872144981 */ /* 0x000124000c1e1100 */
[----:B0-----:R-:W-:Y:S02]  /*cc90*/  @P4 IMAD.MOV.U32 R114, RZ, RZ, R67 ;  /* 0x000000ffff724224 */ /* 0x001fe400078e0043 */
[----:B------:R-:W-:-:S05]  /*cca0*/  @P4 IMAD.MOV.U32 R115, RZ, RZ, R69 ;  /* 0x000000ffff734224 */ /* 0x000fca00078e0045 */
[----:B------:R0:W4:Y:S01]  /*ccb0*/  @P4 LDG.E.U8 R3, desc[UR24][R114.64] ;  /* 0x0000001872034981 */ /* 0x000122000c1e1100 */
[----:B------:R-:W-:-:S13]  /*ccc0*/  ISETP.GT.AND P4, PT, R157, 0x7, PT ;  /* 0x000000079d00780c */ /* 0x000fda0003f84270 */
[----:B------:R-:W4:Y:S04]  /*ccd0*/  @P4 LDG.E.U8 R169, desc[UR24][R102.64] ;  /* 0x0000001866a94981 */ /* 0x000f28000c1e1100 */
[----:B------:R-:W4:Y:S01]  /*cce0*/  @P4 LDG.E.U8 R0, desc[UR24][R104.64] ;  /* 0x0000001868004981 */ /* 0x000f22000c1e1100 */
[----:B------:R-:W-:Y:S02]  /*ccf0*/  ISETP.GT.AND P4, PT, R157, 0xa, PT ;  /* 0x0000000a9d00780c */ /* 0x000fe40003f84270 */
[----:B-1----:R-:W-:Y:S02]  /*cd00*/  PRMT R35, RZ, 0x7610, R35 ;  /* 0x00007610ff237816 */ /* 0x002fe40000000023 */
[----:B------:R-:W-:Y:S02]  /*cd10*/  PRMT R19, RZ, 0x7610, R19 ;  /* 0x00007610ff137816 */ /* 0x000fe40000000013 */
[----:B------:R-:W-:-:S02]  /*cd20*/  PRMT R34, RZ, 0x7610, R34 ;  /* 0x00007610ff227816 */ /* 0x000fc40000000022 */
[----:B------:R-:W4:Y:S04]  /*cd30*/  @P2 LDG.E.U8 R35, desc[UR24][R50.64] ;  /* 0x0000001832232981 */ /* 0x000f28000c1e1100 */
[----:B------:R-:W4:Y:S04]  /*cd40*/  @P2 LDG.E.U8 R19, desc[UR24][R52.64] ;  /* 0x0000001834132981 */ /* 0x000f28000c1e1100 */
[----:B--2---:R1:W-:Y:S04]  /*cd50*/  STL [R1+0x30c], R125 ;  /* 0x00030c7d01007387 */ /* 0x0043e80000100800 */
[----:B-1----:R-:W2:Y:S04]  /*cd60*/  LDL R125, [R1+0x8] ;  /* 0x00000800017d7983 */ /* 0x002ea80000100800 */
[----:B---3--:R1:W-:Y:S01]  /*cd70*/  STL [R1+0x308], R124 ;  /* 0x0003087c01007387 */ /* 0x0083e20000100800 */
[----:B0-----:R-:W-:-:S02]  /*cd80*/  @P4 IMAD.MOV.U32 R114, RZ, RZ, R38 ;  /* 0x000000ffff724224 */ /* 0x001fc400078e0026 */
[----:B------:R-:W-:Y:S01]  /*cd90*/  @P4 IMAD.MOV.U32 R115, RZ, RZ, R40 ;  /* 0x000000ffff734224 */ /* 0x000fe200078e0028 */
[----:B-1----:R-:W3:Y:S04]  /*cda0*/  LDL R124, [R1+0x18] ;  /* 0x00001800017c7983 */ /* 0x002ee80000100800 */
[----:B------:R0:W-:Y:S04]  /*cdb0*/  STL [R1+0x350], R36 ;  /* 0x0003502401007387 */ /* 0x0001e80000100800 */
[----:B0-----:R-:W2:Y:S04]  /*cdc0*/  LDL R36, [R1+0x14] ;  /* 0x0000140001247983 */ /* 0x001ea80000100800 */
[----:B------:R0:W-:Y:S01]  /*cdd0*/  STL [R1+0x34c], R37 ;  /* 0x00034c2501007387 */ /* 0x0001e20000100800 */
[----:B------:R-:W-:-:S02]  /*cde0*/  ISETP.GT.AND P2, PT, R157, 0x6, PT ;  /* 0x000000069d00780c */ /* 0x000fc40003f44270 */
[----:B------:R-:W-:Y:S01]  /*cdf0*/  ISETP.GT.AND P3, PT, R157, 0x5, PT ;  /* 0x000000059d00780c */ /* 0x000fe20003f64270 */
[----:B------:R-:W2:Y:S01]  /*ce00*/  LDL R204, [R1+0x24] ;  /* 0x0000240001cc7983 */ /* 0x000ea20000100800 */
[----:B0-----:R-:W-:-:S06]  /*ce10*/  PRMT R37, RZ, 0x7610, R37 ;  /* 0x00007610ff257816 */ /* 0x001fcc0000000025 */
[----:B------:R0:W2:Y:S01]  /*ce20*/  @P4 LDG.E.U8 R37, desc[UR24][R114.64] ;  /* 0x0000001872254981 */ /* 0x0000a2000c1e1100 */
[----:B------:R-:W-:Y:S02]  /*ce30*/  PRMT R4, RZ, 0x7610, R4 ;  /* 0x00007610ff047816 */ /* 0x000fe40000000004 */
[----:B------:R-:W-:Y:S02]  /*ce40*/  PRMT R179, RZ, 0x7610, R179 ;  /* 0x00007610ffb37816 */ /* 0x000fe400000000b3 */
[----:B------:R-:W-:Y:S02]  /*ce50*/  PRMT R5, RZ, 0x7610, R5 ;  /* 0x00007610ff057816 */ /* 0x000fe40000000005 */
[----:B------:R-:W2:Y:S01]  /*ce60*/  @P2 LDG.E.U8 R4, desc[UR24][R90.64] ;  /* 0x000000185a042981 */ /* 0x000ea2000c1e1100 */
[----:B0-----:R-:W-:-:S03]  /*ce70*/  @P4 IMAD.MOV.U32 R114, RZ, RZ, R39 ;  /* 0x000000ffff724224 */ /* 0x001fc600078e0027 */
[----:B------:R-:W2:Y:S01]  /*ce80*/  @P2 LDG.E.U8 R179, desc[UR24][R92.64] ;  /* 0x000000185cb32981 */ /* 0x000ea2000c1e1100 */
[----:B------:R-:W-:Y:S01]  /*ce90*/  @P4 IMAD.MOV.U32 R115, RZ, RZ, R41 ;  /* 0x000000ffff734224 */ /* 0x000fe200078e0029 */
[----:B------:R-:W-:Y:S02]  /*cea0*/  PRMT R2, RZ, 0x7610, R2 ;  /* 0x00007610ff027816 */ /* 0x000fe40000000002 */
[----:B------:R-:W-:Y:S01]  /*ceb0*/  PRMT R237, RZ, 0x7610, R237 ;  /* 0x00007610ffed7816 */ /* 0x000fe200000000ed */
[----:B------:R-:W2:Y:S04]  /*cec0*/  @P3 LDG.E.U8 R5, desc[UR24][R78.64] ;  /* 0x000000184e053981 */ /* 0x000ea8000c1e1100 */
[----:B------:R0:W2:Y:S01]  /*ced0*/  @P4 LDG.E.U8 R34, desc[UR24][R114.64] ;  /* 0x0000001872224981 */ /* 0x0000a2000c1e1100 */
[----:B------:R-:W-:-:S02]  /*cee0*/  ISETP.GT.AND P4, PT, R157, 0xd, PT ;  /* 0x0000000d9d00780c */ /* 0x000fc40003f84270 */
[C---:B------:R-:W-:Y:S01]  /*cef0*/  ISETP.GT.AND P2, PT, R157.reuse, 0x9, PT ;  /* 0x000000099d00780c */ /* 0x040fe20003f44270 */
[----:B------:R-:W2:Y:S01]  /*cf00*/  @P3 LDG.E.U8 R2, desc[UR24][R80.64] ;  /* 0x0000001850023981 */ /* 0x000ea2000c1e1100 */
[----:B------:R-:W-:Y:S02]  /*cf10*/  ISETP.GT.AND P3, PT, R157, 0x8, PT ;  /* 0x000000089d00780c */ /* 0x000fe40003f64270 */
[----:B------:R-:W-:Y:S02]  /*cf20*/  PRMT R242, RZ, 0x7610, R242 ;  /* 0x00007610fff27816 */ /* 0x000fe400000000f2 */
[----:B------:R-:W-:-:S05]  /*cf30*/  PRMT R243, RZ, 0x7610, R243 ;  /* 0x00007610fff37816 */ /* 0x000fca00000000f3 */
[----:B0-----:R-:W-:Y:S02]  /*cf40*/  @P4 IMAD.MOV.U32 R114, RZ, RZ, R82 ;  /* 0x000000ffff724224 */ /* 0x001fe400078e0052 */
[----:B------:R-:W-:Y:S01]  /*cf50*/  @P4 IMAD.MOV.U32 R115, RZ, RZ, R84 ;  /* 0x000000ffff734224 */ /* 0x000fe200078e0054 */
[----:B------:R-:W-:Y:S01]  /*cf60*/  PRMT R236, RZ, 0x7610, R236 ;  /* 0x00007610ffec7816 */ /* 0x000fe200000000ec */
[----:B------:R-:W2:Y:S04]  /*cf70*/  @P2 LDG.E.U8 R242, desc[UR24][R22.64] ;  /* 0x0000001816f22981 */ /* 0x000ea8000c1e1100 */
[----:B------:R0:W2:Y:S01]  /*cf80*/  @P4 LDG.E.U8 R237, desc[UR24][R114.64] ;  /* 0x0000001872ed4981 */ /* 0x0000a2000c1e1100 */
[----:B------:R-:W-:Y:S02]  /*cf90*/  PRMT R139, RZ, 0x7610, R139 ;  /* 0x00007610ff8b7816 */ /* 0x000fe4000000008b */
[----:B------:R-:W-:Y:S01]  /*cfa0*/  PRMT R138, RZ, 0x7610, R138 ;  /* 0x00007610ff8a7816 */ /* 0x000fe2000000008a */
[----:B------:R-:W2:Y:S01]  /*cfb0*/  @P2 LDG.E.U8 R243, desc[UR24][R24.64] ;  /* 0x0000001818f32981 */ /* 0x000ea2000c1e1100 */
[----:B------:R-:W-:-:S02]  /*cfc0*/  ISETP.GT.AND P2, PT, R157, 0xc, PT ;  /* 0x0000000c9d00780c */ /* 0x000fc40003f44270 */
[----:B------:R-:W-:Y:S01]  /*cfd0*/  PRMT R241, RZ, 0x7610, R241 ;  /* 0x00007610fff17816 */ /* 0x000fe200000000f1 */
[----:B------:R-:W2:Y:S01]  /*cfe0*/  @P3 LDG.E.U8 R139, desc[UR24][R6.64] ;  /* 0x00000018068b3981 */ /* 0x000ea2000c1e1100 */
[----:B0-----:R-:W-:Y:S02]  /*cff0*/  @P4 IMAD.MOV.U32 R114, RZ, RZ, R83 ;  /* 0x000000ffff724224 */ /* 0x001fe400078e0053 */
[----:B------:R-:W-:Y:S01]  /*d000*/  @P4 IMAD.MOV.U32 R115, RZ, RZ, R85 ;  /* 0x000000ffff734224 */ /* 0x000fe200078e0055 */
[----:B------:R-:W3:Y:S04]  /*d010*/  @P3 LDG.E.U8 R138, desc[UR24][R8.64] ;  /* 0x00000018088a3981 */ /* 0x000ee8000c1e1100 */
[----:B------:R0:W3:Y:S01]  /*d020*/  @P4 LDG.E.U8 R236, desc[UR24][R114.64] ;  /* 0x0000001872ec4981 */ /* 0x0000e2000c1e1100 */
[----:B------:R-:W-:-:S02]  /*d030*/  ISETP.GT.AND P4, PT, R157, 0x10, PT ;  /* 0x000000109d00780c */ /* 0x000fc40003f84270 */
[C---:B------:R-:W-:Y:S01]  /*d040*/  ISETP.GT.AND P3, PT, R157.reuse, 0xb, PT ;  /* 0x0000000b9d00780c */ /* 0x040fe20003f64270 */
[----:B------:R-:W3:Y:S01]  /*d050*/  @P2 LDG.E.U8 R241, desc[UR24][R70.64] ;  /* 0x0000001846f12981 */ /* 0x000ee2000c1e1100 */
[----:B------:R-:W-:Y:S02]  /*d060*/  PRMT R239, RZ, 0x7610, R239 ;  /* 0x00007610ffef7816 */ /* 0x000fe400000000ef */
[----:B------:R-:W-:Y:S02]  /*d070*/  PRMT R137, RZ, 0x7610, R137 ;  /* 0x00007610ff897816 */ /* 0x000fe40000000089 */
[----:B------:R-:W-:Y:S02]  /*d080*/  PRMT R136, RZ, 0x7610, R136 ;  /* 0x00007610ff887816 */ /* 0x000fe40000000088 */
[----:B------:R-:W3:Y:S01]  /*d090*/  @P2 LDG.E.U8 R239, desc[UR24][R72.64] ;  /* 0x0000001848ef2981 */ /* 0x000ee2000c1e1100 */
[----:B------:R-:W-:Y:S02]  /*d0a0*/  PRMT R21, RZ, 0x7610, R21 ;  /* 0x00007610ff157816 */ /* 0x000fe40000000015 */
[----:B------:R-:W-:Y:S01]  /*d0b0*/  PRMT R18, RZ, 0x7610, R18 ;  /* 0x00007610ff127816 */ /* 0x000fe20000000012 */
[----:B------:R-:W3:Y:S01]  /*d0c0*/  @P4 LDG.E.U8 R137, desc[UR24][R10.64] ;  /* 0x000000180a894981 */ /* 0x000ee2000c1e1100 */
[----:B------:R-:W-:-:S03]  /*d0d0*/  ISETP.GT.AND P2, PT, R157, 0xf, PT ;  /* 0x0000000f9d00780c */ /* 0x000fc60003f44270 */
[----:B------:R-:W3:Y:S01]  /*d0e0*/  @P4 LDG.E.U8 R136, desc[UR24][R12.64] ;  /* 0x000000180c884981 */ /* 0x000ee2000c1e1100 */
[----:B------:R-:W-:Y:S02]  /*d0f0*/  ISETP.GT.AND P4, PT, R157, 0x13, PT ;  /* 0x000000139d00780c */ /* 0x000fe40003f84270 */
[----:B------:R-:W-:Y:S01]  /*d100*/  PRMT R233, RZ, 0x7610, R233 ;  /* 0x00007610ffe97816 */ /* 0x000fe200000000e9 */
[----:B------:R-:W3:Y:S01]  /*d110*/  @P3 LDG.E.U8 R21, desc[UR24][R54.64] ;  /* 0x0000001836153981 */ /* 0x000ee2000c1e1100 */
[----:B------:R-:W-:-:S03]  /*d120*/  PRMT R232, RZ, 0x7610, R232 ;  /* 0x00007610ffe87816 */ /* 0x000fc600000000e8 */
[----:B------:R-:W3:Y:S01]  /*d130*/  @P3 LDG.E.U8 R18, desc[UR24][R56.64] ;  /* 0x0000001838123981 */ /* 0x000ee2000c1e1100 */
[C---:B------:R-:W-:Y:S02]  /*d140*/  ISETP.GT.AND P3, PT, R157.reuse, 0xe, PT ;  /* 0x0000000e9d00780c */ /* 0x040fe40003f64270 */
[----:B------:R-:W-:Y:S01]  /*d150*/  PRMT R225, RZ, 0x7610, R225 ;  /* 0x00007610ffe17816 */ /* 0x000fe200000000e1 */
[----:B------:R-:W3:Y:S01]  /*d160*/  @P2 LDG.E.U8 R233, desc[UR24][R106.64] ;  /* 0x000000186ae92981 */ /* 0x000ee2000c1e1100 */
[----:B------:R-:W-:Y:S01]  /*d170*/  PRMT R235, RZ, 0x7610, R235 ;  /* 0x00007610ffeb7816 */ /* 0x000fe200000000eb */
[----:B0-----:R-:W-:Y:S01]  /*d180*/  @P4 IMAD.MOV.U32 R114, RZ, RZ, R58 ;  /* 0x000000ffff724224 */ /* 0x001fe200078e003a */
[----:B------:R-:W-:Y:S01]  /*d190*/  PRMT R234, RZ, 0x7610, R234 ;  /* 0x00007610ffea7816 */ /* 0x000fe200000000ea */
[----:B------:R-:W3:Y:S01]  /*d1a0*/  @P2 LDG.E.U8 R232, desc[UR24][R108.64] ;  /* 0x000000186ce82981 */ /* 0x000ee2000c1e1100 */
[----:B------:R-:W-:Y:S01]  /*d1b0*/  ISETP.GT.AND P2, PT, R157, 0x12, PT ;  /* 0x000000129d00780c */ /* 0x000fe20003f44270 */
[----:B------:R-:W-:Y:S01]  /*d1c0*/  @P4 IMAD.MOV.U32 R115, RZ, RZ, R60 ;  /* 0x000000ffff734224 */ /* 0x000fe200078e003c */
[----:B------:R-:W-:-:S02]  /*d1d0*/  PRMT R224, RZ, 0x7610, R224 ;  /* 0x00007610ffe07816 */ /* 0x000fc400000000e0 */
[----:B------:R-:W-:Y:S01]  /*d1e0*/  PRMT R229, RZ, 0x7610, R229 ;  /* 0x00007610ffe57816 */ /* 0x000fe200000000e5 */
[----:B------:R-:W3:Y:S01]  /*d1f0*/  @P3 LDG.E.U8 R235, desc[UR24][R94.64] ;  /* 0x000000185eeb3981 */ /* 0x000ee2000c1e1100 */
[----:B------:R-:W-:-:S03]  /*d200*/  PRMT R228, RZ, 0x7610, R228 ;  /* 0x00007610ffe47816 */ /* 0x000fc600000000e4 */
[----:B------:R0:W3:Y:S04]  /*d210*/  @P4 LDG.E.U8 R225, desc[UR24][R114.64] ;  /* 0x0000001872e14981 */ /* 0x0000e8000c1e1100 */
[----:B------:R-:W3:Y:S01]  /*d220*/  @P3 LDG.E.U8 R234, desc[UR24][R96.64] ;  /* 0x0000001860ea3981 */ /* 0x000ee2000c1e1100 */
[----:B------:R-:W-:Y:S02]  /*d230*/  ISETP.GT.AND P3, PT, R157, 0x11, PT ;  /* 0x000000119d00780c */ /* 0x000fe40003f64270 */
[----:B------:R-:W-:Y:S01]  /*d240*/  PRMT R227, RZ, 0x7610, R227 ;  /* 0x00007610ffe37816 */ /* 0x000fe200000000e3 */
[----:B------:R-:W3:Y:S01]  /*d250*/  @P2 LDG.E.U8 R229, desc[UR24][R42.64] ;  /* 0x000000182ae52981 */ /* 0x000ee2000c1e1100 */
[----:B0-----:R-:W-:Y:S02]  /*d260*/  @P4 IMAD.MOV.U32 R114, RZ, RZ, R59 ;  /* 0x000000ffff724224 */ /* 0x001fe400078e003b */
[----:B------:R-:W-:Y:S01]  /*d270*/  @P4 IMAD.MOV.U32 R115, RZ, RZ, R61 ;  /* 0x000000ffff734224 */ /* 0x000fe200078e003d */
[----:B------:R-:W3:Y:S01]  /*d280*/  @P2 LDG.E.U8 R228, desc[UR24][R44.64] ;  /* 0x000000182ce42981 */ /* 0x000ee2000c1e1100 */
[----:B------:R-:W-:-:S03]  /*d290*/  PRMT R226, RZ, 0x7610, R226 ;  /* 0x00007610ffe27816 */ /* 0x000fc600000000e2 */
[----:B------:R0:W3:Y:S01]  /*d2a0*/  @P4 LDG.E.U8 R224, desc[UR24][R114.64] ;  /* 0x0000001872e04981 */ /* 0x0000e2000c1e1100 */
[C---:B------:R-:W-:Y:S02]  /*d2b0*/  ISETP.GT.AND P4, PT, R157.reuse, 0x16, PT ;  /* 0x000000169d00780c */ /* 0x040fe40003f84270 */
[C---:B------:R-:W-:Y:S01]  /*d2c0*/  ISETP.GT.AND P2, PT, R157.reuse, 0x15, PT ;  /* 0x000000159d00780c */ /* 0x040fe20003f44270 */
[----:B------:R-:W3:Y:S01]  /*d2d0*/  @P3 LDG.E.U8 R227, desc[UR24][R26.64] ;  /* 0x000000181ae33981 */ /* 0x000ee2000c1e1100 */
[----:B------:R-:W-:Y:S02]  /*d2e0*/  PRMT R219, RZ, 0x7610, R219 ;  /* 0x00007610ffdb7816 */ /* 0x000fe400000000db */
[----:B------:R-:W-:Y:S01]  /*d2f0*/  PRMT R218, RZ, 0x7610, R218 ;  /* 0x00007610ffda7816 */ /* 0x000fe200000000da */
[----:B------:R-:W3:Y:S01]  /*d300*/  @P3 LDG.E.U8 R226, desc[UR24][R28.64] ;  /* 0x000000181ce23981 */ /* 0x000ee2000c1e1100 */
[----:B------:R-:W-:Y:S02]  /*d310*/  ISETP.GT.AND P3, PT, R157, 0x14, PT ;  /* 0x000000149d00780c */ /* 0x000fe40003f64270 */
[----:B------:R-:W-:-:S03]  /*d320*/  PRMT R221, RZ, 0x7610, R221 ;  /* 0x00007610ffdd7816 */ /* 0x000fc600000000dd */
[----:B------:R-:W3:Y:S01]  /*d330*/  @P4 LDG.E.U8 R219, desc[UR24][R98.64] ;  /* 0x0000001862db4981 */ /* 0x000ee2000c1e1100 */
[----:B------:R-:W-:Y:S01]  /*d340*/  PRMT R223, RZ, 0x7610, R223 ;  /* 0x00007610ffdf7816 */ /* 0x000fe200000000df */
[----:B0-----:R-:W-:Y:S02]  /*d350*/  @P2 IMAD.MOV.U32 R114, RZ, RZ, R86 ;  /* 0x000000ffff722224 */ /* 0x001fe400078e0056 */
[----:B------:R-:W3:Y:S01]  /*d360*/  @P4 LDG.E.U8 R218, desc[UR24][R100.64] ;  /* 0x0000001864da4981 */ /* 0x000ee2000c1e1100 */
[----:B------:R-:W-:Y:S01]  /*d370*/  ISETP.GT.AND P4, PT, R157, 0x19, PT ;  /* 0x000000199d00780c */ /* 0x000fe20003f84270 */
[----:B------:R-:W-:Y:S01]  /*d380*/  @P2 IMAD.MOV.U32 R115, RZ, RZ, R88 ;  /* 0x000000ffff732224 */ /* 0x000fe200078e0058 */
[----:B------:R-:W-:Y:S01]  /*d390*/  PRMT R222, RZ, 0x7610, R222 ;  /* 0x00007610ffde7816 */ /* 0x000fe200000000de */
[----:B------:R-:W3:Y:S01]  /*d3a0*/  @P3 LDG.E.U8 R223, desc[UR24][R74.64] ;  /* 0x000000184adf3981 */ /* 0x000ee2000c1e1100 */
[----:B------:R-:W-:-:S03]  /*d3b0*/  PRMT R220, RZ, 0x7610, R220 ;  /* 0x00007610ffdc7816 */ /* 0x000fc600000000dc */
[----:B------:R0:W3:Y:S04]  /*d3c0*/  @P2 LDG.E.U8 R221, desc[UR24][R114.64] ;  /* 0x0000001872dd2981 */ /* 0x0000e8000c1e1100 */
[----:B------:R-:W3:Y:S01]  /*d3d0*/  @P3 LDG.E.U8 R222, desc[UR24][R76.64] ;  /* 0x000000184cde3981 */ /* 0x000ee2000c1e1100 */
[----:B------:R-:W-:Y:S01]  /*d3e0*/  ISETP.GT.AND P3, PT, R157, 0x17, PT ;  /* 0x000000179d00780c */ /* 0x000fe20003f64270 */
[----:B0-----:R-:W-:Y:S02]  /*d3f0*/  @P2 IMAD.MOV.U32 R114, RZ, RZ, R87 ;  /* 0x000000ffff722224 */ /* 0x001fe400078e0057 */
[----:B------:R-:W-:Y:S01]  /*d400*/  @P2 IMAD.MOV.U32 R115, RZ, RZ, R89 ;  /* 0x000000ffff732224 */ /* 0x000fe200078e0059 */
[----:B------:R-:W-:-:S04]  /*d410*/  PRMT R213, RZ, 0x7610, R213 ;  /* 0x00007610ffd57816 */ /* 0x000fc800000000d5 */
[----:B------:R0:W3:Y:S01]  /*d420*/  @P2 LDG.E.U8 R220, desc[UR24][R114.64] ;  /* 0x0000001872dc2981 */ /* 0x0000e2000c1e1100 */
[----:B------:R-:W-:Y:S02]  /*d430*/  PRMT R217, RZ, 0x7610, R217 ;  /* 0x00007610ffd97816 */ /* 0x000fe400000000d9 */
[----:B------:R-:W-:Y:S02]  /*d440*/  PRMT R215, RZ, 0x7610, R215 ;  /* 0x00007610ffd77816 */ /* 0x000fe400000000d7 */
[----:B------:R-:W-:Y:S01]  /*d450*/  PRMT R212, RZ, 0x7610, R212 ;  /* 0x00007610ffd47816 */ /* 0x000fe200000000d4 */
[----:B0-----:R-:W-:Y:S02]  /*d460*/  @P4 IMAD.MOV.U32 R114, RZ, RZ, R30 ;  /* 0x000000ffff724224 */ /* 0x001fe400078e001e */
[----:B------:R-:W-:Y:S01]  /*d470*/  @P4 IMAD.MOV.U32 R115, RZ, RZ, R32 ;  /* 0x000000ffff734224 */ /* 0x000fe200078e0020 */
[C---:B------:R-:W-:Y:S01]  /*d480*/  ISETP.GT.AND P2, PT, R157.reuse, 0x18, PT ;  /* 0x000000189d00780c */ /* 0x040fe20003f44270 */
[----:B------:R-:W3:Y:S04]  /*d490*/  @P3 LDG.E.U8 R217, desc[UR24][R110.64] ;  /* 0x000000186ed93981 */ /* 0x000ee8000c1e1100 */
[----:B------:R0:W3:Y:S04]  /*d4a0*/  @P4 LDG.E.U8 R213, desc[UR24][R114.64] ;  /* 0x0000001872d54981 */ /* 0x0000e8000c1e1100 */
[----:B------:R-:W3:Y:S01]  /*d4b0*/  @P3 LDG.E.U8 R215, desc[UR24][R112.64] ;  /* 0x0000001870d73981 */ /* 0x000ee2000c1e1100 */
[----:B------:R-:W-:Y:S01]  /*d4c0*/  ISETP.GT.AND P3, PT, R157, 0x1a, PT ;  /* 0x0000001a9d00780c */ /* 0x000fe20003f64270 */
[----:B0-----:R-:W-:-:S02]  /*d4d0*/  @P4 IMAD.MOV.U32 R114, RZ, RZ, R31 ;  /* 0x000000ffff724224 */ /* 0x001fc400078e001f */
[----:B------:R-:W-:Y:S01]  /*d4e0*/  @P4 IMAD.MOV.U32 R115, RZ, RZ, R33 ;  /* 0x000000ffff734224 */ /* 0x000fe200078e0021 */
[----:B------:R-:W-:-:S04]  /*d4f0*/  PRMT R135, RZ, 0x7610, R135 ;  /* 0x00007610ff877816 */ /* 0x000fc80000000087 */
[----:B------:R0:W3:Y:S01]  /*d500*/  @P4 LDG.E.U8 R212, desc[UR24][R114.64] ;  /* 0x0000001872d44981 */ /* 0x0000e2000c1e1100 */
[C---:B------:R-:W-:Y:S02]  /*d510*/  ISETP.GT.AND P4, PT, R157.reuse, 0x1c, PT ;  /* 0x0000001c9d00780c */ /* 0x040fe40003f84270 */
[----:B------:R-:W-:Y:S01]  /*d520*/  PRMT R134, RZ, 0x7610, R134 ;  /* 0x00007610ff867816 */ /* 0x000fe20000000086 */
[----:B------:R-:W3:Y:S01]  /*d530*/  @P2 LDG.E.U8 R135, desc[UR24][R14.64] ;  /* 0x000000180e872981 */ /* 0x000ee2000c1e1100 */
[----:B------:R-:W-:Y:S02]  /*d540*/  PRMT R211, RZ, 0x7610, R211 ;  /* 0x00007610ffd37816 */ /* 0x000fe400000000d3 */
[----:B------:R-:W-:Y:S02]  /*d550*/  PRMT R210, RZ, 0x7610, R210 ;  /* 0x00007610ffd27816 */ /* 0x000fe400000000d2 */
[----:B------:R-:W3:Y:S01]  /*d560*/  @P2 LDG.E.U8 R134, desc[UR24][R16.64] ;  /* 0x0000001810862981 */ /* 0x000ee2000c1e1100 */
[----:B------:R-:W-:-:S02]  /*d570*/  ISETP.GT.AND P2, PT, R157, 0x1b, PT ;  /* 0x0000001b9d00780c */ /* 0x000fc40003f44270 */
[----:B------:R-:W-:Y:S01]  /*d580*/  PRMT R207, RZ, 0x7610, R207 ;  /* 0x00007610ffcf7816 */ /* 0x000fe200000000cf */
[----:B------:R-:W3:Y:S01]  /*d590*/  @P3 LDG.E.U8 R211, desc[UR24][R46.64] ;  /* 0x000000182ed33981 */ /* 0x000ee2000c1e1100 */
[----:B0-----:R-:W-:-:S03]  /*d5a0*/  @P4 IMAD.MOV.U32 R114, RZ, RZ, R199 ;  /* 0x000000ffff724224 */ /* 0x001fc600078e00c7 */
[----:B------:R-:W3:Y:S01]  /*d5b0*/  @P3 LDG.E.U8 R210, desc[UR24][R48.64] ;  /* 0x0000001830d23981 */ /* 0x000ee2000c1e1100 */
[----:B------:R-:W-:Y:S01]  /*d5c0*/  ISETP.GT.AND P3, PT, R157, 0x1d, PT ;  /* 0x0000001d9d00780c */ /* 0x000fe20003f64270 */
[----:B------:R-:W-:Y:S01]  /*d5d0*/  @P4 IMAD.MOV.U32 R115, RZ, RZ, R195 ;  /* 0x000000ffff734224 */ /* 0x000fe200078e00c3 */
[----:B------:R-:W-:Y:S02]  /*d5e0*/  PRMT R209, RZ, 0x7610, R209 ;  /* 0x00007610ffd17816 */ /* 0x000fe400000000d1 */
[----:B------:R-:W-:Y:S02]  /*d5f0*/  PRMT R208, RZ, 0x7610, R208 ;  /* 0x00007610ffd07816 */ /* 0x000fe400000000d0 */
[----:B------:R-:W-:Y:S01]  /*d600*/  PRMT R206, RZ, 0x7610, R206 ;  /* 0x00007610ffce7816 */ /* 0x000fe200000000ce */
[----:B------:R0:W3:Y:S01]  /*d610*/  @P4 LDG.E.U8 R207, desc[UR24][R114.64] ;  /* 0x0000001872cf4981 */ /* 0x0000e2000c1e1100 */
[----:B------:R-:W-:-:S03]  /*d620*/  PRMT R205, RZ, 0x7610, R205 ;  /* 0x00007610ffcd7816 */ /* 0x000fc600000000cd */
[----:B------:R-:W3:Y:S04]  /*d630*/  @P2 LDG.E.U8 R209, desc[UR24][R62.64] ;  /* 0x000000183ed12981 */ /* 0x000ee8000c1e1100 */
[----:B------:R-:W3:Y:S01]  /*d640*/  @P2 LDG.E.U8 R208, desc[UR24][R64.64] ;  /* 0x0000001840d02981 */ /* 0x000ee2000c1e1100 */
[----:B0-----:R-:W-:Y:S02]  /*d650*/  @P4 IMAD.MOV.U32 R114, RZ, RZ, R216 ;  /* 0x000000ffff724224 */ /* 0x001fe400078e00d8 */
[----:B------:R-:W-:Y:S01]  /*d660*/  @P4 IMAD.MOV.U32 R115, RZ, RZ, R214 ;  /* 0x000000ffff734224 */ /* 0x000fe200078e00d6 */
[----:B------:R-:W-:-:S04]  /*d670*/  ISETP.GT.AND P2, PT, R157, 0x1e, PT ;  /* 0x0000001e9d00780c */ /* 0x000fc80003f44270 */
[----:B------:R0:W3:Y:S01]  /*d680*/  @P4 LDG.E.U8 R206, desc[UR24][R114.64] ;  /* 0x0000001872ce4981 */ /* 0x0000e2000c1e1100 */
[----:B------:R-:W-:Y:S01]  /*d690*/  PRMT R203, RZ, 0x7610, R203 ;  /* 0x00007610ffcb7816 */ /* 0x000fe200000000cb */
[----:B0-----:R-:W-:Y:S02]  /*d6a0*/  @P3 IMAD.MOV.U32 R114, RZ, RZ, R231 ;  /* 0x000000ffff723224 */ /* 0x001fe400078e00e7 */
[----:B------:R-:W-:-:S05]  /*d6b0*/  @P3 IMAD.MOV.U32 R115, RZ, RZ, R230 ;  /* 0x000000ffff733224 */ /* 0x000fca00078e00e6 */
[----:B------:R0:W3:Y:S01]  /*d6c0*/  @P3 LDG.E.U8 R205, desc[UR24][R114.64] ;  /* 0x0000001872cd3981 */ /* 0x0000e2000c1e1100 */
[----:B------:R-:W-:Y:S02]  /*d6d0*/  ISETP.GT.AND P4, PT, R157, 0x1f, PT ;  /* 0x0000001f9d00780c */ /* 0x000fe40003f84270 */
[----:B------:R-:W-:Y:S01]  /*d6e0*/  PRMT R201, RZ, 0x7610, R201 ;  /* 0x00007610ffc97816 */ /* 0x000fe200000000c9 */
[----:B0-----:R-:W-:Y:S02]  /*d6f0*/  @P3 IMAD.MOV.U32 R114, RZ, RZ, R245 ;  /* 0x000000ffff723224 */ /* 0x001fe400078e00f5 */
[----:B------:R-:W-:-:S05]  /*d700*/  @P3 IMAD.MOV.U32 R115, RZ, RZ, R244 ;  /* 0x000000ffff733224 */ /* 0x000fca00078e00f4 */
        /* <DEDUP_REMOVED lines=14> */
[----:B------:R-:W-:Y:S01]  /*d7f0*/  PRMT R133, RZ, 0x7610, R133 ;  /* 0x00007610ff857816 */ /* 0x000fe20000000085 */
[----:B----4-:R-:W-:Y:S02]  /*d800*/  @P4 IMAD.MOV.U32 R114, RZ, RZ, R127 ;  /* 0x000000ffff724224 */ /* 0x010fe400078e007f */
[----:B------:R-:W-:Y:S01]  /*d810*/  @P4 IMAD.MOV.U32 R115, RZ, RZ, R252 ;  /* 0x000000ffff734224 */ /* 0x000fe200078e00fc */
[----:B------:R-:W-:Y:S01]  /*d820*/  ISETP.GT.AND P2, PT, R157, 0x21, PT ;  /* 0x000000219d00780c */ /* 0x000fe20003f44270 */
[----:B------:R-:W4:Y:S04]  /*d830*/  LDL R127, [R1+0x28] ;  /* 0x00002800017f7983 */ /* 0x000f280000100800 */
[----:B------:R2:W3:Y:S02]  /*d840*/  @P4 LDG.E.U8 R191, desc[UR24][R114.64] ;  /* 0x0000001872bf4981 */ /* 0x0004e4000c1e1100 */
[----:B--2---:R-:W-:-:S02]  /*d850*/  @P3 IMAD.MOV.U32 R114, RZ, RZ, R125 ;  /* 0x000000ffff723224 */ /* 0x004fc400078e007d */
[----:B------:R-:W-:Y:S01]  /*d860*/  @P3 IMAD.MOV.U32 R115, RZ, RZ, R126 ;  /* 0x000000ffff733224 */ /* 0x000fe200078e007e */
[----:B------:R-:W-:Y:S01]  /*d870*/  PRMT R132, RZ, 0x7610, R132 ;  /* 0x00007610ff847816 */ /* 0x000fe20000000084 */
[----:B------:R-:W2:Y:S04]  /*d880*/  LDL R126, [R1+0x2c] ;  /* 0x00002c00017e7983 */ /* 0x000ea80000100800 */
[----:B------:R0:W2:Y:S01]  /*d890*/  @P3 LDG.E.U8 R133, desc[UR24][R114.64] ;  /* 0x0000001872853981 */ /* 0x0000a2000c1e1100 */
[----:B------:R-:W-:-:S03]  /*d8a0*/  PRMT R189, RZ, 0x7610, R189 ;  /* 0x00007610ffbd7816 */ /* 0x000fc600000000bd */
[----:B------:R-:W2:Y:S04]  /*d8b0*/  LDL R125, [R1+0x30] ;  /* 0x00003000017d7983 */ /* 0x000ea80000100800 */
[----:B------:R-:W0:Y:S04]  /*d8c0*/  LDL R114, [R1+0xc] ;  /* 0x00000c0001727983 */ /* 0x000e280000100800 */
[----:B------:R-:W0:Y:S02]  /*d8d0*/  LDL R115, [R1+0x10] ;  /* 0x0000100001737983 */ /* 0x000e240000100800 */
[----:B0-----:R-:W-:-:S04]  /*d8e0*/  @P3 LOP3.LUT R115, R115, R114, RZ, 0x3c, !PT ;  /* 0x0000007273733212 */ /* 0x001fc800078e3cff */
[----:B------:R-:W-:-:S04]  /*d8f0*/  @P3 LOP3.LUT R114, R115, R114, RZ, 0x3c, !PT ;  /* 0x0000007273723212 */ /* 0x000fc800078e3cff */
[----:B------:R-:W-:-:S05]  /*d900*/  @P3 LOP3.LUT R115, R115, R114, RZ, 0x3c, !PT ;  /* 0x0000007273733212 */ /* 0x000fca00078e3cff */
[----:B------:R3:W2:Y:S02]  /*d910*/  @P3 LDG.E.U8 R132, desc[UR24][R114.64] ;  /* 0x0000001872843981 */ /* 0x0006a4000c1e1100 */
[----:B---3--:R-:W-:Y:S02]  /*d920*/  @P2 IMAD.MOV.U32 R114, RZ, RZ, R124 ;  /* 0x000000ffff722224 */ /* 0x008fe400078e007c */
[----:B------:R-:W-:Y:S01]  /*d930*/  @P2 IMAD.MOV.U32 R115, RZ, RZ, R36 ;  /* 0x000000ffff732224 */ /* 0x000fe200078e0024 */
[----:B------:R-:W3:Y:S04]  /*d940*/  LDL R124, [R1+0x34] ;  /* 0x00003400017c7983 */ /* 0x000ee80000100800 */
[----:B------:R0:W2:Y:S04]  /*d950*/  @P2 LDG.E.U8 R189, desc[UR24][R114.64] ;  /* 0x0000001872bd2981 */ /* 0x0000a8000c1e1100 */
[----:B------:R-:W2:Y:S04]  /*d960*/  LDL R36, [R1+0x38] ;  /* 0x0000380001247983 */ /* 0x000ea80000100800 */
[----:B------:R-:W0:Y:S04]  /*d970*/  LDL R114, [R1+0x1c] ;  /* 0x00001c0001727983 */ /* 0x000e280000100800 */
[----:B------:R-:W0:Y:S01]  /*d980*/  LDL R115, [R1+0x20] ;  /* 0x0000200001737983 */ /* 0x000e220000100800 */
[----:B------:R-:W-:-:S02]  /*d990*/  ISETP.GT.AND P4, PT, R157, 0x22, PT ;  /* 0x000000229d00780c */ /* 0x000fc40003f84270 */
[----:B------:R-:W-:Y:S02]  /*d9a0*/  PRMT R187, RZ, 0x7610, R187 ;  /* 0x00007610ffbb7816 */ /* 0x000fe400000000bb */
[----:B------:R-:W-:Y:S02]  /*d9b0*/  ISETP.GT.AND P3, PT, R157, 0x23, PT ;  /* 0x000000239d00780c */ /* 0x000fe40003f64270 */
[----:B------:R-:W-:Y:S02]  /*d9c0*/  PRMT R186, RZ, 0x7610, R186 ;  /* 0x00007610ffba7816 */ /* 0x000fe400000000ba */
[----:B------:R-:W-:Y:S02]  /*d9d0*/  PRMT R185, RZ, 0x7610, R185 ;  /* 0x00007610ffb97816 */ /* 0x000fe400000000b9 */
[----:B------:R-:W-:Y:S02]  /*d9e0*/  PRMT R183, RZ, 0x7610, R183 ;  /* 0x00007610ffb77816 */ /* 0x000fe400000000b7 */
[----:B0-----:R-:W-:-:S04]  /*d9f0*/  @P2 LOP3.LUT R115, R115, R114, RZ, 0x3c, !PT ;  /* 0x0000007273732212 */ /* 0x001fc800078e3cff */
[----:B------:R-:W-:-:S04]  /*da00*/  @P2 LOP3.LUT R114, R115, R114, RZ, 0x3c, !PT ;  /* 0x0000007273722212 */ /* 0x000fc800078e3cff */
[----:B------:R-:W-:-:S05]  /*da10*/  @P2 LOP3.LUT R115, R115, R114, RZ, 0x3c, !PT ;  /* 0x0000007273732212 */ /* 0x000fca00078e3cff */
[----:B------:R4:W3:Y:S02]  /*da20*/  @P2 LDG.E.U8 R187, desc[UR24][R114.64] ;  /* 0x0000001872bb2981 */ /* 0x0008e4000c1e1100 */
[----:B----4-:R-:W-:Y:S02]  /*da30*/  @P4 IMAD.MOV.U32 R114, RZ, RZ, R127 ;  /* 0x000000ffff724224 */ /* 0x010fe400078e007f */
[----:B------:R-:W-:Y:S01]  /*da40*/  @P4 IMAD.MOV.U32 R115, RZ, RZ, R204 ;  /* 0x000000ffff734224 */ /* 0x000fe200078e00cc */
[----:B------:R-:W-:Y:S01]  /*da50*/  PRMT R181, RZ, 0x7610, R181 ;  /* 0x00007610ffb57816 */ /* 0x000fe200000000b5 */
[----:B------:R-:W4:Y:S04]  /*da60*/  LDL R204, [R1+0x4c] ;  /* 0x00004c0001cc7983 */ /* 0x000f280000100800 */
[----:B------:R2:W4:Y:S04]  /*da70*/  @P4 LDG.E.U8 R186, desc[UR24][R114.64] ;  /* 0x0000001872ba4981 */ /* 0x000528000c1e1100 */
[----:B------:R-:W4:Y:S01]  /*da80*/  LDL R127, [R1+0x50] ;  /* 0x00005000017f7983 */ /* 0x000f220000100800 */
[----:B--2---:R-:W-:-:S02]  /*da90*/  @P4 IMAD.MOV.U32 R114, RZ, RZ, R125 ;  /* 0x000000ffff724224 */ /* 0x004fc400078e007d */
[----:B------:R-:W-:Y:S01]  /*daa0*/  @P4 IMAD.MOV.U32 R115, RZ, RZ, R126 ;  /* 0x000000ffff734224 */ /* 0x000fe200078e007e */
[----:B------:R-:W2:Y:S04]  /*dab0*/  LDL R125, [R1+0x58] ;  /* 0x00005800017d7983 */ /* 0x000ea80000100800 */
[----:B------:R0:W2:Y:S04]  /*dac0*/  @P4 LDG.E.U8 R185, desc[UR24][R114.64] ;  /* 0x0000001872b94981 */ /* 0x0000a8000c1e1100 */
[----:B------:R-:W2:Y:S01]  /*dad0*/  LDL R126, [R1+0x54] ;  /* 0x00005400017e7983 */ /* 0x000ea20000100800 */
[----:B0-----:R-:W-:-:S02]  /*dae0*/  @P3 IMAD.MOV.U32 R114, RZ, RZ, R36 ;  /* 0x000000ffff723224 */ /* 0x001fc400078e0024 */
[----:B---3--:R-:W-:Y:S01]  /*daf0*/  @P3 IMAD.MOV.U32 R115, RZ, RZ, R124 ;  /* 0x000000ffff733224 */ /* 0x008fe200078e007c */
[----:B------:R-:W3:Y:S04]  /*db00*/  LDL R36, [R1+0x60] ;  /* 0x0000600001247983 */ /* 0x000ee80000100800 */
[----:B------:R0:W2:Y:S04]  /*db10*/  @P3 LDG.E.U8 R183, desc[UR24][R114.64] ;  /* 0x0000001872b73981 */ /* 0x0000a8000c1e1100 */
[----:B------:R-:W2:Y:S04]  /*db20*/  LDL R124, [R1+0x5c] ;  /* 0x00005c00017c7983 */ /* 0x000ea80000100800 */
[----:B------:R-:W0:Y:S04]  /*db30*/  LDL R114, [R1+0x3c] ;  /* 0x00003c0001727983 */ /* 0x000e280000100800 */
[----:B------:R-:W0:Y:S02]  /*db40*/  LDL R115, [R1+0x40] ;  /* 0x0000400001737983 */ /* 0x000e240000100800 */
[----:B0-----:R-:W-:-:S04]  /*db50*/  @P3 LOP3.LUT R115, R115, R114, RZ, 0x3c, !PT ;  /* 0x0000007273733212 */ /* 0x001fc800078e3cff */
[----:B------:R-:W-:-:S04]  /*db60*/  @P3 LOP3.LUT R114, R115, R114, RZ, 0x3c, !PT ;  /* 0x0000007273723212 */ /* 0x000fc800078e3cff */
[----:B------:R-:W-:-:S05]  /*db70*/  @P3 LOP3.LUT R115, R115, R114, RZ, 0x3c, !PT ;  /* 0x0000007273733212 */ /* 0x000fca00078e3cff */
[----:B------:R0:W2:Y:S04]  /*db80*/  @P3 LDG.E.U8 R181, desc[UR24][R114.64] ;  /* 0x0000001872b53981 */ /* 0x0000a8000c1e1100 */
[----:B------:R-:W0:Y:S04]  /*db90*/  LDL R114, [R1+0x44] ;  /* 0x0000440001727983 */ /* 0x000e280000100800 */
[----:B------:R-:W0:Y:S01]  /*dba0*/  LDL R115, [R1+0x48] ;  /* 0x0000480001737983 */ /* 0x000e220000100800 */
[C---:B------:R-:W-:Y:S02]  /*dbb0*/  ISETP.GT.AND P2, PT, R157.reuse, 0x24, PT ;  /* 0x000000249d00780c */ /* 0x040fe40003f44270 */
[----:B------:R-:W-:-:S02]  /*dbc0*/  ISETP.GT.AND P4, PT, R157, 0x25, PT ;  /* 0x000000259d00780c */ /* 0x000fc40003f84270 */
[----:B------:R-:W-:Y:S02]  /*dbd0*/  PRMT R177, RZ, 0x7610, R177 ;  /* 0x00007610ffb17816 */ /* 0x000fe400000000b1 */
[----:B------:R-:W-:Y:S02]  /*dbe0*/  PRMT R175, RZ, 0x7610, R175 ;  /* 0x00007610ffaf7816 */ /* 0x000fe400000000af */
[----:B------:R-:W-:Y:S02]  /*dbf0*/  PRMT R173, RZ, 0x7610, R173 ;  /* 0x00007610ffad7816 */ /* 0x000fe400000000ad */
[----:B------:R-:W-:-:S03]  /*dc00*/  PRMT R171, RZ, 0x7610, R171 ;  /* 0x00007610ffab7816 */ /* 0x000fc600000000ab */
[----:B0-----:R-:W-:-:S04]  /*dc10*/  @P2 LOP3.LUT R115, R115, R114, RZ, 0x3c, !PT ;  /* 0x0000007273732212 */ /* 0x001fc800078e3cff */
[----:B------:R-:W-:-:S04]  /*dc20*/  @P2 LOP3.LUT R114, R115, R114, RZ, 0x3c, !PT ;  /* 0x0000007273722212 */ /* 0x000fc800078e3cff */
[----:B------:R-:W-:-:S05]  /*dc30*/  @P2 LOP3.LUT R115, R115, R114, RZ, 0x3c, !PT ;  /* 0x0000007273732212 */ /* 0x000fca00078e3cff */
[----:B------:R4:W3:Y:S02]  /*dc40*/  @P2 LDG.E.U8 R177, desc[UR24][R114.64] ;  /* 0x0000001872b12981 */ /* 0x0008e4000c1e1100 */
[----:B----4-:R-:W-:Y:S02]  /*dc50*/  @P2 IMAD.MOV.U32 R114, RZ, RZ, R127 ;  /* 0x000000ffff722224 */ /* 0x010fe400078e007f */
[----:B------:R-:W-:Y:S01]  /*dc60*/  @P2 IMAD.MOV.U32 R115, RZ, RZ, R204 ;  /* 0x000000ffff732224 */ /* 0x000fe200078e00cc */
[----:B------:R-:W-:Y:S01]  /*dc70*/  ISETP.GT.AND P3, PT, R157, 0x26, PT ;  /* 0x000000269d00780c */ /* 0x000fe20003f64270 */
[----:B------:R-:W4:Y:S04]  /*dc80*/  LDL R204, [R1+0x7c] ;  /* 0x00007c0001cc7983 */ /* 0x000f280000100800 */
[----:B------:R2:W4:Y:S01]  /*dc90*/  @P2 LDG.E.U8 R175, desc[UR24][R114.64] ;  /* 0x0000001872af2981 */ /* 0x000522000c1e1100 */
[----:B------:R-:W-:-:S03]  /*dca0*/  PRMT R167, RZ, 0x7610, R167 ;  /* 0x00007610ffa77816 */ /* 0x000fc600000000a7 */
[----:B------:R-:W4:Y:S01]  /*dcb0*/  LDL R127, [R1+0x80] ;  /* 0x00008000017f7983 */ /* 0x000f220000100800 */
[----:B--2---:R-:W-:Y:S02]  /*dcc0*/  @P4 IMAD.MOV.U32 R114, RZ, RZ, R125 ;  /* 0x000000ffff724224 */ /* 0x004fe400078e007d */
[----:B------:R-:W-:Y:S01]  /*dcd0*/  @P4 IMAD.MOV.U32 R115, RZ, RZ, R126 ;  /* 0x000000ffff734224 */ /* 0x000fe200078e007e */
[----:B------:R-:W2:Y:S04]  /*dce0*/  LDL R125, [R1+0x78] ;  /* 0x00007800017d7983 */ /* 0x000ea80000100800 */
[----:B------:R3:W2:Y:S04]  /*dcf0*/  @P4 LDG.E.U8 R173, desc[UR24][R114.64] ;  /* 0x0000001872ad4981 */ /* 0x0006a8000c1e1100 */
[----:B------:R-:W2:Y:S01]  /*dd00*/  LDL R126, [R1+0x74] ;  /* 0x00007400017e7983 */ /* 0x000ea20000100800 */
[----:B---3--:R-:W-:-:S02]  /*dd10*/  @P4 IMAD.MOV.U32 R114, RZ, RZ, R36 ;  /* 0x000000ffff724224 */ /* 0x008fc400078e0024 */
[----:B------:R-:W-:Y:S01]  /*dd20*/  @P4 IMAD.MOV.U32 R115, RZ, RZ, R124 ;  /* 0x000000ffff734224 */ /* 0x000fe200078e007c */
        /* <DEDUP_REMOVED lines=11> */
[----:B------:R-:W-:Y:S02]  /*dde0*/  ISETP.GT.AND P2, PT, R157, 0x27, PT ;  /* 0x000000279d00780c */ /* 0x000fe40003f44270 */
[----:B------:R-:W-:-:S02]  /*ddf0*/  PRMT R161, RZ, 0x7610, R161 ;  /* 0x00007610ffa17816 */ /* 0x000fc400000000a1 */
        /* <DEDUP_REMOVED lines=8> */
[----:B--2---:R-:W-:Y:S02]  /*de80*/  @P2 IMAD.MOV.U32 R114, RZ, RZ, R125 ;  /* 0x000000ffff722224 */ /* 0x004fe400078e007d */
[----:B------:R-:W-:Y:S01]  /*de90*/  @P2 IMAD.MOV.U32 R115, RZ, RZ, R126 ;  /* 0x000000ffff732224 */ /* 0x000fe200078e007e */
[----:B------:R-:W2:Y:S04]  /*dea0*/  LDL R125, [R1+0x98] ;  /* 0x00009800017d7983 */ /* 0x000ea80000100800 */
[----:B------:R4:W2:Y:S04]  /*deb0*/  @P2 LDG.E.U8 R159, desc[UR24][R114.64] ;  /* 0x00000018729f2981 */ /* 0x0008a8000c1e1100 */
[----:B------:R-:W2:Y:S01]  /*dec0*/  LDL R126, [R1+0x94] ;  /* 0x00009400017e7983 */ /* 0x000ea20000100800 */
[----:B----4-:R-:W-:-:S02]  /*ded0*/  @P2 IMAD.MOV.U32 R114, RZ, RZ, R127 ;  /* 0x000000ffff722224 */ /* 0x010fc400078e007f */
[----:B------:R-:W-:Y:S01]  /*dee0*/  @P2 IMAD.MOV.U32 R115, RZ, RZ, R204 ;  /* 0x000000ffff732224 */ /* 0x000fe200078e00cc */
[----:B------:R-:W-:Y:S01]  /*def0*/  ISETP.GT.AND P3, PT, R157, 0x29, PT ;  /* 0x000000299d00780c */ /* 0x000fe20003f64270 */
[----:B------:R-:W4:Y:S04]  /*df00*/  LDL R204, [R1+0xa4] ;  /* 0x0000a40001cc7983 */ /* 0x000f280000100800 */
[----:B------:R3:W2:Y:S01]  /*df10*/  @P2 LDG.E.U8 R155, desc[UR24][R114.64] ;  /* 0x00000018729b2981 */ /* 0x0006a2000c1e1100 */
[----:B------:R-:W-:Y:S02]  /*df20*/  PRMT R130, RZ, 0x7610, R130 ;  /* 0x00007610ff827816 */ /* 0x000fe40000000082 */
[----:B------:R-:W-:Y:S01]  /*df30*/  PRMT R153, RZ, 0x7610, R153 ;  /* 0x00007610ff997816 */ /* 0x000fe20000000099 */
        /* <DEDUP_REMOVED lines=28> */
[----:B------:R0:W2:Y:S02]  /*e100*/  @P3 LDG.E.U8 R151, desc[UR24][R114.64] ;  /* 0x0000001872973981 */ /* 0x0000a4000c1e1100 */
[----:B0-----:R-:W-:Y:S02]  /*e110*/  @P2 IMAD.MOV.U32 R114, RZ, RZ, R127 ;  /* 0x000000ffff722224 */ /* 0x001fe400078e007f */
[----:B----4-:R-:W-:Y:S01]  /*e120*/  @P2 IMAD.MOV.U32 R115, RZ, RZ, R204 ;  /* 0x000000ffff732224 */ /* 0x010fe200078e00cc */
[----:B------:R-:W-:Y:S01]  /*e130*/  PRMT R144, RZ, 0x7610, R144 ;  /* 0x00007610ff907816 */ /* 0x000fe20000000090 */
[----:B------:R-:W4:Y:S04]  /*e140*/  LDL R204, [R1+0xd4] ;  /* 0x0000d40001cc7983 */ /* 0x000f280000100800 */
[----:B------:R3:W4:Y:S04]  /*e150*/  @P2 LDG.E.U8 R149, desc[UR24][R114.64] ;  /* 0x0000001872952981 */ /* 0x000728000c1e1100 */
[----:B------:R-:W4:Y:S01]  /*e160*/  LDL R127, [R1+0xd8] ;  /* 0x0000d800017f7983 */ /* 0x000f220000100800 */
[----:B---3--:R-:W-:-:S02]  /*e170*/  @P2 IMAD.MOV.U32 R114, RZ, RZ, R36 ;  /* 0x000000ffff722224 */ /* 0x008fc400078e0024 */
[----:B------:R-:W-:Y:S01]  /*e180*/  @P2 IMAD.MOV.U32 R115, RZ, RZ, R124 ;  /* 0x000000ffff732224 */ /* 0x000fe200078e007c */
[----:B------:R-:W3:Y:S04]  /*e190*/  LDL R36, [R1+0xd0] ;  /* 0x0000d00001247983 */ /* 0x000ee80000100800 */
[----:B------:R2:W3:Y:S04]  /*e1a0*/  @P2 LDG.E.U8 R146, desc[UR24][R114.64] ;  /* 0x0000001872922981 */ /* 0x0004e8000c1e1100 */
[----:B------:R-:W3:Y:S01]  /*e1b0*/  LDL R124, [R1+0xcc] ;  /* 0x0000cc00017c7983 */ /* 0x000ee20000100800 */
[----:B--2---:R-:W-:-:S02]  /*e1c0*/  @P4 IMAD.MOV.U32 R114, RZ, RZ, R125 ;  /* 0x000000ffff724224 */ /* 0x004fc400078e007d */
[----:B------:R-:W-:Y:S01]  /*e1d0*/  @P4 IMAD.MOV.U32 R115, RZ, RZ, R126 ;  /* 0x000000ffff734224 */ /* 0x000fe200078e007e */
[----:B------:R-:W2:Y:S04]  /*e1e0*/  LDL R125, [R1+0xe0] ;  /* 0x0000e000017d7983 */ /* 0x000ea80000100800 */
        /* <DEDUP_REMOVED lines=19> */
[----:B------:R3:W2:Y:S02]  /*e320*/  @P3 LDG.E.U8 R143, desc[UR24][R114.64] ;  /* 0x00000018728f3981 */ /* 0x0006a4000c1e1100 */
[----:B---3--:R-:W-:Y:S02]  /*e330*/  @P3 IMAD.MOV.U32 R114, RZ, RZ, R36 ;  /* 0x000000ffff723224 */ /* 0x008fe400078e0024 */
[----:B------:R-:W-:Y:S01]  /*e340*/  @P3 IMAD.MOV.U32 R115, RZ, RZ, R124 ;  /* 0x000000ffff733224 */ /* 0x000fe200078e007c */
[----:B------:R-:W3:Y:S04]  /*e350*/  LDL R36, [R1+0xf0] ;  /* 0x0000f00001247983 */ /* 0x000ee80000100800 */
[----:B------:R4:W3:Y:S04]  /*e360*/  @P3 LDG.E.U8 R122, desc[UR24][R114.64] ;  /* 0x00000018727a3981 */ /* 0x0008e8000c1e1100 */
[----:B------:R-:W3:Y:S01]  /*e370*/  LDL R124, [R1+0xec] ;  /* 0x0000ec00017c7983 */ /* 0x000ee20000100800 */
[----:B----4-:R-:W-:-:S02]  /*e380*/  @P2 IMAD.MOV.U32 R114, RZ, RZ, R127 ;  /* 0x000000ffff722224 */ /* 0x010fc400078e007f */
[----:B------:R-:W-:Y:S01]  /*e390*/  @P2 IMAD.MOV.U32 R115, RZ, RZ, R204 ;  /* 0x000000ffff732224 */ /* 0x000fe200078e00cc */
[----:B------:R-:W-:Y:S01]  /*e3a0*/  ISETP.GT.AND P4, PT, R157, 0x2e, PT ;  /* 0x0000002e9d00780c */ /* 0x000fe20003f84270 */
[----:B------:R-:W4:Y:S04]  /*e3b0*/  LDL R204, [R1+0xfc] ;  /* 0x0000fc0001cc7983 */ /* 0x000f280000100800 */
[----:B------:R2:W3:Y:S01]  /*e3c0*/  @P2 LDG.E.U8 R121, desc[UR24][R114.64] ;  /* 0x0000001872792981 */ /* 0x0004e2000c1e1100 */
[----:B------:R-:W-:Y:S02]  /*e3d0*/  PRMT R119, RZ, 0x7610, R119 ;  /* 0x00007610ff777816 */ /* 0x000fe40000000077 */
[----:B------:R-:W-:Y:S01]  /*e3e0*/  PRMT R118, RZ, 0x7610, R118 ;  /* 0x00007610ff767816 */ /* 0x000fe20000000076 */
        /* <DEDUP_REMOVED lines=20> */
[----:B------:R-:W-:Y:S02]  /*e530*/  ISETP.GT.AND P2, PT, R157, 0x30, PT ;  /* 0x000000309d00780c */ /* 0x000fe40003f44270 */
[----:B------:R-:W-:Y:S02]  /*e540*/  PRMT R117, RZ, 0x7610, R117 ;  /* 0x00007610ff757816 */ /* 0x000fe40000000075 */
[----:B------:R-:W-:Y:S02]  /*e550*/  PRMT R116, RZ, 0x7610, R116 ;  /* 0x00007610ff747816 */ /* 0x000fe40000000074 */
[----:B------:R-:W-:-:S05]  /*e560*/  PRMT R148, RZ, 0x7610, R148 ;  /* 0x00007610ff947816 */ /* 0x000fca0000000094 */
[----:B0-----:R-:W-:-:S04]  /*e570*/  @P3 LOP3.LUT R115, R115, R114, RZ, 0x3c, !PT ;  /* 0x0000007273733212 */ /* 0x001fc800078e3cff */
[----:B------:R-:W-:-:S04]  /*e580*/  @P3 LOP3.LUT R114, R115, R114, RZ, 0x3c, !PT ;  /* 0x0000007273723212 */ /* 0x000fc800078e3cff */
[----:B------:R-:W-:-:S05]  /*e590*/  @P3 LOP3.LUT R115, R115, R114, RZ, 0x3c, !PT ;  /* 0x0000007273733212 */ /* 0x000fca00078e3cff */
[----:B------:R0:W3:Y:S02]  /*e5a0*/  @P3 LDG.E.U8 R117, desc[UR24][R114.64] ;  /* 0x0000001872753981 */ /* 0x0000e4000c1e1100 */
[----:B0-----:R-:W-:Y:S02]  /*e5b0*/  @P3 IMAD.MOV.U32 R114, RZ, RZ, R127 ;  /* 0x000000ffff723224 */ /* 0x001fe400078e007f */
[----:B----4-:R-:W-:Y:S01]  /*e5c0*/  @P3 IMAD.MOV.U32 R115, RZ, RZ, R204 ;  /* 0x000000ffff733224 */ /* 0x010fe200078e00cc */
[----:B------:R-:W4:Y:S04]  /*e5d0*/  LDL R127, [R1+0x124] ;  /* 0x00012400017f7983 */ /* 0x000f280000100800 */
[----:B------:R2:W4:Y:S01]  /*e5e0*/  @P3 LDG.E.U8 R116, desc[UR24][R114.64] ;  /* 0x0000001872743981 */ /* 0x000522000c1e1100 */
[----:B------:R-:W-:-:S02]  /*e5f0*/  ISETP.GT.AND P4, PT, R157, 0x31, PT ;  /* 0x000000319d00780c */ /* 0x000fc40003f84270 */
[----:B------:R-:W-:Y:S01]  /*e600*/  PRMT R147, RZ, 0x7610, R147 ;  /* 0x00007610ff937816 */ /* 0x000fe20000000093 */
[----:B------:R-:W4:Y:S01]  /*e610*/  LDL R204, [R1+0x120] ;  /* 0x0001200001cc7983 */ /* 0x000f220000100800 */
[----:B--2---:R-:W-:Y:S02]  /*e620*/  @P2 IMAD.MOV.U32 R114, RZ, RZ, R125 ;  /* 0x000000ffff722224 */ /* 0x004fe400078e007d */
[----:B------:R-:W-:Y:S02]  /*e630*/  @P2 IMAD.MOV.U32 R125, RZ, RZ, R124 ;  /* 0x000000ffff7d2224 */ /* 0x000fe400078e007c */
[----:B---3--:R-:W-:Y:S02]  /*e640*/  @P2 IMAD.MOV.U32 R124, RZ, RZ, R36 ;  /* 0x000000ffff7c2224 */ /* 0x008fe400078e0024 */
[----:B------:R-:W-:Y:S01]  /*e650*/  @P2 IMAD.MOV.U32 R115, RZ, RZ, R126 ;  /* 0x000000ffff732224 */ /* 0x000fe200078e007e */
[----:B------:R-:W-:Y:S01]  /*e660*/  ISETP.GT.AND P3, PT, R157, 0x32, PT ;  /* 0x000000329d00780c */ /* 0x000fe20003f64270 */
[----:B------:R-:W4:Y:S04]  /*e670*/  LDL R126, [R1+0x128] ;  /* 0x00012800017e7983 */ /* 0x000f280000100800 */
[----:B------:R-:W2:Y:S01]  /*e680*/  @P2 LDG.E.U8 R148, desc[UR24][R124.64] ;  /* 0x000000187c942981 */ /* 0x000ea2000c1e1100 */
[----:B------:R-:W-:-:S03]  /*e690*/  PRMT R123, RZ, 0x7610, R123 ;  /* 0x00007610ff7b7816 */ /* 0x000fc6000000007b */
[----:B------:R0:W3:Y:S04]  /*e6a0*/  @P2 LDG.E.U8 R147, desc[UR24][R114.64] ;  /* 0x0000001872932981 */ /* 0x0000e8000c1e1100 */
[----:B------:R-:W2:Y:S04]  /*e6b0*/  LDL R36, [R1+0x138] ;  /* 0x0001380001247983 */ /* 0x000ea80000100800 */
[----:B------:R-:W2:Y:S04]  /*e6c0*/  LDL R124, [R1+0x114] ;  /* 0x00011400017c7983 */ /* 0x000ea80000100800 */
[----:B------:R-:W2:Y:S01]  /*e6d0*/  LDL R125, [R1+0x118] ;  /* 0x00011800017d7983 */ /* 0x000ea20000100800 */
[----:B0-----:R-:W-:-:S03]  /*e6e0*/  PRMT R114, RZ, 0x7610, R114 ;  /* 0x00007610ff727816 */ /* 0x001fc60000000072 */
[----:B----4-:R-:W4:Y:S04]  /*e6f0*/  @P3 LDG.E.U8 R123, desc[UR24][R126.64] ;  /* 0x000000187e7b3981 */ /* 0x010f28000c1e1100 */
[----:B------:R-:W3:Y:S04]  /*e700*/  LDL R126, [R1+0x12c] ;  /* 0x00012c00017e7983 */ /* 0x000ee80000100800 */
[----:B------:R-:W3:Y:S01]  /*e710*/  LDL R127, [R1+0x130] ;  /* 0x00013000017f7983 */ /* 0x000ee20000100800 */
[----:B--2---:R-:W-:-:S04]  /*e720*/  @P4 LOP3.LUT R125, R125, R124, RZ, 0x3c, !PT ;  /* 0x0000007c7d7d4212 */ /* 0x004fc800078e3cff */
[----:B------:R-:W-:-:S04]  /*e730*/  @P4 LOP3.LUT R124, R125, R124, RZ, 0x3c, !PT ;  /* 0x0000007c7d7c4212 */ /* 0x000fc800078e3cff */
[----:B------:R-:W-:-:S05]  /*e740*/  @P4 LOP3.LUT R125, R125, R124, RZ, 0x3c, !PT ;  /* 0x0000007c7d7d4212 */ /* 0x000fca00078e3cff */
[----:B------:R0:W2:Y:S04]  /*e750*/  @P4 LDG.E.U8 R114, desc[UR24][R124.64] ;  /* 0x000000187c724981 */ /* 0x0000a8000c1e1100 */
[----:B------:R-:W2:Y:S01]  /*e760*/  LDL R125, [R1+0x11c] ;  /* 0x00011c00017d7983 */ /* 0x000ea20000100800 */
[----:B------:R-:W-:Y:S01]  /*e770*/  PRMT R115, RZ, 0x7610, R115 ;  /* 0x00007610ff737816 */ /* 0x000fe20000000073 */
[----:B0-----:R-:W-:Y:S01]  /*e780*/  @P4 IMAD.MOV.U32 R124, RZ, RZ, R204 ;  /* 0x000000ffff7c4224 */ /* 0x001fe200078e00cc */
[----:B------:R-:W-:Y:S01]  /*e790*/  ISETP.GT.AND P2, PT, R157, 0x33, PT ;  /* 0x000000339d00780c */ /* 0x000fe20003f44270 */
[----:B------:R-:W4:Y:S01]  /*e7a0*/  LDL R204, [R1+0x148] ;  /* 0x0001480001cc7983 */ /* 0x000f220000100800 */
[----:B---3--:R-:W-:-:S04]  /*e7b0*/  @P3 LOP3.LUT R127, R127, R126, RZ, 0x3c, !PT ;  /* 0x0000007e7f7f3212 */ /* 0x008fc800078e3cff */
[----:B------:R-:W-:-:S04]  /*e7c0*/  @P3 LOP3.LUT R126, R127, R126, RZ, 0x3c, !PT ;  /* 0x0000007e7f7e3212 */ /* 0x000fc800078e3cff */
[----:B------:R-:W-:Y:S01]  /*e7d0*/  @P3 LOP3.LUT R127, R127, R126, RZ, 0x3c, !PT ;  /* 0x0000007e7f7f3212 */ /* 0x000fe200078e3cff */
[----:B--2---:R0:W2:Y:S02]  /*e7e0*/  @P4 LDG.E.U8 R115, desc[UR24][R124.64] ;  /* 0x000000187c734981 */ /* 0x0040a4000c1e1100 */
[----:B0-----:R-:W-:-:S06]  /*e7f0*/  PRMT R124, RZ, 0x7610, R124 ;  /* 0x00007610ff7c7816 */ /* 0x001fcc000000007c */
[----:B------:R0:W3:Y:S04]  /*e800*/  @P3 LDG.E.U8 R124, desc[UR24][R126.64] ;  /* 0x000000187e7c3981 */ /* 0x0000e8000c1e1100 */
[----:B------:R-:W2:Y:S01]  /*e810*/  LDL R127, [R1+0x134] ;  /* 0x00013400017f7983 */ /* 0x000ea20000100800 */
[----:B------:R-:W-:Y:S01]  /*e820*/  PRMT R125, RZ, 0x7610, R125 ;  /* 0x00007610ff7d7816 */ /* 0x000fe2000000007d */
[----:B0-----:R-:W-:Y:S01]  /*e830*/  @P2 IMAD.MOV.U32 R126, RZ, RZ, R36 ;  /* 0x000000ffff7e2224 */ /* 0x001fe200078e0024 */
[----:B------:R-:W-:Y:S01]  /*e840*/  PRMT R128, RZ, 0x7610, R128 ;  /* 0x00007610ff807816 */ /* 0x000fe20000000080 */
[----:B------:R-:W3:Y:S04]  /*e850*/  LDL R36, [R1+0x158] ;  /* 0x0001580001247983 */ /* 0x000ee80000100800 */
[----:B--2---:R0:W2:Y:S04]  /*e860*/  @P2 LDG.E.U8 R125, desc[UR24][R126.64] ;  /* 0x000000187e7d2981 */ /* 0x0040a8000c1e1100 */
[----:B------:R-:W0:Y:S04]  /*e870*/  LDL R126, [R1+0x13c] ;  /* 0x00013c00017e7983 */ /* 0x000e280000100800 */
[----:B------:R-:W0:Y:S01]  /*e880*/  LDL R127, [R1+0x140] ;  /* 0x00014000017f7983 */ /* 0x000e220000100800 */
[----:B------:R-:W-:-:S02]  /*e890*/  ISETP.GT.AND P4, PT, R157, 0x34, PT ;  /* 0x000000349d00780c */ /* 0x000fc40003f84270 */
[----:B0-----:R-:W-:-:S04]  /*e8a0*/  @P2 LOP3.LUT R127, R127, R126, RZ, 0x3c, !PT ;  /* 0x0000007e7f7f2212 */ /* 0x001fc800078e3cff */
[----:B------:R-:W-:-:S04]  /*e8b0*/  @P2 LOP3.LUT R126, R127, R126, RZ, 0x3c, !PT ;  /* 0x0000007e7f7e2212 */ /* 0x000fc800078e3cff */
[----:B------:R-:W-:-:S05]  /*e8c0*/  @P2 LOP3.LUT R127, R127, R126, RZ, 0x3c, !PT ;  /* 0x0000007e7f7f2212 */ /* 0x000fca00078e3cff */
[----:B------:R4:W2:Y:S04]  /*e8d0*/  @P2 LDG.E.U8 R128, desc[UR24][R126.64] ;  /* 0x000000187e802981 */ /* 0x0008a8000c1e1100 */
[----:B------:R-:W2:Y:S01]  /*e8e0*/  LDL R127, [R1+0x144] ;  /* 0x00014400017f7983 */ /* 0x000ea20000100800 */
[----:B------:R-:W-:Y:S01]  /*e8f0*/  PRMT R129, RZ, 0x7610, R129 ;  /* 0x00007610ff817816 */ /* 0x000fe20000000081 */
[----:B----4-:R-:W-:Y:S01]  /*e900*/  @P4 IMAD.MOV.U32 R126, RZ, RZ, R204 ;  /* 0x000000ffff7e4224 */ /* 0x010fe200078e00cc */
[----:B------:R-:W-:Y:S01]  /*e910*/  PRMT R142, RZ, 0x7610, R142 ;  /* 0x00007610ff8e7816 */ /* 0x000fe2000000008e */
[----:B------:R-:W4:Y:S04]  /*e920*/  LDL R204, [R1+0x160] ;  /* 0x0001600001cc7983 */ /* 0x000f280000100800 */
[----:B--2---:R0:W2:Y:S04]  /*e930*/  @P4 LDG.E.U8 R129, desc[UR24][R126.64] ;  /* 0x000000187e814981 */ /* 0x0040a8000c1e1100 */
        /* <DEDUP_REMOVED lines=9> */
[----:B------:R-:W-:-:S11]  /*e9d0*/  PRMT R163, RZ, 0x7610, R163 ;  /* 0x00007610ffa37816 */ /* 0x000fd600000000a3 */
[----:B0-----:R-:W-:-:S04]  /*e9e0*/  @P3 LOP3.LUT R127, R127, R126, RZ, 0x3c, !PT ;  /* 0x0000007e7f7f3212 */ /* 0x001fc800078e3cff */
[----:B------:R-:W-:-:S04]  /*e9f0*/  @P3 LOP3.LUT R126, R127, R126, RZ, 0x3c, !PT ;  /* 0x0000007e7f7e3212 */ /* 0x000fc800078e3cff */
[----:B------:R-:W-:-:S05]  /*ea00*/  @P3 LOP3.LUT R127, R127, R126, RZ, 0x3c, !PT ;  /* 0x0000007e7f7f3212 */ /* 0x000fca00078e3cff */
[----:B------:R0:W2:Y:S04]  /*ea10*/  @P3 LDG.E.U8 R163, desc[UR24][R126.64] ;  /* 0x000000187ea33981 */ /* 0x0000a8000c1e1100 */
[----:B------:R-:W0:Y:S04]  /*ea20*/  LDL R126, [R1+0x18c] ;  /* 0x00018c00017e7983 */ /* 0x000e280000100800 */
[----:B------:R-:W0:Y:S01]  /*ea30*/  LDL R127, [R1+0x190] ;  /* 0x00019000017f7983 */ /* 0x000e220000100800 */
[----:B------:R-:W-:Y:S02]  /*ea40*/  PRMT R165, RZ, 0x7610, R165 ;  /* 0x00007610ffa57816 */ /* 0x000fe400000000a5 */
[----:B------:R-:W-:-:S02]  /*ea50*/  ISETP.GT.AND P2, PT, R157, 0x35, PT ;  /* 0x000000359d00780c */ /* 0x000fc40003f44270 */
[----:B0-----:R-:W-:-:S04]  /*ea60*/  @P3 LOP3.LUT R127, R127, R126, RZ, 0x3c, !PT ;  /* 0x0000007e7f7f3212 */ /* 0x001fc800078e3cff */
[----:B------:R-:W-:-:S04]  /*ea70*/  @P3 LOP3.LUT R126, R127, R126, RZ, 0x3c, !PT ;  /* 0x0000007e7f7e3212 */ /* 0x000fc800078e3cff */
[----:B------:R-:W-:-:S05]  /*ea80*/  @P3 LOP3.LUT R127, R127, R126, RZ, 0x3c, !PT ;  /* 0x0000007e7f7f3212 */ /* 0x000fca00078e3cff */
[----:B------:R3:W2:Y:S04]  /*ea90*/  @P3 LDG.E.U8 R165, desc[UR24][R126.64] ;  /* 0x000000187ea53981 */ /* 0x0006a8000c1e1100 */
[----:B------:R-:W2:Y:S01]  /*eaa0*/  LDL R127, [R1+0x154] ;  /* 0x00015400017f7983 */ /* 0x000ea20000100800 */
[----:B------:R-:W-:Y:S01]  /*eab0*/  PRMT R150, RZ, 0x7610, R150 ;  /* 0x00007610ff967816 */ /* 0x000fe20000000096 */
[----:B---3--:R-:W-:Y:S01]  /*eac0*/  @P2 IMAD.MOV.U32 R126, RZ, RZ, R36 ;  /* 0x000000ffff7e2224 */ /* 0x008fe200078e0024 */
[----:B------:R-:W-:Y:S01]  /*ead0*/  PRMT R152, RZ, 0x7610, R152 ;  /* 0x00007610ff987816 */ /* 0x000fe20000000098 */
[----:B------:R-:W3:Y:S04]  /*eae0*/  LDL R36, [R1+0x180] ;  /* 0x0001800001247983 */ /* 0x000ee80000100800 */
[----:B--2---:R4:W2:Y:S04]  /*eaf0*/  @P2 LDG.E.U8 R150, desc[UR24][R126.64] ;  /* 0x000000187e962981 */ /* 0x0048a8000c1e1100 */
[----:B------:R-:W2:Y:S01]  /*eb00*/  LDL R127, [R1+0x15c] ;  /* 0x00015c00017f7983 */ /* 0x000ea20000100800 */
[----:B----4-:R-:W-:Y:S01]  /*eb10*/  @P2 IMAD.MOV.U32 R126, RZ, RZ, R204 ;  /* 0x000000ffff7e2224 */ /* 0x010fe200078e00cc */
[----:B------:R-:W-:-:S02]  /*eb20*/  ISETP.GT.AND P3, PT, R157, 0x36, PT ;  /* 0x000000369d00780c */ /* 0x000fc40003f64270 */
        /* <DEDUP_REMOVED lines=11> */
[----:B------:R-:W-:Y:S02]  /*ebe0*/  PRMT R156, RZ, 0x7610, R156 ;  /* 0x00007610ff9c7816 */ /* 0x000fe4000000009c */
        /* <DEDUP_REMOVED lines=12> */
[----:B------:R-:W2:Y:S01]  /*ecb0*/  LDL R127, [R1+0x17c] ;  /* 0x00017c00017f7983 */ /* 0x000ea20000100800 */
[----:B------:R-:W-:Y:S01]  /*ecc0*/  PRMT R160, RZ, 0x7610, R160 ;  /* 0x00007610ffa07816 */ /* 0x000fe200000000a0 */
[----:B---3--:R-:W-:Y:S01]  /*ecd0*/  @P2 IMAD.MOV.U32 R126, RZ, RZ, R36 ;  /* 0x000000ffff7e2224 */ /* 0x008fe200078e0024 */
[----:B------:R-:W-:Y:S01]  /*ece0*/  ISETP.GT.AND P3, PT, R157, 0x39, PT ;  /* 0x000000399d00780c */ /* 0x000fe20003f64270 */
[----:B------:R-:W3:Y:S01]  /*ecf0*/  LDL R36, [R1+0x1b8] ;  /* 0x0001b80001247983 */ /* 0x000ee20000100800 */
[----:B------:R-:W-:-:S03]  /*ed00*/  PRMT R162, RZ, 0x7610, R162 ;  /* 0x00007610ffa27816 */ /* 0x000fc600000000a2 */
[----:B--2---:R4:W2:Y:S04]  /*ed10*/  @P2 LDG.E.U8 R160, desc[UR24][R126.64] ;  /* 0x000000187ea02981 */ /* 0x0048a8000c1e1100 */
[----:B------:R-:W2:Y:S04]  /*ed20*/  LDL R127, [R1+0x194] ;  /* 0x00019400017f7983 */ /* 0x000ea80000100800 */
[----:B----4-:R-:W-:Y:S01]  /*ed30*/  @P3 IMAD.MOV.U32 R126, RZ, RZ, R204 ;  /* 0x000000ffff7e3224 */ /* 0x010fe200078e00cc */
[----:B------:R-:W-:Y:S02]  /*ed40*/  PRMT R164, RZ, 0x7610, R164 ;  /* 0x00007610ffa47816 */ /* 0x000fe400000000a4 */
[----:B------:R-:W-:Y:S01]  /*ed50*/  ISETP.GT.AND P2, PT, R157, 0x3a, PT ;  /* 0x0000003a9d00780c */ /* 0x000fe20003f44270 */
        /* <DEDUP_REMOVED lines=64> */
[----:B----4-:R-:W-:-:S05]  /*f160*/  @P2 IMAD.MOV.U32 R126, RZ, RZ, R204 ;  /* 0x000000ffff7e2224 */ /* 0x010fca00078e00cc */
[----:B--2---:R0:W2:Y:S04]  /*f170*/  @P2 LDG.E.U8 R182, desc[UR24][R126.64] ;  /* 0x000000187eb62981 */ /* 0x0040a8000c1e1100 */
[----:B------:R-:W0:Y:S04]  /*f180*/  LDL R126, [R1+0x208] ;  /* 0x00020800017e7983 */ /* 0x000e280000100800 */
[----:B------:R-:W0:Y:S01]  /*f190*/  LDL R127, [R1+0x20c] ;  /* 0x00020c00017f7983 */ /* 0x000e220000100800 */
[----:B------:R-:W-:Y:S01]  /*f1a0*/  PRMT R184, RZ, 0x7610, R184 ;  /* 0x00007610ffb87816 */ /* 0x000fe200000000b8 */
[----:B------:R-:W1:Y:S01]  /*f1b0*/  S2R R204, SR_TID.X ;  /* 0x0000000000cc7919 */ /* 0x000e620000002100 */
[----:B0-----:R-:W-:-:S04]  /*f1c0*/  @P2 LOP3.LUT R127, R127, R126, RZ, 0x3c, !PT ;  /* 0x0000007e7f7f2212 */ /* 0x001fc800078e3cff */
[----:B------:R-:W-:-:S04]  /*f1d0*/  @P2 LOP3.LUT R126, R127, R126, RZ, 0x3c, !PT ;  /* 0x0000007e7f7e2212 */ /* 0x000fc800078e3cff */
[----:B------:R-:W-:-:S05]  /*f1e0*/  @P2 LOP3.LUT R127, R127, R126, RZ, 0x3c, !PT ;  /* 0x0000007e7f7f2212 */ /* 0x000fca00078e3cff */
[----:B------:R0:W4:Y:S04]  /*f1f0*/  @P2 LDG.E.U8 R184, desc[UR24][R126.64] ;  /* 0x000000187eb82981 */ /* 0x000128000c1e1100 */
[----:B------:R-:W0:Y:S04]  /*f200*/  LDL R126, [R1+0x210] ;  /* 0x00021000017e7983 */ /* 0x000e280000100800 */
[----:B------:R-:W0:Y:S01]  /*f210*/  LDL R127, [R1+0x214] ;  /* 0x00021400017f7983 */ /* 0x000e220000100800 */
[----:B------:R-:W-:Y:S02]  /*f220*/  ISETP.GT.AND P3, PT, R157, 0x3f, PT ;  /* 0x0000003f9d00780c */ /* 0x000fe40003f64270 */
[----:B-1----:R-:W-:-:S04]  /*f230*/  LOP3.LUT R204, R204, 0x3f, RZ, 0xc0, !PT ;  /* 0x0000003fcccc7812 */ /* 0x002fc800078ec0ff */
[----:B------:R-:W-:Y:S02]  /*f240*/  ISETP.GE.AND P2, PT, R204, R157, PT ;  /* 0x0000009dcc00720c */ /* 0x000fe40003f46270 */
[----:B------:R-:W-:Y:S01]  /*f250*/  PRMT R157, RZ, 0x7610, R157 ;  /* 0x00007610ff9d7816 */ /* 0x000fe2000000009d */
[----:B------:R-:W2:Y:S04]  /*f260*/  LDL.LU R204, [R1+0x354] ;  /* 0x0003540001cc7983 */ /* 0x000ea80000300800 */
        /* <DEDUP_REMOVED lines=11> */
[----:B------:R-:W2:Y:S01]  /*f320*/  LDL R127, [R1+0x220] ;  /* 0x00022000017f7983 */ /* 0x000ea20000100800 */
[----:B------:R-:W-:Y:S01]  /*f330*/  PRMT R190, RZ, 0x7610, R190 ;  /* 0x00007610ffbe7816 */ /* 0x000fe200000000be */
[----:B---3--:R-:W-:Y:S01]  /*f340*/  @!P2 IMAD.MOV.U32 R126, RZ, RZ, R36 ;  /* 0x000000ffff7ea224 */ /* 0x008fe200078e0024 */
[----:B------:R-:W-:Y:S01]  /*f350*/  BAR.SYNC.DEFER_BLOCKING 0x0 ;  /* 0x0000000000007b1d */ /* 0x000fe20000010000 */
[----:B------:R-:W-:Y:S02]  /*f360*/  PRMT R192, RZ, 0x7610, R192 ;  /* 0x00007610ffc07816 */ /* 0x000fe400000000c0 */
[----:B------:R-:W-:-:S02]  /*f370*/  PRMT R194, RZ, 0x7610, R194 ;  /* 0x00007610ffc27816 */ /* 0x000fc400000000c2 */
[----:B------:R-:W-:Y:S02]  /*f380*/  PRMT R196, RZ, 0x7610, R196 ;  /* 0x00007610ffc47816 */ /* 0x000fe400000000c4 */
[----:B------:R-:W-:Y:S01]  /*f390*/  PRMT R198, RZ, 0x7610, R198 ;  /* 0x00007610ffc67816 */ /* 0x000fe200000000c6 */
[----:B------:R-:W3:Y:S04]  /*f3a0*/  LDL R36, [R1+0x2e4] ;  /* 0x0002e40001247983 */ /* 0x000ee80000100800 */
[----:B--2---:R0:W2:Y:S04]  /*f3b0*/  @!P2 LDG.E.U8 R190, desc[UR24][R126.64] ;  /* 0x000000187ebea981 */ /* 0x0040a8000c1e1100 */
[----:B------:R-:W0:Y:S04]  /*f3c0*/  LDL R126, [R1+0x240] ;  /* 0x00024000017e7983 */ /* 0x000e280000100800 */
[----:B------:R-:W0:Y:S02]  /*f3d0*/  LDL R127, [R1+0x244] ;  /* 0x00024400017f7983 */ /* 0x000e240000100800 */
[----:B0-----:R-:W-:-:S04]  /*f3e0*/  @!P2 LOP3.LUT R127, R127, R126, RZ, 0x3c, !PT ;  /* 0x0000007e7f7fa212 */ /* 0x001fc800078e3cff */
[----:B------:R-:W-:-:S04]  /*f3f0*/  @!P2 LOP3.LUT R126, R127, R126, RZ, 0x3c, !PT ;  /* 0x0000007e7f7ea212 */ /* 0x000fc800078e3cff */
[----:B------:R-:W-:-:S05]  /*f400*/  @!P2 LOP3.LUT R127, R127, R126, RZ, 0x3c, !PT ;  /* 0x0000007e7f7fa212 */ /* 0x000fca00078e3cff */
[----:B------:R0:W2:Y:S04]  /*f410*/  @!P2 LDG.E.U8 R192, desc[UR24][R126.64] ;  /* 0x000000187ec0a981 */ /* 0x0000a8000c1e1100 */
        /* <DEDUP_REMOVED lines=19> */
[----:B------:R-:W0:Y:S01]  /*f550*/  LDL R127, [R1+0x2c4] ;  /* 0x0002c400017f7983 */ /* 0x000e220000100800 */
[----:B------:R-:W-:Y:S02]  /*f560*/  PRMT R200, RZ, 0x7610, R200 ;  /* 0x00007610ffc87816 */ /* 0x000fe400000000c8 */
[----:B0-----:R-:W-:-:S04]  /*f570*/  @!P2 LOP3.LUT R127, R127, R126, RZ, 0x3c, !PT ;  /* 0x0000007e7f7fa212 */ /* 0x001fc800078e3cff */
[----:B------:R-:W-:-:S04]  /*f580*/  @!P2 LOP3.LUT R126, R127, R126, RZ, 0x3c, !PT ;  /* 0x0000007e7f7ea212 */ /* 0x000fc800078e3cff */
[----:B------:R-:W-:-:S05]  /*f590*/  @!P2 LOP3.LUT R127, R127, R126, RZ, 0x3c, !PT ;  /* 0x0000007e7f7fa212 */ /* 0x000fca00078e3cff */
[----:B------:R3:W2:Y:S04]  /*f5a0*/  @!P2 LDG.E.U8 R200, desc[UR24][R126.64] ;  /* 0x000000187ec8a981 */ /* 0x0006a8000c1e1100 */
[----:B------:R-:W2:Y:S01]  /*f5b0*/  LDL R127, [R1+0x2e0] ;  /* 0x0002e000017f7983 */ /* 0x000ea20000100800 */
[----:B------:R-:W-:Y:S01]  /*f5c0*/  PRMT R202, RZ, 0x7610, R202 ;  /* 0x00007610ffca7816 */ /* 0x000fe200000000ca */
[----:B---3--:R-:W-:-:S05]  /*f5d0*/  @!P2 IMAD.MOV.U32 R126, RZ, RZ, R36 ;  /* 0x000000ffff7ea224 */ /* 0x008fca00078e0024 */
[----:B--2---:R0:W2:Y:S04]  /*f5e0*/  @!P2 LDG.E.U8 R202, desc[UR24][R126.64] ;  /* 0x000000187ecaa981 */ /* 0x0040a8000c1e1100 */
[----:B------:R-:W0:Y:S04]  /*f5f0*/  LDL R126, [R1+0x1ec] ;  /* 0x0001ec00017e7983 */ /* 0x000e280000100800 */
[----:B------:R-:W0:Y:S01]  /*f600*/  LDL R127, [R1+0x2f8] ;  /* 0x0002f800017f7983 */ /* 0x000e220000100800 */
[----:B------:R-:W-:Y:S01]  /*f610*/  PRMT R204, RZ, 0x7610, R204 ;  /* 0x00007610ffcc7816 */ /* 0x000fe200000000cc */
[----:B------:R-:W1:Y:S01]  /*f620*/  S2R R36, SR_TID.X ;  /* 0x0000000000247919 */ /* 0x000e620000002100 */
[----:B0-----:R-:W-:-:S04]  /*f630*/  @!P2 LOP3.LUT R127, R127, R126, RZ, 0x3c, !PT ;  /* 0x0000007e7f7fa212 */ /* 0x001fc800078e3cff */
[----:B------:R-:W-:-:S04]  /*f640*/  @!P2 LOP3.LUT R126, R127, R126, RZ, 0x3c, !PT ;  /* 0x0000007e7f7ea212 */ /* 0x000fc800078e3cff */
[----:B------:R-:W-:-:S05]  /*f650*/  @!P2 LOP3.LUT R127, R127, R126, RZ, 0x3c, !PT ;  /* 0x0000007e7f7fa212 */ /* 0x000fca00078e3cff */
[----:B------:R0:W3:Y:S04]  /*f660*/  @!P2 LDG.E.U8 R204, desc[UR24][R126.64] ;  /* 0x000000187ecca981 */ /* 0x0000e8000c1e1100 */
[----:B------:R-:W0:Y:S04]  /*f670*/  LDL R126, [R1+0x228] ;  /* 0x00022800017e7983 */ /* 0x000e280000100800 */
[----:B------:R-:W0:Y:S01]  /*f680*/  LDL R127, [R1+0x22c] ;  /* 0x00022c00017f7983 */ /* 0x000e220000100800 */
[----:B-1----:R-:W-:-:S05]  /*f690*/  LOP3.LUT R36, R36, 0x7f, RZ, 0xc0, !PT ;  /* 0x0000007f24247812 */ /* 0x002fca00078ec0ff */
[----:B------:R1:W-:Y:S02]  /*f6a0*/  STS.U8 [R36+UR9+0x4000], R141 ;  /* 0x0040008d24007988 */ /* 0x0003e40008000009 */
[----:B-1----:R-:W-:Y:S02]  /*f6b0*/  PRMT R141, RZ, 0x7610, R141 ;  /* 0x00007610ff8d7816 */ /* 0x002fe4000000008d */
[----:B0-----:R-:W-:-:S04]  /*f6c0*/  @!P2 LOP3.LUT R127, R127, R126, RZ, 0x3c, !PT ;  /* 0x0000007e7f7fa212 */ /* 0x001fc800078e3cff */
[----:B------:R-:W-:-:S04]  /*f6d0*/  @!P2 LOP3.LUT R126, R127, R126, RZ, 0x3c, !PT ;  /* 0x0000007e7f7ea212 */ /* 0x000fc800078e3cff */
[----:B------:R-:W-:-:S05]  /*f6e0*/  @!P2 LOP3.LUT R127, R127, R126, RZ, 0x3c, !PT ;  /* 0x0000007e7f7fa212 */ /* 0x000fca00078e3cff */
[----:B------:R0:W2:Y:S04]  /*f6f0*/  @!P2 LDG.E.U8 R141, desc[UR24][R126.64] ;  /* 0x000000187e8da981 */ /* 0x0000a8000c1e1100 */
[----:B------:R-:W0:Y:S04]  /*f700*/  LDL R126, [R1+0x248] ;  /* 0x00024800017e7983 */ /* 0x000e280000100800 */
[----:B------:R-:W0:Y:S04]  /*f710*/  LDL R127, [R1+0x24c] ;  /* 0x00024c00017f7983 */ /* 0x000e280000100800 */
[----:B------:R1:W-:Y:S02]  /*f720*/  STS.U8 [R36+UR9+0x6000], R140 ;  /* 0x0060008c24007988 */ /* 0x0003e40008000009 */
[----:B-1----:R-:W-:-:S02]  /*f730*/  PRMT R140, RZ, 0x7610, R140 ;  /* 0x00007610ff8c7816 */ /* 0x002fc4000000008c */
        /* <DEDUP_REMOVED lines=117> */
[----:B------:R-:W0:Y:S01]  /*fe90*/  LDL R127, [R1+0x23c] ;  /* 0x00023c00017f7983 */ /* 0x000e220000100800 */
[----:B------:R-:W-:-:S05]  /*fea0*/  LOP3.LUT R36, R36, 0x10, RZ, 0x3c, !PT ;  /* 0x0000001024247812 */ /* 0x000fca00078e3cff */
        /* <DEDUP_REMOVED lines=58> */
[----:B------:R-:W5:Y:S01]  /*10250*/  LDL.LU R36, [R1+0x350] ;  /* 0x0003500001247983 */ /* 0x000f620000300800 */
[----:B0-----:R-:W-:-:S04]  /*10260*/  @!P2 LOP3.LUT R127, R127, R126, RZ, 0x3c, !PT ;  /* 0x0000007e7f7fa212 */ /* 0x001fc800078e3cff */
[----:B------:R-:W-:-:S04]  /*10270*/  @!P2 LOP3.LUT R126, R127, R126, RZ, 0x3c, !PT ;  /* 0x0000007e7f7ea212 */ /* 0x000fc800078e3cff */
[----:B------:R-:W-:-:S05]  /*10280*/  @!P2 LOP3.LUT R127, R127, R126, RZ, 0x3c, !PT ;  /* 0x0000007e7f7fa212 */ /* 0x000fca00078e3cff */
[----:B------:R0:W2:Y:S02]  /*10290*/  @!P2 LDG.E.U8 R212, desc[UR24][R126.64] ;  /* 0x000000187ed4a981 */ /* 0x0000a4000c1e1100 */
[----:B0-----:R-:W0:Y:S02]  /*102a0*/  S2R R127, SR_TID.X ;  /* 0x00000000007f7919 */ /* 0x001e240000002100 */
[----:B0-----:R-:W-:-:S04]  /*102b0*/  LOP3.LUT R127, R127, 0x7f, RZ, 0xc0, !PT ;  /* 0x0000007f7f7f7812 */ /* 0x001fc800078ec0ff */
[----:B------:R-:W-:-:S05]  /*102c0*/  LOP3.LUT R126, R127, 0x10, RZ, 0x3c, !PT ;  /* 0x000000107f7e7812 */ /* 0x000fca00078e3cff */
[----:B------:R-:W-:Y:S04]  /*102d0*/  STS.U8 [R126+UR9+0x5080], R189 ;  /* 0x005080bd7e007988 */ /* 0x000fe80008000009 */
[----:B------:R-:W-:Y:S04]  /*102e0*/  STS.U8 [R126+UR9+0x7080], R187 ;  /* 0x007080bb7e007988 */ /* 0x000fe80008000009 */
[----:B------:R0:W-:Y:S04]  /*102f0*/  STS.U8 [R126+UR9+0x5480], R153 ;  /* 0x005480997e007988 */ /* 0x0001e80008000009 */
[----:B------:R1:W-:Y:S04]  /*10300*/  STS.U8 [R126+UR9+0x7480], R151 ;  /* 0x007480977e007988 */ /* 0x0003e80008000009 */
[----:B0-----:R-:W2:Y:S04]  /*10310*/  LDL.LU R153, [R1+0x308] ;  /* 0x0003080001997983 */ /* 0x001ea80000300800 */
[----:B-1----:R-:W2:Y:S01]  /*10320*/  LDL.LU R151, [R1+0x30c] ;  /* 0x00030c0001977983 */ /* 0x002ea20000300800 */
[----:B------:R-:W0:Y:S03]  /*10330*/  S2R R187, SR_TID.X ;  /* 0x0000000000bb7919 */ /* 0x000e260000002100 */
[----:B------:R1:W-:Y:S04]  /*10340*/  STS.U8 [R126+UR9+0x5880], R114 ;  /* 0x005880727e007988 */ /* 0x0003e80008000009 */
[----:B------:R-:W-:Y:S04]  /*10350*/  STS.U8 [R126+UR9+0x7880], R115 ;  /* 0x007880737e007988 */ /* 0x000fe80008000009 */
[----:B------:R-:W-:Y:S04]  /*10360*/  STS.U8 [R126+UR9+0x5c80], R162 ;  /* 0x005c80a27e007988 */ /* 0x000fe80008000009 */
[----:B------:R-:W-:Y:S01]  /*10370*/  STS.U8 [R126+UR9+0x7c80], R164 ;  /* 0x007c80a47e007988 */ /* 0x000fe20008000009 */
[----:B0-----:R-:W-:-:S04]  /*10380*/  LOP3.LUT R189, R187, 0x7f, RZ, 0xc0, !PT ;  /* 0x0000007fbbbd7812 */ /* 0x001fc800078ec0ff */
[C---:B------:R-:W-:Y:S02]  /*10390*/  LOP3.LUT R127, R189.reuse, 0x20, RZ, 0x3c, !PT ;  /* 0x00000020bd7f7812 */ /* 0x040fe400078e3cff */
[----:B-1----:R-:W-:Y:S02]  /*103a0*/  LOP3.LUT R114, R189, 0x30, RZ, 0x3c, !PT ;  /* 0x00000030bd727812 */ /* 0x002fe400078e3cff */
[----:B------:R-:W-:Y:S01]  /*103b0*/  LOP3.LUT R187, R187, 0x7f, RZ, 0xc0, !PT ;  /* 0x0000007fbbbb7812 */ /* 0x000fe200078ec0ff */
[----:B--2---:R-:W-:Y:S04]  /*103c0*/  STS.U8 [R127+UR9+0x4100], R151 ;  /* 0x004100977f007988 */ /* 0x004fe80008000009 */
[----:B------:R0:W-:Y:S02]  /*103d0*/  STS.U8 [R127+UR9+0x6100], R153 ;  /* 0x006100997f007988 */ /* 0x0001e40008000009 */
[----:B0-----:R-:W0:Y:S02]  /*103e0*/  S2R R153, SR_TID.X ;  /* 0x0000000000997919 */ /* 0x001e240000002100 */
[----:B------:R-:W-:Y:S04]  /*103f0*/  STS.U8 [R127+UR9+0x4500], R37 ;  /* 0x004500257f007988 */ /* 0x000fe80008000009 */
        /* <DEDUP_REMOVED lines=9> */
[----:B------:R1:W-:Y:S04]  /*10490*/  STS.U8 [R127+UR9+0x5900], R123 ;  /* 0x0059007b7f007988 */ /* 0x0003e80008000009 */
[----:B------:R-:W-:Y:S04]  /*104a0*/  STS.U8 [R127+UR9+0x7900], R124 ;  /* 0x0079007c7f007988 */ /* 0x000fe80008000009 */
[----:B------:R-:W-:Y:S04]  /*104b0*/  STS.U8 [R127+UR9+0x5d00], R166 ;  /* 0x005d00a67f007988 */ /* 0x000fe80008000009 */
[----:B------:R-:W-:Y:S04]  /*104c0*/  STS.U8 [R127+UR9+0x7d00], R168 ;  /* 0x007d00a87f007988 */ /* 0x000fe80008000009 */
[----:B------:R2:W-:Y:S04]  /*104d0*/  STS.U8 [R114+UR9+0x4180], R35 ;  /* 0x0041802372007988 */ /* 0x0005e80008000009 */
[----:B------:R-:W-:Y:S04]  /*104e0*/  STS.U8 [R114+UR9+0x6180], R19 ;  /* 0x0061801372007988 */ /* 0x000fe80008000009 */
[----:B------:R-:W-:Y:S04]  /*104f0*/  STS.U8 [R114+UR9+0x4580], R21 ;  /* 0x0045801572007988 */ /* 0x000fe80008000009 */
[----:B------:R-:W-:Y:S01]  /*10500*/  STS.U8 [R114+UR9+0x6580], R18 ;  /* 0x0065801272007988 */ /* 0x000fe20008000009 */
[----:B0-----:R-:W-:-:S03]  /*10510*/  LOP3.LUT R153, R153, 0x7f, RZ, 0xc0, !PT ;  /* 0x0000007f99997812 */ /* 0x001fc600078ec0ff */
[----:B------:R-:W-:Y:S04]  /*10520*/  STS.U8 [R114+UR9+0x4980], R225 ;  /* 0x004980e172007988 */ /* 0x000fe80008000009 */
[----:B------:R-:W-:Y:S04]  /*10530*/  STS.U8 [R114+UR9+0x6980], R224 ;  /* 0x006980e072007988 */ /* 0x000fe80008000009 */
[----:B------:R-:W-:Y:S04]  /*10540*/  STS.U8 [R114+UR9+0x4d80], R209 ;  /* 0x004d80d172007988 */ /* 0x000fe80008000009 */
[----:B------:R-:W-:Y:S01]  /*10550*/  STS.U8 [R114+UR9+0x6d80], R208 ;  /* 0x006d80d072007988 */ /* 0x000fe20008000009 */
[----:B------:R-:W-:-:S03]  /*10560*/  LOP3.LUT R151, R153, 0x40, RZ, 0x3c, !PT ;  /* 0x0000004099977812 */ /* 0x000fc600078e3cff */
        /* <DEDUP_REMOVED lines=33> */
[----:B-1----:R-:W-:-:S03]  /*10780*/  LOP3.LUT R123, R187, 0x60, RZ, 0x3c, !PT ;  /* 0x00000060bb7b7812 */ /* 0x002fc600078e3cff */
        /* <DEDUP_REMOVED lines=8> */
[----:B------:R1:W-:Y:S04]  /*10810*/  STS.U8 [R123+UR9+0x4300], R4 ;  /* 0x004300047b007988 */ /* 0x0003e80008000009 */
[----:B------:R0:W-:Y:S04]  /*10820*/  STS.U8 [R123+UR9+0x6300], R179 ;  /* 0x006300b37b007988 */ /* 0x0001e80008000009 */
[----:B------:R-:W-:Y:S04]  /*10830*/  STS.U8 [R123+UR9+0x4700], R235 ;  /* 0x004700eb7b007988 */ /* 0x000fe80008000009 */
[----:B------:R-:W-:Y:S04]  /*10840*/  STS.U8 [R123+UR9+0x6700], R234 ;  /* 0x006700ea7b007988 */ /* 0x000fe80008000009 */
[----:B------:R-:W-:Y:S04]  /*10850*/  STS.U8 [R123+UR9+0x4b00], R219 ;  /* 0x004b00db7b007988 */ /* 0x000fe80008000009 */
[----:B------:R0:W5:Y:S04]  /*10860*/  LDL.LU R37, [R1+0x34c] ;  /* 0x00034c0001257983 */ /* 0x0001680000300800 */
[----:B------:R-:W-:Y:S04]  /*10870*/  STS.U8 [R123+UR9+0x6b00], R218 ;  /* 0x006b00da7b007988 */ /* 0x000fe80008000009 */
[----:B------:R0:W5:Y:S04]  /*10880*/  LDL.LU R34, [R1+0x348] ;  /* 0x0003480001227983 */ /* 0x0001680000300800 */
[----:B------:R-:W-:Y:S04]  /*10890*/  STS.U8 [R123+UR9+0x4f00], R201 ;  /* 0x004f00c97b007988 */ /* 0x000fe80008000009 */
[----:B--2---:R2:W5:Y:S04]  /*108a0*/  LDL.LU R35, [R1+0x344] ;  /* 0x0003440001237983 */ /* 0x0045680000300800 */
[----:B------:R-:W-:Y:S01]  /*108b0*/  STS.U8 [R123+UR9+0x6f00], R197 ;  /* 0x006f00c57b007988 */ /* 0x000fe20008000009 */
[----:B0-----:R-:W-:-:S03]  /*108c0*/  LOP3.LUT R115, R187, 0x70, RZ, 0x3c, !PT ;  /* 0x00000070bb737812 */ /* 0x001fc600078e3cff */
[----:B------:R2:W5:Y:S04]  /*108d0*/  LDL.LU R19, [R1+0x340] ;  /* 0x0003400001137983 */ /* 0x0005680000300800 */
[----:B------:R-:W-:Y:S04]  /*108e0*/  STS.U8 [R123+UR9+0x5300], R167 ;  /* 0x005300a77b007988 */ /* 0x000fe80008000009 */
        /* <DEDUP_REMOVED lines=12> */
[----:B-1----:R2:W5:Y:S04]  /*109b0*/  LDL.LU R4, [R1+0x324] ;  /* 0x0003240001047983 */ /* 0x0025680000300800 */
[----:B----4-:R-:W-:Y:S04]  /*109c0*/  STS.U8 [R123+UR9+0x7f00], R184 ;  /* 0x007f00b87b007988 */ /* 0x010fe80008000009 */
[----:B------:R2:W5:Y:S04]  /*109d0*/  LDL.LU R179, [R1+0x320] ;  /* 0x0003200001b37983 */ /* 0x0005680000300800 */
[----:B------:R0:W-:Y:S04]  /*109e0*/  STS.U8 [R115+UR9+0x4380], R169 ;  /* 0x004380a973007988 */ /* 0x0001e80008000009 */
[----:B------:R1:W-:Y:S04]  /*109f0*/  STS.U8 [R115+UR9+0x6380], R0 ;  /* 0x0063800073007988 */ /* 0x0003e80008000009 */
[----:B0-----:R2:W5:Y:S04]  /*10a00*/  LDL.LU R169, [R1+0x31c] ;  /* 0x00031c0001a97983 */ /* 0x0015680000300800 */
[----:B-1----:R2:W5:Y:S04]  /*10a10*/  LDL.LU R0, [R1+0x318] ;  /* 0x0003180001007983 */ /* 0x0025680000300800 */
[----:B------:R2:W-:Y:S04]  /*10a20*/  STS.U8 [R115+UR9+0x4780], R233 ;  /* 0x004780e973007988 */ /* 0x0005e80008000009 */
        /* <DEDUP_REMOVED lines=20> */
[----:B---3--:R2:W-:Y:S04]  /*10b70*/  STS.U8 [R189+UR9+0x9e00], R204 ;  /* 0x009e00ccbd007988 */ /* 0x0085e80008000009 */
        /* <DEDUP_REMOVED lines=23> */
[----:B------:R2:W-:Y:S01]  /*10cf0*/  STS.U8 [R114+UR9+0x9f80], R212 ;  /* 0x009f80d472007988 */ /* 0x0005e20008000009 */
[----:B------:R0:W-:Y:S06]  /*10d00*/  MEMBAR.ALL.CTA ;  /* 0x0000000000007992 */ /* 0x0001ec0000008000 */
[----:B0-----:R-:W0:Y:S01]  /*10d10*/  FENCE.VIEW.ASYNC.S ;  /* 0x00000000000073c6 */ /* 0x001e220000000000 */
[----:B------:R-:W-:Y:S01]  /*10d20*/  ULEA UR11, UR22, UR9, 0x3 ;  /* 0x00000009160b7291 */ /* 0x000fe2000f8e18ff */
[----:B------:R-:W-:-:S03]  /*10d30*/  UMOV UR4, UR5 ;  /* 0x0000000500047c82 */ /* 0x000fc60008000000 */
[----:B------:R-:W-:Y:S01]  /*10d40*/  UIADD3 UR11, UPT, UPT, UR11, 0xa000, URZ ;  /* 0x0000a0000b0b7890 */ /* 0x000fe2000fffe0ff */
[----:B0-----:R-:W-:Y:S06]  /*10d50*/  BAR.SYNC.DEFER_BLOCKING 0x0 ;  /* 0x0000000000007b1d */ /* 0x001fec0000010000 */
[----:B--2---:R-:W-:Y:S05]  /*10d60*/  @P1 BRA `(.L_x_9) ;  /* 0x0000000000501947 */ /* 0x004fea0003800000 */
[----:B------:R-:W-:Y:S02]  /*10d70*/  UIADD3 UR31, UPT, UPT, UR8, 0x40, URZ ;  /* 0x00000040081f7890 */ /* 0x000fe4000fffe0ff */
[----:B------:R-:W-:Y:S01]  /*10d80*/  UIADD3 UR38, UPT, UPT, UR8, 0x40, URZ ;  /* 0x0000004008267890 */ /* 0x000fe2000fffe0ff */
        /* <DEDUP_REMOVED lines=9> */
[----:B------:R0:W-:Y:S01]  /*10e20*/  UTCQMMA gdesc[UR16], gdesc[UR12], tmem[UR8], tmem[UR18], idesc[UR19], UPT ;  /* 0x00ff120c100075ea */ /* 0x0001e2000b800308 */
[----:B------:R-:W-:Y:S01]  /*10e30*/  UMOV UR40, 0x0 ;  /* 0x0000000000287882 */ /* 0x000fe20000000000 */
[----:B------:R-:W-:Y:S01]  /*10e40*/  UMOV UR41, 0x8108490 ;  /* 0x0810849000297882 */ /* 0x000fe20000000000 */
[----:B------:R0:W-:Y:S01]  /*10e50*/  UTCQMMA gdesc[UR32], gdesc[UR14], tmem[UR8], tmem[UR34], idesc[UR35], UPT ;  /* 0x00ff220e200075ea */ /* 0x0001e2000b800308 */
[----:B------:R-:W-:Y:S01]  /*10e60*/  UMOV UR5, UR6 ;  /* 0x0000000600057c82 */ /* 0x000fe20008000000 */
[----:B------:R0:W-:Y:S01]  /*10e70*/  UTCQMMA gdesc[UR26], gdesc[UR12], tmem[UR31], tmem[UR36], idesc[UR37], UPT ;  /* 0x00ff240c1a0075ea */ /* 0x0001e2000b80031f */
[----:B------:R0:W-:Y:S01]  /*10e80*/  UTCQMMA gdesc[UR28], gdesc[UR14], tmem[UR38], tmem[UR40], idesc[UR41], UPT ;  /* 0x00ff280e1c0075ea */ /* 0x0001e2000b800326 */
[----:B------:R0:W-:Y:S01]  /*10e90*/  UTCBAR [UR5], URZ ;  /* 0x000000ff050073e9 */ /* 0x0001e200080000ff */
[----:B------:R-:W-:Y:S01]  /*10ea0*/  NOP ;  /* 0x0000000000007918 */ /* 0x000fe20000000000 */
.L_x_9:
[----:B------:R-:W2:Y:S04]  /*10eb0*/  LDL R115, [R1+0x314] ;  /* 0x0003140001737983 */ /* 0x000ea80000100800 */
[----:B------:R-:W2:Y:S01]  /*10ec0*/  LDL.LU R114, [R1+0x304] ;  /* 0x0003040001727983 */ /* 0x000ea20000300800 */
[----:B------:R-:W-:-:S04]  /*10ed0*/  UIADD3 UR22, UPT, UPT, UR22, 0x1, URZ ;  /* 0x0000000116167890 */ /* 0x000fc8000fffe0ff */
[----:B------:R-:W-:-:S04]  /*10ee0*/  UISETP.GT.AND UP1, UPT, UR22, 0x1, UPT ;  /* 0x000000011600788c */ /* 0x000fc8000bf24270 */
[----:B0-----:R-:W-:Y:S02]  /*10ef0*/  USEL UR5, URZ, 0x1, !UP1 ;  /* 0x00000001ff057887 */ /* 0x001fe4000c800000 */
[----:B------:R-:W-:Y:S02]  /*10f00*/  USEL UR22, UR22, URZ, !UP1 ;  /* 0x000000ff16167287 */ /* 0x000fe4000c800000 */
[----:B------:R-:W-:Y:S01]  /*10f10*/  ULOP3.LUT UR5, UR4, UR5, URZ, 0x3c, !UPT ;  /* 0x0000000504057292 */ /* 0x000fe2000f8e3cff */
[----:B--2---:R-:W-:Y:S02]  /*10f20*/  ISETP.NE.U32.AND P2, PT, R114, R115, PT ;  /* 0x000000737200720c */ /* 0x004fe40003f45070 */
[----:B------:R-:W2:Y:S01]  /*10f30*/  LDL.LU R115, [R1+0x310] ;  /* 0x0003100001737983 */ /* 0x000ea20000300800 */
[----:B------:R-:W-:-:S03]  /*10f40*/  IMAD.U32 R114, RZ, RZ, UR4 ;  /* 0x00000004ff727e24 */ /* 0x000fc6000f8e00ff */
[----:B--2---:R1:W-:Y:S07]  /*10f50*/  STL [R1+0x304], R115 ;  /* 0x0003047301007387 */ /* 0x0043ee0000100800 */
[----:B------:R-:W-:Y:S05]  /*10f60*/  @P2 BRA `(.L_x_10) ;  /* 0xffffff8c00602947 */ /* 0x000fea000383ffff */
.L_x_7:
[----:B01----:R-:W0:Y:S01]  /*10f70*/  LDC R115, c[0x0][0x3a0] ;  /* 0x0000e800ff737b82 */ /* 0x003e220000000800 */
[----:B------:R-:W1:Y:S01]  /*10f80*/  LDCU.128 UR12, c[0x0][0x390] ;  /* 0x00007200ff0c77ac */ /* 0x000e620008000c00 */
[C---:B-----5:R-:W-:Y:S02]  /*10f90*/  VIADD R2, R0.reuse, 0x1 ;  /* 0x0000000100027836 */ /* 0x060fe40000000000 */
[C---:B------:R-:W-:Y:S01]  /*10fa0*/  VIADD R5, R0.reuse, 0x2 ;  /* 0x0000000200057836 */ /* 0x040fe20000000000 */
[----:B------:R-:W2:Y:S01]  /*10fb0*/  LDCU UR32, c[0x0][0x3b8] ;  /* 0x00007700ff2077ac */ /* 0x000ea20008000800 */
[----:B------:R-:W-:Y:S02]  /*10fc0*/  VIADD R4, R0, 0x3 ;  /* 0x0000000300047836 */ /* 0x000fe40000000000 */
[----:B------:R-:W3:Y:S01]  /*10fd0*/  LDC R3, c[0x0][0x3b4] ;  /* 0x0000ed00ff037b82 */ /* 0x000ee20000000800 */
[----:B------:R-:W4:Y:S01]  /*10fe0*/  LDCU.64 UR34, c[0x0][0x398] ;  /* 0x00007300ff2277ac */ /* 0x000f220008000a00 */
[----:B------:R-:W0:Y:S01]  /*10ff0*/  LDCU.64 UR6, c[0x0][0x398] ;  /* 0x00007300ff0677ac */ /* 0x000e220008000a00 */
[----:B------:R-:W0:Y:S01]  /*11000*/  LDCU.64 UR16, c[0x0][0x398] ;  /* 0x00007300ff1077ac */ /* 0x000e220008000a00 */
[----:B-1----:R-:W-:Y:S01]  /*11010*/  ISETP.GE.AND P5, PT, R2, UR15, PT ;  /* 0x0000000f02007c0c */ /* 0x002fe2000bfa6270 */
[C---:B------:R-:W-:Y:S01]  /*11020*/  VIADD R2, R0.reuse, 0x4 ;  /* 0x0000000400027836 */ /* 0x040fe20000000000 */
[----:B------:R-:W-:Y:S01]  /*11030*/  ISETP.GE.AND P2, PT, R5, UR15, PT ;  /* 0x0000000f05007c0c */ /* 0x000fe2000bf46270 */
[----:B--2---:R-:W-:Y:S01]  /*11040*/  IMAD R182, R0, UR32, RZ ;  /* 0x0000002000b67c24 */ /* 0x004fe2000f8e02ff */
[----:B------:R-:W-:Y:S01]  /*11050*/  ISETP.GE.AND P3, PT, R4, UR15, PT ;  /* 0x0000000f04007c0c */ /* 0x000fe2000bf66270 */
[----:B0-----:R-:W-:Y:S01]  /*11060*/  VIADD R115, R115, 0x3f ;  /* 0x0000003f73737836 */ /* 0x001fe20000000000 */
[----:B------:R-:W-:Y:S01]  /*11070*/  ISETP.GE.AND P1, PT, R2, UR15, PT ;  /* 0x0000000f02007c0c */ /* 0x000fe2000bf26270 */
[----:B------:R-:W-:Y:S01]  /*11080*/  VIADD R174, R182, UR32 ;  /* 0x00000020b6ae7c36 */ /* 0x000fe20008000000 */
[----:B------:R-:W-:-:S02]  /*11090*/  SHF.R.S32.HI R4, RZ, 0x1f, R182 ;  /* 0x0000001fff047819 */ /* 0x000fc400000114b6 */
[----:B------:R-:W-:Y:S01]  /*110a0*/  ISETP.GE.AND P4, PT, R115, 0x40, PT ;  /* 0x000000407300780c */ /* 0x000fe20003f86270 */
[----:B---3--:R-:W-:-:S04]  /*110b0*/  IMAD R132, R169, R3, RZ ;  /* 0x00000003a9847224 */ /* 0x008fc800078e02ff */
[----:B------:R-:W-:Y:S01]  /*110c0*/  IMAD R3, R3, 0x80, R132 ;  /* 0x0000008003037824 */ /* 0x000fe200078e0284 */
[----:B------:R-:W-:-:S07]  /*110d0*/  IADD3 R2, P6, PT, R132, UR12, RZ ;  /* 0x0000000c84027c10 */ /* 0x000fce000ffde0ff */
[----:B----4-:R-:W-:Y:S06]  /*110e0*/  @!P4 BRA `(.L_x_11) ;  /* 0x000000000010c947 */ /* 0x010fec0003800000 */
[----:B------:R-:W-:-:S06]  /*110f0*/  USHF.L.U32 UR4, UR4, 0x1f, URZ ;  /* 0x0000001f04047899 */ /* 0x000fcc00080006ff */
[----:B------:R-:W-:-:S04]  /*11100*/  IMAD.U32 R5, RZ, RZ, UR4 ;  /* 0x00000004ff057e24 */ /* 0x000fc8000f8e00ff */
[----:B------:R-:W0:Y:S02]  /*11110*/  SYNCS.PHASECHK.TRANS64.TRYWAIT P4, [UR11], R5 ;  /* 0x00000005ff0075a7 */ /* 0x000e24000808110b */
[----:B0-----:R-:W-:Y:S05]  /*11120*/  @!P4 BRA `(.L_x_12) ;  /* 0x000000480050c947 */ /* 0x001fea0003800000 */
.L_x_11:
[----:B------:R-:W-:Y:S01]  /*11130*/  BAR.SYNC.DEFER_BLOCKING 0x0 ;  /* 0x0000000000007b1d */ /* 0x000fe20000010000 */
[C---:B------:R-:W-:Y:S01]  /*11140*/  IADD3 R133, P4, PT, R3.reuse, UR12, RZ ;  /* 0x0000000c03857c10 */ /* 0x040fe2000ff9e0ff */
[----:B------:R-:W-:Y:S01]  /*11150*/  VIADD R170, R174, UR32 ;  /* 0x00000020aeaa7c36 */ /* 0x000fe20008000000 */
[----:B------:R-:W-:Y:S01]  /*11160*/  LEA.HI.X.SX32 R132, R132, UR13, 0x1, P6 ;  /* 0x0000000d84847c11 */ /* 0x000fe2000b0f0eff */
[----:B------:R-:W-:Y:S01]  /*11170*/  VIADD R184, R0, 0x5 ;  /* 0x0000000500b87836 */ /* 0x000fe20000000000 */
[-C--:B------:R-:W-:Y:S01]  /*11180*/  IADD3 R180, P6, PT, R182, R2.reuse, RZ ;  /* 0x00000002b6b47210 */ /* 0x080fe20007fde0ff */
[----:B------:R-:W-:Y:S01]  /*11190*/  VIADD R164, R170, UR32 ;  /* 0x00000020aaa47c36 */ /* 0x000fe20008000000 */
[----:B------:R-:W-:Y:S01]  /*111a0*/  LEA.HI.X.SX32 R3, R3, UR13, 0x1, P4 ;  /* 0x0000000d03037c11 */ /* 0x000fe2000a0f0eff */
[----:B------:R-:W0:Y:S01]  /*111b0*/  LDCU.64 UR30, c[0x0][0x398] ;  /* 0x00007300ff1e77ac */ /* 0x000e220008000a00 */
[-C--:B------:R-:W-:Y:S01]  /*111c0*/  IADD3 R182, P4, PT, R182, R133.reuse, RZ ;  /* 0x00000085b6b67210 */ /* 0x080fe20007f9e0ff */
[----:B------:R-:W-:Y:S01]  /*111d0*/  IMAD.X R181, R4, 0x1, R132, P6 ;  /* 0x0000000104b57824 */ /* 0x000fe200030e0684 */
[----:B------:R-:W-:Y:S01]  /*111e0*/  SHF.R.S32.HI R5, RZ, 0x1f, R174 ;  /* 0x0000001fff057819 */ /* 0x000fe200000114ae */
[----:B------:R-:W-:Y:S01]  /*111f0*/  VIADD R162, R164, UR32 ;  /* 0x00000020a4a27c36 */ /* 0x000fe20008000000 */
[-C--:B------:R-:W-:Y:S01]  /*11200*/  IADD3 R176, P6, PT, R174, R2.reuse, RZ ;  /* 0x00000002aeb07210 */ /* 0x080fe20007fde0ff */
[--C-:B------:R-:W-:Y:S01]  /*11210*/  IMAD.X R183, R4, 0x1, R3.reuse, P4 ;  /* 0x0000000104b77824 */ /* 0x100fe200020e0603 */
[-C--:B------:R-:W-:Y:S01]  /*11220*/  IADD3 R174, P4, PT, R174, R133.reuse, RZ ;  /* 0x00000085aeae7210 */ /* 0x080fe20007f9e0ff */
[----:B------:R-:W-:Y:S01]  /*11230*/  VIADD R150, R162, UR32 ;  /* 0x00000020a2967c36 */ /* 0x000fe20008000000 */
[----:B------:R-:W-:Y:S01]  /*11240*/  SHF.R.S32.HI R6, RZ, 0x1f, R170 ;  /* 0x0000001fff067819 */ /* 0x000fe200000114aa */
[C---:B------:R-:W-:Y:S01]  /*11250*/  IMAD.X R177, R5.reuse, 0x1, R132, P6 ;  /* 0x0000000105b17824 */ /* 0x040fe200030e0684 */
[CC--:B------:R-:W-:Y:S01]  /*11260*/  IADD3 R172, P6, PT, R170.reuse, R2.reuse, RZ ;  /* 0x00000002aaac7210 */ /* 0x0c0fe20007fde0ff */
[--C-:B------:R-:W-:Y:S01]  /*11270*/  IMAD.X R175, R5, 0x1, R3.reuse, P4 ;  /* 0x0000000105af7824 */ /* 0x100fe200020e0603 */
[-C--:B------:R-:W-:Y:S01]  /*11280*/  IADD3 R170, P4, PT, R170, R133.reuse, RZ ;  /* 0x00000085aaaa7210 */ /* 0x080fe20007f9e0ff */
[----:B------:R-:W-:Y:S01]  /*11290*/  VIADD R154, R150, UR32 ;  /* 0x00000020969a7c36 */ /* 0x000fe20008000000 */
[----:B------:R-:W-:Y:S01]  /*112a0*/  SHF.R.S32.HI R4, RZ, 0x1f, R164 ;  /* 0x0000001fff047819 */ /* 0x000fe200000114a4 */
[----:B------:R-:W1:Y:S02]  /*112b0*/  @!P0 SYNCS.CCTL.IV [UR9+0xa000] ;  /* 0x00a00000ff0089b1 */ /* 0x000e640008000009 */
[----:B-1----:R-:W-:Y:S01]  /*112c0*/  BAR.SYNC.DEFER_BLOCKING 0x0 ;  /* 0x0000000000007b1d */ /* 0x002fe20000010000 */
[----:B------:R-:W-:Y:S01]  /*112d0*/  IMAD.X R171, R6, 0x1, R3, P4 ;  /* 0x0000000106ab7824 */ /* 0x000fe200020e0603 */
[-C--:B------:R-:W-:Y:S01]  /*112e0*/  IADD3 R166, P4, PT, R164, R2.reuse, RZ ;  /* 0x00000002a4a67210 */ /* 0x080fe20007f9e0ff */
[----:B------:R-:W-:Y:S01]  /*112f0*/  VIADD R144, R154, UR32 ;  /* 0x000000209a907c36 */ /* 0x000fe20008000000 */
[----:B------:R-:W-:Y:S01]  /*11300*/  SHF.R.S32.HI R5, RZ, 0x1f, R162 ;  /* 0x0000001fff057819 */ /* 0x000fe200000114a2 */
[----:B------:R-:W-:Y:S01]  /*11310*/  IMAD.X R173, R6, 0x1, R132, P6 ;  /* 0x0000000106ad7824 */ /* 0x000fe200030e0684 */
[----:B------:R-:W-:Y:S01]  /*11320*/  SHF.R.S32.HI R134, RZ, 0x1f, R150 ;  /* 0x0000001fff867819 */ /* 0x000fe20000011496 */
[----:B------:R-:W-:Y:S01]  /*11330*/  IMAD.X R167, R4, 0x1, R132, P4 ;  /* 0x0000000104a77824 */ /* 0x000fe200020e0684 */
[----:B------:R-:W-:Y:S01]  /*11340*/  IADD3 R160, P4, PT, R162, R2, RZ ;  /* 0x00000002a2a07210 */ /* 0x000fe20007f9e0ff */
[----:B------:R-:W-:Y:S01]  /*11350*/  VIADD R146, R144, UR32 ;  /* 0x0000002090927c36 */ /* 0x000fe20008000000 */
[----:B------:R-:W-:Y:S01]  /*11360*/  SHF.R.S32.HI R135, RZ, 0x1f, R154 ;  /* 0x0000001fff877819 */ /* 0x000fe2000001149a */
[----:B------:R-:W1:Y:S01]  /*11370*/  LDCU.64 UR28, c[0x0][0x398] ;  /* 0x00007300ff1c77ac */ /* 0x000e620008000a00 */
[----:B------:R-:W-:Y:S01]  /*11380*/  IADD3 R164, P6, PT, R164, R133, RZ ;  /* 0x00000085a4a47210 */ /* 0x000fe20007fde0ff */
[----:B------:R-:W-:-:S02]  /*11390*/  IMAD.X R161, R5, 0x1, R132, P4 ;  /* 0x0000000105a17824 */ /* 0x000fc400020e0684 */
[----:B------:R-:W-:Y:S01]  /*113a0*/  VIADD R138, R146, UR32 ;  /* 0x00000020928a7c36 */ /* 0x000fe20008000000 */
[----:B------:R-:W2:Y:S01]  /*113b0*/  LDCU.64 UR26, c[0x0][0x398] ;  /* 0x00007300ff1a77ac */ /* 0x000ea20008000a00 */
[----:B------:R-:W-:Y:S02]  /*113c0*/  IMAD.X R165, R4, 0x1, R3, P6 ;  /* 0x0000000104a57824 */ /* 0x000fe400030e0603 */
[----:B------:R-:W-:Y:S01]  /*113d0*/  VIADD R140, R138, UR32 ;  /* 0x000000208a8c7c36 */ /* 0x000fe20008000000 */
[----:B------:R-:W3:Y:S03]  /*113e0*/  LDCU.64 UR22, c[0x0][0x398] ;  /* 0x00007300ff1677ac */ /* 0x000ee60008000a00 */
[----:B------:R-:W-:Y:S01]  /*113f0*/  VIADD R168, R140, UR32 ;  /* 0x000000208ca87c36 */ /* 0x000fe20008000000 */
[----:B------:R-:W4:Y:S01]  /*11400*/  @!P0 SYNCS.CCTL.IV [UR9+0xa008] ;  /* 0x00a00800ff0089b1 */ /* 0x000f220008000009 */
[----:B------:R-:W-:Y:S01]  /*11410*/  IADD3 R162, P0, PT, R162, R133, RZ ;  /* 0x00000085a2a27210 */ /* 0x000fe20007f1e0ff */
[----:B------:R-:W5:Y:S02]  /*11420*/  LDCU.64 UR20, c[0x0][0x398] ;  /* 0x00007300ff1477ac */ /* 0x000f640008000a00 */
[----:B------:R-:W-:-:S02]  /*11430*/  SHF.R.S32.HI R178, RZ, 0x1f, R168 ;  /* 0x0000001fffb27819 */ /* 0x000fc400000114a8 */
[--C-:B------:R-:W-:Y:S01]  /*11440*/  IMAD.X R163, R5, 0x1, R3.reuse, P0 ;  /* 0x0000000105a37824 */ /* 0x100fe200000e0603 */
[CC--:B------:R-:W-:Y:S01]  /*11450*/  IADD3 R158, P0, PT, R150.reuse, R2.reuse, RZ ;  /* 0x00000002969e7210 */ /* 0x0c0fe20007f1e0ff */
[----:B------:R-:W0:Y:S01]  /*11460*/  LDTM.x128 R4, tmem[UR10] ;  /* 0x0000000a000479ee */ /* 0x000e2200083c0000 */
[-C--:B------:R-:W-:Y:S01]  /*11470*/  IADD3 R150, P4, PT, R150, R133.reuse, RZ ;  /* 0x0000008596967210 */ /* 0x080fe20007f9e0ff */
[----:B------:R-:W-:Y:S01]  /*11480*/  NOP ;  /* 0x0000000000007918 */ /* 0x000fe20000000000 */
[----:B------:R-:W0:Y:S01]  /*11490*/  LDCU.64 UR18, c[0x0][0x398] ;  /* 0x00007300ff1277ac */ /* 0x000e220008000a00 */
[----:B------:R-:W-:Y:S01]  /*114a0*/  IMAD.X R159, R134, 0x1, R132, P0 ;  /* 0x00000001869f7824 */ /* 0x000fe200000e0684 */
[-C--:B------:R-:W-:Y:S01]  /*114b0*/  IADD3 R156, P0, PT, R154, R2.reuse, RZ ;  /* 0x000000029a9c7210 */ /* 0x080fe20007f1e0ff */
[--C-:B------:R-:W-:Y:S01]  /*114c0*/  IMAD.X R151, R134, 0x1, R3.reuse, P4 ;  /* 0x0000000186977824 */ /* 0x100fe200020e0603 */
[-C--:B------:R-:W-:Y:S01]  /*114d0*/  IADD3 R154, P4, PT, R154, R133.reuse, RZ ;  /* 0x000000859a9a7210 */ /* 0x080fe20007f9e0ff */
[----:B------:R-:W0:Y:S01]  /*114e0*/  LDCU.64 UR12, c[0x0][0x398] ;  /* 0x00007300ff0c77ac */ /* 0x000e220008000a00 */
[----:B------:R-:W-:Y:S01]  /*114f0*/  SHF.R.S32.HI R134, RZ, 0x1f, R144 ;  /* 0x0000001fff867819 */ /* 0x000fe20000011490 */
[C---:B------:R-:W-:Y:S01]  /*11500*/  IMAD.X R157, R135.reuse, 0x1, R132, P0 ;  /* 0x00000001879d7824 */ /* 0x040fe200000e0684 */
[CC--:B------:R-:W-:Y:S01]  /*11510*/  IADD3 R152, P0, PT, R144.reuse, R2.reuse, RZ ;  /* 0x0000000290987210 */ /* 0x0c0fe20007f1e0ff */
[--C-:B------:R-:W-:Y:S01]  /*11520*/  IMAD.X R155, R135, 0x1, R3.reuse, P4 ;  /* 0x00000001879b7824 */ /* 0x100fe200020e0603 */
[-C--:B------:R-:W-:Y:S01]  /*11530*/  IADD3 R144, P4, PT, R144, R133.reuse, RZ ;  /* 0x0000008590907210 */ /* 0x080fe20007f9e0ff */
[----:B------:R-:W1:Y:S01]  /*11540*/  LDCU.64 UR10, c[0x0][0x398] ;  /* 0x00007300ff0a77ac */ /* 0x000e620008000a00 */
[----:B------:R-:W-:Y:S01]  /*11550*/  SHF.R.S32.HI R135, RZ, 0x1f, R146 ;  /* 0x0000001fff877819 */ /* 0x000fe20000011492 */
[----:B------:R-:W-:Y:S01]  /*11560*/  IMAD.X R153, R134, 0x1, R132, P0 ;  /* 0x0000000186997824 */ /* 0x000fe200000e0684 */
[-C--:B------:R-:W-:Y:S01]  /*11570*/  IADD3 R148, P0, PT, R146, R2.reuse, RZ ;  /* 0x0000000292947210 */ /* 0x080fe20007f1e0ff */
[--C-:B------:R-:W-:Y:S01]  /*11580*/  IMAD.X R145, R134, 0x1, R3.reuse, P4 ;  /* 0x0000000186917824 */ /* 0x100fe200020e0603 */
[-C--:B------:R-:W-:Y:S01]  /*11590*/  IADD3 R146, P4, PT, R146, R133.reuse, RZ ;  /* 0x0000008592927210 */ /* 0x080fe20007f9e0ff */
[----:B------:R-:W1:Y:S01]  /*115a0*/  LDCU.64 UR4, c[0x0][0x398] ;  /* 0x00007300ff0477ac */ /* 0x000e620008000a00 */
[----:B------:R-:W-:Y:S01]  /*115b0*/  SHF.R.S32.HI R134, RZ, 0x1f, R138 ;  /* 0x0000001fff867819 */ /* 0x000fe2000001148a */
[C-C-:B------:R-:W-:Y:S01]  /*115c0*/  IMAD.X R149, R135.reuse, 0x1, R132.reuse, P0 ;  /* 0x0000000187957824 */ /* 0x140fe200000e0684 */
[C---:B------:R-:W-:Y:S01]  /*115d0*/  IADD3 R142, P0, PT, R138.reuse, R2, RZ ;  /* 0x000000028a8e7210 */ /* 0x040fe20007f1e0ff */
[--C-:B------:R-:W-:Y:S01]  /*115e0*/  IMAD.X R147, R135, 0x1, R3.reuse, P4 ;  /* 0x0000000187937824 */ /* 0x100fe200020e0603 */
[----:B------:R-:W-:Y:S01]  /*115f0*/  IADD3 R138, P6, PT, R138, R133, RZ ;  /* 0x000000858a8a7210 */ /* 0x000fe20007fde0ff */
[----:B------:R-:W1:Y:S01]  /*11600*/  LDCU UR9, c[0x0][0x398] ;  /* 0x00007300ff0977ac */ /* 0x000e620008000800 */
[----:B------:R-:W-:Y:S01]  /*11610*/  ISETP.GE.AND P4, PT, R169, UR14, PT ;  /* 0x0000000ea9007c0c */ /* 0x000fe2000bf86270 */
[C---:B------:R-:W-:Y:S01]  /*11620*/  IMAD.X R143, R134.reuse, 0x1, R132, P0 ;  /* 0x00000001868f7824 */ /* 0x040fe200000e0684 */
[----:B0-----:R-:W-:Y:S01]  /*11630*/  F2FP.SATFINITE.E5M2.F32.PACK_AB_MERGE_C R5, R5, R4, RZ ;  /* 0x000000040505723e */ /* 0x001fe200048060ff */
[----:B------:R-:W-:Y:S01]  /*11640*/  IMAD.X R139, R134, 0x1, R3, P6 ;  /* 0x00000001868b7824 */ /* 0x000fe200030e0603 */
[C---:B------:R-:W-:Y:S01]  /*11650*/  ISETP.GE.AND P6, PT, R0.reuse, UR15, PT ;  /* 0x0000000f00007c0c */ /* 0x040fe2000bfc6270 */
[C---:B------:R-:W-:Y:S01]  /*11660*/  VIADD R4, R0.reuse, 0x6 ;  /* 0x0000000600047836 */ /* 0x040fe20000000000 */
[----:B------:R-:W-:Y:S01]  /*11670*/  ISETP.LT.AND P4, PT, R0, UR35, !P4 ;  /* 0x0000002300007c0c */ /* 0x000fe2000e781270 */
[----:B------:R-:W0:Y:S01]  /*11680*/  LDCU UR14, c[0x0][0x398] ;  /* 0x00007300ff0e77ac */ /* 0x000e220008000800 */
[----:B------:R-:W-:-:S02]  /*11690*/  ISETP.LT.AND P6, PT, R179, UR6, !P6 ;  /* 0x00000006b3007c0c */ /* 0x000fc4000f7c1270 */
[----:B------:R-:W-:Y:S01]  /*116a0*/  F2FP.SATFINITE.E5M2.F32.PACK_AB_MERGE_C R185, R69, R68, RZ ;  /* 0x0000004445b9723e */ /* 0x000fe200048060ff */
[----:B------:R-:W0:Y:S01]  /*116b0*/  LDCU UR6, c[0x0][0x398] ;  /* 0x00007300ff0677ac */ /* 0x000e220008000800 */
[----:B------:R-:W-:Y:S02]  /*116c0*/  PRMT R69, R5, 0x9910, RZ ;  /* 0x0000991005457816 */ /* 0x000fe400000000ff */
[----:B------:R-:W-:Y:S02]  /*116d0*/  PRMT R68, R185, 0x9910, RZ ;  /* 0x00009910b9447816 */ /* 0x000fe400000000ff */
[----:B------:R-:W-:Y:S02]  /*116e0*/  SHF.R.S32.HI R69, RZ, 0x8, R69 ;  /* 0x00000008ff457819 */ /* 0x000fe40000011445 */
[----:B------:R-:W-:Y:S01]  /*116f0*/  SHF.R.S32.HI R135, RZ, 0x1f, R140 ;  /* 0x0000001fff877819 */ /* 0x000fe2000001148c */
[----:B------:R0:W-:Y:S01]  /*11700*/  @P4 STG.E.U8 desc[UR24][R180.64], R5 ;  /* 0x00000005b4004986 */ /* 0x0001e2000c101118 */
[----:B------:R-:W-:-:S02]  /*11710*/  ISETP.LT.AND P4, PT, R169, UR16, !P5 ;  /* 0x00000010a9007c0c */ /* 0x000fc4000ef81270 */
[----:B------:R-:W-:Y:S01]  /*11720*/  ISETP.LT.AND P5, PT, R179, UR30, !P5 ;  /* 0x0000001eb3007c0c */ /* 0x000fe2000efa1270 */
[----:B------:R-:W-:Y:S01]  /*11730*/  @P6 STG.E.U8 desc[UR24][R182.64], R185 ;  /* 0x000000b9b6006986 */ /* 0x000fe2000c101118 */
[----:B-1----:R-:W-:Y:S02]  /*11740*/  ISETP.LT.AND P6, PT, R169, UR28, !P2 ;  /* 0x0000001ca9007c0c */ /* 0x002fe4000d7c1270 */
[----:B------:R-:W-:Y:S02]  /*11750*/  IADD3 R136, P0, PT, R140, R2, RZ ;  /* 0x000000028c887210 */ /* 0x000fe40007f1e0ff */
[----:B------:R-:W-:Y:S02]  /*11760*/  F2FP.SATFINITE.E5M2.F32.PACK_AB_MERGE_C R7, R7, R6, RZ ;  /* 0x000000060707723e */ /* 0x000fe400048060ff */
[----:B------:R-:W-:Y:S01]  /*11770*/  F2FP.SATFINITE.E5M2.F32.PACK_AB_MERGE_C R71, R71, R70, RZ ;  /* 0x000000464747723e */ /* 0x000fe200048060ff */
[----:B0-----:R-:W-:Y:S01]  /*11780*/  IMAD.MOV.U32 R5, RZ, RZ, R68 ;  /* 0x000000ffff057224 */ /* 0x001fe200078e0044 */
[----:B--2---:R-:W-:Y:S01]  /*11790*/  ISETP.LT.AND P2, PT, R179, UR26, !P2 ;  /* 0x0000001ab3007c0c */ /* 0x004fe2000d741270 */
[----:B------:R-:W-:Y:S01]  /*117a0*/  @P4 STG.E.U8 desc[UR24][R176.64], R69 ;  /* 0x00000045b0004986 */ /* 0x000fe2000c101118 */
[----:B------:R-:W-:Y:S01]  /*117b0*/  ISETP.GE.AND P4, PT, R4, UR15, PT ;  /* 0x0000000f04007c0c */ /* 0x000fe2000bf86270 */
[----:B------:R-:W-:Y:S01]  /*117c0*/  VIADD R4, R0, 0x7 ;  /* 0x0000000700047836 */ /* 0x000fe20000000000 */
[----:B------:R-:W-:Y:S01]  /*117d0*/  SHF.R.S32.HI R5, RZ, 0x8, R5 ;  /* 0x00000008ff057819 */ /* 0x000fe20000011405 */
[----:B------:R-:W-:Y:S01]  /*117e0*/  IMAD.X R137, R135, 0x1, R132, P0 ;  /* 0x0000000187897824 */ /* 0x000fe200000e0684 */
[----:B------:R-:W-:Y:S01]  /*117f0*/  IADD3 R140, P0, PT, R140, R133, RZ ;  /* 0x000000858c8c7210 */ /* 0x000fe20007f1e0ff */
[----:B------:R-:W-:Y:S01]  /*11800*/  VIADD R68, R0, 0xa ;  /* 0x0000000a00447836 */ /* 0x000fe20000000000 */
[----:B------:R-:W-:Y:S01]  /*11810*/  PRMT R6, R71, 0x9910, RZ ;  /* 0x0000991047067816 */ /* 0x000fe200000000ff */
[----:B------:R0:W-:Y:S01]  /*11820*/  @P5 STG.E.U8 desc[UR24][R174.64], R5 ;  /* 0x00000005ae005986 */ /* 0x0001e2000c101118 */
[----:B------:R-:W-:Y:S01]  /*11830*/  ISETP.GE.AND P5, PT, R4, UR15, PT ;  /* 0x0000000f04007c0c */ /* 0x000fe2000bfa6270 */
[----:B------:R-:W-:Y:S01]  /*11840*/  IMAD.X R141, R135, 0x1, R3, P0 ;  /* 0x00000001878d7824 */ /* 0x000fe200000e0603 */
[----:B------:R-:W-:Y:S01]  /*11850*/  PRMT R4, R7, 0x9910, RZ ;  /* 0x0000991007047816 */ /* 0x000fe200000000ff */
[----:B------:R1:W-:Y:S01]  /*11860*/  @P6 STG.E.U8 desc[UR24][R172.64], R7 ;  /* 0x00000007ac006986 */ /* 0x0003e2000c101118 */
[----:B---3--:R-:W-:-:S02]  /*11870*/  ISETP.LT.AND P6, PT, R169, UR22, !P3 ;  /* 0x00000016a9007c0c */ /* 0x008fc4000dfc1270 */
[----:B-----5:R-:W-:Y:S01]  /*11880*/  ISETP.LT.AND P3, PT, R179, UR20, !P3 ;  /* 0x00000014b3007c0c */ /* 0x020fe2000df61270 */
[----:B------:R-:W-:Y:S01]  /*11890*/  @P2 STG.E.U8 desc[UR24][R170.64], R71 ;  /* 0x00000047aa002986 */ /* 0x000fe2000c101118 */
[----:B------:R-:W-:Y:S02]  /*118a0*/  IADD3 R134, P0, PT, R168, R2, RZ ;  /* 0x00000002a8867210 */ /* 0x000fe40007f1e0ff */
[----:B------:R-:W-:Y:S02]  /*118b0*/  ISETP.LT.AND P2, PT, R169, UR18, !P1 ;  /* 0x00000012a9007c0c */ /* 0x000fe4000cf41270 */
[----:B0-----:R-:W-:Y:S01]  /*118c0*/  SHF.R.S32.HI R5, RZ, 0x8, R4 ;  /* 0x00000008ff057819 */ /* 0x001fe20000011404 */
[----:B------:R-:W-:Y:S01]  /*118d0*/  IMAD.X R135, R178, 0x1, R132, P0 ;  /* 0x00000001b2877824 */ /* 0x000fe200000e0684 */
[----:B------:R-:W-:Y:S01]  /*118e0*/  ISETP.GE.AND P0, PT, R184, UR15, PT ;  /* 0x0000000fb8007c0c */ /* 0x000fe2000bf06270 */
[----:B-1----:R-:W-:Y:S01]  /*118f0*/  IMAD.MOV.U32 R7, RZ, RZ, R6 ;  /* 0x000000ffff077224 */ /* 0x002fe200078e0006 */
[----:B------:R-:W-:Y:S01]  /*11900*/  ISETP.LT.AND P1, PT, R179, UR12, !P1 ;  /* 0x0000000cb3007c0c */ /* 0x000fe2000cf21270 */
[----:B------:R0:W-:Y:S01]  /*11910*/  @P6 STG.E.U8 desc[UR24][R166.64], R5 ;  /* 0x00000005a6006986 */ /* 0x0001e2000c101118 */
[----:B------:R-:W-:Y:S01]  /*11920*/  F2FP.SATFINITE.E5M2.F32.PACK_AB_MERGE_C R9, R9, R8, RZ ;  /* 0x000000080909723e */ /* 0x000fe200048060ff */
[----:B------:R-:W-:Y:S01]  /*11930*/  VIADD R4, R0, 0x8 ;  /* 0x0000000800047836 */ /* 0x000fe20000000000 */
[----:B------:R-:W-:Y:S01]  /*11940*/  SHF.R.S32.HI R7, RZ, 0x8, R7 ;  /* 0x00000008ff077819 */ /* 0x000fe20000011407 */
[----:B------:R-:W-:Y:S01]  /*11950*/  VIADD R8, R168, UR32 ;  /* 0x00000020a8087c36 */ /* 0x000fe20008000000 */
[----:B------:R-:W-:Y:S01]  /*11960*/  PRMT R69, R9, 0x9910, RZ ;  /* 0x0000991009457816 */ /* 0x000fe200000000ff */
[----:B------:R-:W1:Y:S01]  /*11970*/  LDCU UR12, c[0x0][0x398] ;  /* 0x00007300ff0c77ac */ /* 0x000e620008000800 */
[----:B------:R-:W-:Y:S01]  /*11980*/  ISETP.GE.AND P6, PT, R4, UR15, PT ;  /* 0x0000000f04007c0c */ /* 0x000fe2000bfc6270 */
[----:B------:R-:W-:Y:S01]  /*11990*/  @P3 STG.E.U8 desc[UR24][R164.64], R7 ;  /* 0x00000007a4003986 */ /* 0x000fe2000c101118 */
[----:B------:R-:W-:Y:S01]  /*119a0*/  ISETP.LT.AND P3, PT, R169, UR10, !P0 ;  /* 0x0000000aa9007c0c */ /* 0x000fe2000c761270 */
[----:B------:R-:W-:Y:S01]  /*119b0*/  VIADD R4, R0, 0x9 ;  /* 0x0000000900047836 */ /* 0x000fe20000000000 */
[----:B------:R-:W-:Y:S01]  /*119c0*/  F2FP.SATFINITE.E5M2.F32.PACK_AB_MERGE_C R73, R73, R72, RZ ;  /* 0x000000484949723e */ /* 0x000fe200048060ff */
[----:B------:R2:W-:Y:S01]  /*119d0*/  @P2 STG.E.U8 desc[UR24][R160.64], R9 ;  /* 0x00000009a0002986 */ /* 0x0005e2000c101118 */
[----:B------:R-:W-:Y:S01]  /*119e0*/  SHF.R.S32.HI R69, RZ, 0x8, R69 ;  /* 0x00000008ff457819 */ /* 0x000fe20000011445 */
[----:B------:R-:W3:Y:S01]  /*119f0*/  LDCU UR10, c[0x0][0x398] ;  /* 0x00007300ff0a77ac */ /* 0x000ee20008000800 */
[----:B------:R-:W-:Y:S01]  /*11a00*/  ISETP.GE.AND P2, PT, R4, UR15, PT ;  /* 0x0000000f04007c0c */ /* 0x000fe2000bf46270 */
[----:B------:R-:W-:Y:S01]  /*11a10*/  @P1 STG.E.U8 desc[UR24][R162.64], R73 ;  /* 0x00000049a2001986 */ /* 0x000fe2000c101118 */
[----:B------:R-:W-:-:S02]  /*11a20*/  IADD3 R4, P1, PT, R168, R133, RZ ;  /* 0x00000085a8047210 */ /* 0x000fc40007f3e0ff */
[----:B------:R-:W-:Y:S02]  /*11a30*/  SHF.R.S32.HI R70, RZ, 0x1f, R8 ;  /* 0x0000001fff467819 */ /* 0x000fe40000011408 */
[----:B------:R-:W-:Y:S01]  /*11a40*/  F2FP.SATFINITE.E5M2.F32.PACK_AB_MERGE_C R11, R11, R10, RZ ;  /* 0x0000000a0b0b723e */ /* 0x000fe200048060ff */
[----:B------:R5:W-:Y:S01]  /*11a50*/  @P3 STG.E.U8 desc[UR24][R158.64], R69 ;  /* 0x000000459e003986 */ /* 0x000be2000c101118 */
[----:B------:R-:W-:Y:S01]  /*11a60*/  IADD3 R6, P3, PT, R8, R2, RZ ;  /* 0x0000000208067210 */ /* 0x000fe20007f7e0ff */
[----:B0-----:R-:W-:Y:S01]  /*11a70*/  IMAD.X R5, R178, 0x1, R3, P1 ;  /* 0x00000001b2057824 */ /* 0x001fe200008e0603 */
[----:B------:R-:W-:Y:S01]  /*11a80*/  ISETP.LT.AND P1, PT, R179, UR4, !P0 ;  /* 0x00000004b3007c0c */ /* 0x000fe2000c721270 */
[----:B------:R-:W0:Y:S01]  /*11a90*/  LDCU UR4, c[0x0][0x398] ;  /* 0x00007300ff0477ac */ /* 0x000e220008000800 */
[----:B--2---:R-:W-:Y:S01]  /*11aa0*/  PRMT R9, R73, 0x9910, RZ ;  /* 0x0000991049097816 */ /* 0x004fe200000000ff */
[----:B------:R-:W-:Y:S01]  /*11ab0*/  IMAD.X R7, R70, 0x1, R132, P3 ;  /* 0x0000000146077824 */ /* 0x000fe200018e0684 */
[----:B------:R-:W-:Y:S01]  /*11ac0*/  ISETP.LT.AND P3, PT, R169, UR34, !P4 ;  /* 0x00000022a9007c0c */ /* 0x000fe2000e761270 */
[----:B------:R-:W-:Y:S01]  /*11ad0*/  VIADD R10, R0, 0xb ;  /* 0x0000000b000a7836 */ /* 0x000fe20000000000 */
[----:B------:R-:W-:Y:S01]  /*11ae0*/  ISETP.LT.AND P4, PT, R179, UR6, !P4 ;  /* 0x00000006b3007c0c */ /* 0x000fe2000e781270 */
[----:B------:R-:W2:Y:S01]  /*11af0*/  LDCU UR6, c[0x0][0x398] ;  /* 0x00007300ff0677ac */ /* 0x000ea20008000800 */
[----:B------:R-:W-:-:S02]  /*11b00*/  SHF.R.S32.HI R9, RZ, 0x8, R9 ;  /* 0x00000008ff097819 */ /* 0x000fc40000011409 */
[----:B------:R-:W-:Y:S02]  /*11b10*/  ISETP.GE.AND P0, PT, R68, UR15, PT ;  /* 0x0000000f44007c0c */ /* 0x000fe4000bf06270 */
[----:B------:R-:W-:Y:S01]  /*11b20*/  PRMT R68, R11, 0x9910, RZ ;  /* 0x000099100b447816 */ /* 0x000fe200000000ff */
[----:B------:R1:W-:Y:S01]  /*11b30*/  @P1 STG.E.U8 desc[UR24][R150.64], R9 ;  /* 0x0000000996001986 */ /* 0x0003e2000c101118 */
[----:B------:R-:W-:Y:S02]  /*11b40*/  F2FP.SATFINITE.E5M2.F32.PACK_AB_MERGE_C R75, R75, R74, RZ ;  /* 0x0000004a4b4b723e */ /* 0x000fe400048060ff */
[----:B------:R-:W-:Y:S01]  /*11b50*/  ISETP.LT.AND P1, PT, R169, UR9, !P5 ;  /* 0x00000009a9007c0c */ /* 0x000fe2000ef21270 */
[----:B------:R2:W-:Y:S01]  /*11b60*/  @P3 STG.E.U8 desc[UR24][R156.64], R11 ;  /* 0x0000000b9c003986 */ /* 0x0005e2000c101118 */
[----:B------:R-:W-:Y:S01]  /*11b70*/  ISETP.GE.AND P3, PT, R10, UR15, PT ;  /* 0x0000000f0a007c0c */ /* 0x000fe2000bf66270 */
[----:B------:R-:W4:Y:S01]  /*11b80*/  LDCU UR9, c[0x0][0x398] ;  /* 0x00007300ff0977ac */ /* 0x000f220008000800 */
[----:B------:R-:W-:Y:S01]  /*11b90*/  IMAD.MOV.U32 R10, RZ, RZ, R68 ;  /* 0x000000ffff0a7224 */ /* 0x000fe200078e0044 */
[----:B-----5:R-:W-:Y:S01]  /*11ba0*/  PRMT R69, R75, 0x9910, RZ ;  /* 0x000099104b457816 */ /* 0x020fe200000000ff */
[----:B------:R-:W-:Y:S01]  /*11bb0*/  @P4 STG.E.U8 desc[UR24][R154.64], R75 ;  /* 0x0000004b9a004986 */ /* 0x000fe2000c101118 */
[----:B0-----:R-:W-:Y:S01]  /*11bc0*/  ISETP.LT.AND P5, PT, R179, UR4, !P5 ;  /* 0x00000004b3007c0c */ /* 0x001fe2000efa1270 */
[----:B------:R-:W0:Y:S01]  /*11bd0*/  LDCU UR4, c[0x0][0x398] ;  /* 0x00007300ff0477ac */ /* 0x000e220008000800 */
[----:B-1----:R-:W-:Y:S01]  /*11be0*/  SHF.R.S32.HI R9, RZ, 0x8, R10 ;  /* 0x00000008ff097819 */ /* 0x002fe2000001140a */
[----:B------:R-:W-:Y:S01]  /*11bf0*/  IMAD.MOV.U32 R10, RZ, RZ, R69 ;  /* 0x000000ffff0a7224 */ /* 0x000fe200078e0045 */
[----:B---3--:R-:W-:Y:S01]  /*11c00*/  ISETP.LT.AND P4, PT, R169, UR10, !P6 ;  /* 0x0000000aa9007c0c */ /* 0x008fe2000f781270 */
[C---:B------:R-:W-:Y:S01]  /*11c10*/  VIADD R68, R0.reuse, 0xc ;  /* 0x0000000c00447836 */ /* 0x040fe20000000000 */
[----:B--2---:R-:W-:Y:S01]  /*11c20*/  ISETP.LT.AND P6, PT, R179, UR6, !P6 ;  /* 0x00000006b3007c0c */ /* 0x004fe2000f7c1270 */
[----:B------:R1:W-:Y:S01]  /*11c30*/  @P1 STG.E.U8 desc[UR24][R152.64], R9 ;  /* 0x0000000998001986 */ /* 0x0003e2000c101118 */
[----:B------:R-:W-:Y:S01]  /*11c40*/  SHF.R.S32.HI R11, RZ, 0x8, R10 ;  /* 0x00000008ff0b7819 */ /* 0x000fe2000001140a */
[----:B------:R-:W2:Y:S01]  /*11c50*/  LDCU UR6, c[0x0][0x398] ;  /* 0x00007300ff0677ac */ /* 0x000ea20008000800 */
[----:B------:R-:W-:Y:S01]  /*11c60*/  F2FP.SATFINITE.E5M2.F32.PACK_AB_MERGE_C R13, R13, R12, RZ ;  /* 0x0000000c0d0d723e */ /* 0x000fe200048060ff */
[----:B------:R-:W-:Y:S01]  /*11c70*/  VIADD R10, R0, 0xd ;  /* 0x0000000d000a7836 */ /* 0x000fe20000000000 */
[----:B------:R-:W-:Y:S01]  /*11c80*/  F2FP.SATFINITE.E5M2.F32.PACK_AB_MERGE_C R77, R77, R76, RZ ;  /* 0x0000004c4d4d723e */ /* 0x000fe200048060ff */
[----:B------:R-:W-:Y:S01]  /*11c90*/  @P5 STG.E.U8 desc[UR24][R144.64], R11 ;  /* 0x0000000b90005986 */ /* 0x000fe2000c101118 */
[----:B----4-:R-:W-:Y:S01]  /*11ca0*/  ISETP.LT.AND P5, PT, R169, UR9, !P2 ;  /* 0x00000009a9007c0c */ /* 0x010fe2000d7a1270 */
[----:B------:R-:W3:Y:S01]  /*11cb0*/  LDCU UR9, c[0x0][0x398] ;  /* 0x00007300ff0977ac */ /* 0x000ee20008000800 */
[----:B------:R-:W-:Y:S01]  /*11cc0*/  ISETP.GE.AND P1, PT, R68, UR15, PT ;  /* 0x0000000f44007c0c */ /* 0x000fe2000bf26270 */
[----:B------:R4:W-:Y:S01]  /*11cd0*/  @P4 STG.E.U8 desc[UR24][R148.64], R13 ;  /* 0x0000000d94004986 */ /* 0x0009e2000c101118 */
[----:B------:R-:W-:Y:S01]  /*11ce0*/  PRMT R69, R13, 0x9910, RZ ;  /* 0x000099100d457816 */ /* 0x000fe200000000ff */
[----:B------:R-:W-:Y:S01]  /*11cf0*/  VIADD R68, R8, UR32 ;  /* 0x0000002008447c36 */ /* 0x000fe20008000000 */
[----:B------:R-:W-:Y:S01]  /*11d00*/  ISETP.GE.AND P4, PT, R10, UR15, PT ;  /* 0x0000000f0a007c0c */ /* 0x000fe2000bf86270 */
[----:B------:R-:W-:Y:S01]  /*11d10*/  @P6 STG.E.U8 desc[UR24][R146.64], R77 ;  /* 0x0000004d92006986 */ /* 0x000fe2000c101118 */
[----:B------:R-:W-:Y:S01]  /*11d20*/  IADD3 R8, P6, PT, R8, R133, RZ ;  /* 0x0000008508087210 */ /* 0x000fe20007fde0ff */
[----:B------:R-:W5:Y:S01]  /*11d30*/  LDCU UR10, c[0x0][0x398] ;  /* 0x00007300ff0a77ac */ /* 0x000f620008000800 */
[----:B------:R-:W-:Y:S01]  /*11d40*/  SHF.R.S32.HI R69, RZ, 0x8, R69 ;  /* 0x00000008ff457819 */ /* 0x000fe20000011445 */
[----:B------:R-:W-:Y:S01]  /*11d50*/  VIADD R12, R0, 0xe ;  /* 0x0000000e000c7836 */ /* 0x000fe20000000000 */
[----:B------:R-:W-:Y:S01]  /*11d60*/  SHF.R.S32.HI R71, RZ, 0x1f, R68 ;  /* 0x0000001fff477819 */ /* 0x000fe20000011444 */
[----:B-1----:R-:W-:Y:S01]  /*11d70*/  IMAD.X R9, R70, 0x1, R3, P6 ;  /* 0x0000000146097824 */ /* 0x002fe200030e0603 */
[----:B------:R-:W-:Y:S01]  /*11d80*/  IADD3 R10, P6, PT, R68, R2, RZ ;  /* 0x00000002440a7210 */ /* 0x000fe20007fde0ff */
[----:B------:R1:W-:Y:S01]  /*11d90*/  @P5 STG.E.U8 desc[UR24][R142.64], R69 ;  /* 0x000000458e005986 */ /* 0x0003e2000c101118 */
[----:B0-----:R-:W-:Y:S01]  /*11da0*/  ISETP.LT.AND P5, PT, R179, UR4, !P2 ;  /* 0x00000004b3007c0c */ /* 0x001fe2000d7a1270 */
[----:B------:R-:W0:Y:S01]  /*11db0*/  LDCU UR4, c[0x0][0x398] ;  /* 0x00007300ff0477ac */ /* 0x000e220008000800 */
[----:B----4-:R-:W-:Y:S01]  /*11dc0*/  PRMT R13, R77, 0x9910, RZ ;  /* 0x000099104d0d7816 */ /* 0x010fe200000000ff */
[----:B------:R-:W-:Y:S01]  /*11dd0*/  IMAD.X R11, R71, 0x1, R132, P6 ;  /* 0x00000001470b7824 */ /* 0x000fe200030e0684 */
[----:B--2---:R-:W-:Y:S01]  /*11de0*/  ISETP.LT.AND P6, PT, R169, UR6, !P0 ;  /* 0x00000006a9007c0c */ /* 0x004fe2000c7c1270 */
[----:B------:R-:W2:Y:S01]  /*11df0*/  LDCU UR6, c[0x0][0x398] ;  /* 0x00007300ff0677ac */ /* 0x000ea20008000800 */
[----:B------:R-:W-:-:S02]  /*11e00*/  SHF.R.S32.HI R13, RZ, 0x8, R13 ;  /* 0x00000008ff0d7819 */ /* 0x000fc4000001140d */
[----:B---3--:R-:W-:Y:S01]  /*11e10*/  ISETP.LT.AND P0, PT, R179, UR9, !P0 ;  /* 0x00000009b3007c0c */ /* 0x008fe2000c701270 */
[----:B------:R-:W3:Y:S01]  /*11e20*/  LDCU UR9, c[0x0][0x398] ;  /* 0x00007300ff0977ac */ /* 0x000ee20008000800 */
[----:B------:R-:W-:Y:S01]  /*11e30*/  F2FP.SATFINITE.E5M2.F32.PACK_AB_MERGE_C R15, R15, R14, RZ ;  /* 0x0000000e0f0f723e */ /* 0x000fe200048060ff */
[----:B------:R-:W-:Y:S01]  /*11e40*/  VIADD R14, R0, 0x11 ;  /* 0x00000011000e7836 */ /* 0x000fe20000000000 */
[----:B------:R-:W-:Y:S01]  /*11e50*/  F2FP.SATFINITE.E5M2.F32.PACK_AB_MERGE_C R79, R79, R78, RZ ;  /* 0x0000004e4f4f723e */ /* 0x000fe200048060ff */
[----:B------:R4:W-:Y:S01]  /*11e60*/  @P5 STG.E.U8 desc[UR24][R138.64], R13 ;  /* 0x0000000d8a005986 */ /* 0x0009e2000c101118 */
[----:B------:R-:W-:Y:S01]  /*11e70*/  ISETP.GE.AND P2, PT, R12, UR15, PT ;  /* 0x0000000f0c007c0c */ /* 0x000fe2000bf46270 */
[----:B------:R-:W-:Y:S01]  /*11e80*/  VIADD R12, R0, 0xf ;  /* 0x0000000f000c7836 */ /* 0x000fe20000000000 */
[----:B-1----:R-:W-:Y:S01]  /*11e90*/  PRMT R69, R15, 0x9910, RZ ;  /* 0x000099100f457816 */ /* 0x002fe200000000ff */
[----:B------:R1:W-:Y:S01]  /*11ea0*/  @P6 STG.E.U8 desc[UR24][R136.64], R15 ;  /* 0x0000000f88006986 */ /* 0x0003e2000c101118 */
[----:B-----5:R-:W-:Y:S01]  /*11eb0*/  ISETP.LT.AND P6, PT, R169, UR10, !P3 ;  /* 0x0000000aa9007c0c */ /* 0x020fe2000dfc1270 */
[----:B------:R-:W5:Y:S01]  /*11ec0*/  LDCU UR10, c[0x0][0x398] ;  /* 0x00007300ff0a77ac */ /* 0x000f620008000800 */
[----:B0-----:R-:W-:Y:S01]  /*11ed0*/  ISETP.LT.AND P3, PT, R179, UR4, !P3 ;  /* 0x00000004b3007c0c */ /* 0x001fe2000df61270 */
[----:B------:R-:W-:Y:S01]  /*11ee0*/  @P0 STG.E.U8 desc[UR24][R140.64], R79 ;  /* 0x0000004f8c000986 */ /* 0x000fe2000c101118 */
[----:B------:R-:W-:Y:S01]  /*11ef0*/  ISETP.GE.AND P5, PT, R12, UR15, PT ;  /* 0x0000000f0c007c0c */ /* 0x000fe2000bfa6270 */
[----:B------:R-:W0:Y:S01]  /*11f00*/  LDCU UR4, c[0x0][0x39c] ;  /* 0x00007380ff0477ac */ /* 0x000e220008000800 */
[----:B--2---:R-:W-:Y:S01]  /*11f10*/  ISETP.LT.AND P0, PT, R169, UR6, !P1 ;  /* 0x00000006a9007c0c */ /* 0x004fe2000cf01270 */
[----:B------:R-:W-:Y:S01]  /*11f20*/  VIADD R12, R0, 0x10 ;  /* 0x00000010000c7836 */ /* 0x000fe20000000000 */
[----:B----4-:R-:W-:Y:S01]  /*11f30*/  PRMT R13, R79, 0x9910, RZ ;  /* 0x000099104f0d7816 */ /* 0x010fe200000000ff */
[----:B------:R-:W2:Y:S01]  /*11f40*/  LDCU UR6, c[0x0][0x398] ;  /* 0x00007300ff0677ac */ /* 0x000ea20008000800 */
[----:B------:R-:W-:-:S02]  /*11f50*/  SHF.R.S32.HI R69, RZ, 0x8, R69 ;  /* 0x00000008ff457819 */ /* 0x000fc40000011445 */
[----:B------:R-:W-:Y:S01]  /*11f60*/  F2FP.SATFINITE.E5M2.F32.PACK_AB_MERGE_C R17, R17, R16, RZ ;  /* 0x000000101111723e */ /* 0x000fe200048060ff */
[----:B-1----:R-:W-:Y:S01]  /*11f70*/  IMAD.MOV.U32 R15, RZ, RZ, R13 ;  /* 0x000000ffff0f7224 */ /* 0x002fe200078e000d */
[----:B---3--:R-:W-:Y:S01]  /*11f80*/  ISETP.LT.AND P1, PT, R179, UR9, !P1 ;  /* 0x00000009b3007c0c */ /* 0x008fe2000cf21270 */
[----:B------:R-:W-:Y:S01]  /*11f90*/  @P6 STG.E.U8 desc[UR24][R134.64], R69 ;  /* 0x0000004586006986 */ /* 0x000fe2000c101118 */
[----:B------:R-:W-:Y:S01]  /*11fa0*/  ISETP.GE.AND P6, PT, R12, UR15, PT ;  /* 0x0000000f0c007c0c */ /* 0x000fe2000bfc6270 */
[----:B------:R-:W1:Y:S01]  /*11fb0*/  LDCU UR9, c[0x0][0x398] ;  /* 0x00007300ff0977ac */ /* 0x000e620008000800 */
[----:B------:R-:W-:Y:S02]  /*11fc0*/  SHF.R.S32.HI R15, RZ, 0x8, R15 ;  /* 0x00000008ff0f7819 */ /* 0x000fe4000001140f */
[----:B------:R-:W-:Y:S02]  /*11fd0*/  PRMT R16, R17, 0x9910, RZ ;  /* 0x0000991011107816 */ /* 0x000fe400000000ff */
[----:B------:R-:W-:Y:S01]  /*11fe0*/  F2FP.SATFINITE.E5M2.F32.PACK_AB_MERGE_C R81, R81, R80, RZ ;  /* 0x000000505151723e */ /* 0x000fe200048060ff */
[----:B------:R3:W-:Y:S01]  /*11ff0*/  @P3 STG.E.U8 desc[UR24][R4.64], R15 ;  /* 0x0000000f04003986 */ /* 0x0007e2000c101118 */
[C---:B------:R-:W-:Y:S01]  /*12000*/  IADD3 R12, P3, PT, R68.reuse, R133, RZ ;  /* 0x00000085440c7210 */ /* 0x040fe20007f7e0ff */
[----:B------:R-:W-:Y:S01]  /*12010*/  VIADD R68, R68, UR32 ;  /* 0x0000002044447c36 */ /* 0x000fe20008000000 */
[----:B------:R-:W-:Y:S01]  /*12020*/  F2FP.SATFINITE.E5M2.F32.PACK_AB_MERGE_C R19, R19, R18, RZ ;  /* 0x000000121313723e */ /* 0x000fe200048060ff */
[----:B------:R4:W-:Y:S01]  /*12030*/  @P0 STG.E.U8 desc[UR24][R6.64], R17 ;  /* 0x0000001106000986 */ /* 0x0009e2000c101118 */
[----:B0-----:R-:W-:Y:S01]  /*12040*/  ISETP.GE.AND P0, PT, R14, UR4, PT ;  /* 0x000000040e007c0c */ /* 0x001fe2000bf06270 */
[----:B------:R-:W-:Y:S01]  /*12050*/  IMAD.X R13, R71, 0x1, R3, P3 ;  /* 0x00000001470d7824 */ /* 0x000fe200018e0603 */
[----:B-----5:R-:W-:Y:S01]  /*12060*/  ISETP.LT.AND P3, PT, R169, UR10, !P4 ;  /* 0x0000000aa9007c0c */ /* 0x020fe2000e761270 */
[----:B------:R-:W0:Y:S01]  /*12070*/  LDCU UR4, c[0x0][0x39c] ;  /* 0x00007380ff0477ac */ /* 0x000e220008000800 */
[----:B------:R-:W-:Y:S01]  /*12080*/  ISETP.LT.AND P4, PT, R179, UR12, !P4 ;  /* 0x0000000cb3007c0c */ /* 0x000fe2000e781270 */
[----:B------:R5:W-:Y:S01]  /*12090*/  @P1 STG.E.U8 desc[UR24][R8.64], R81 ;  /* 0x0000005108001986 */ /* 0x000be2000c101118 */
[----:B------:R-:W-:Y:S01]  /*120a0*/  SHF.R.S32.HI R14, RZ, 0x1f, R68 ;  /* 0x0000001fff0e7819 */ /* 0x000fe20000011444 */
[----:B---3--:R-:W-:Y:S01]  /*120b0*/  IMAD.MOV.U32 R4, RZ, RZ, R16 ;  /* 0x000000ffff047224 */ /* 0x008fe200078e0010 */
[----:B------:R-:W-:Y:S01]  /*120c0*/  PRMT R15, R81, 0x9910, RZ ;  /* 0x00009910510f7816 */ /* 0x000fe200000000ff */
[----:B------:R-:W3:Y:S01]  /*120d0*/  LDCU UR10, c[0x0][0x398] ;  /* 0x00007300ff0a77ac */ /* 0x000ee20008000800 */
[----:B------:R-:W-:-:S02]  /*120e0*/  F2FP.SATFINITE.E5M2.F32.PACK_AB_MERGE_C R83, R83, R82, RZ ;  /* 0x000000525353723e */ /* 0x000fc400048060ff */
[----:B----4-:R-:W-:Y:S01]  /*120f0*/  SHF.R.S32.HI R7, RZ, 0x8, R4 ;  /* 0x00000008ff077819 */ /* 0x010fe20000011404 */
[----:B------:R-:W4:Y:S01]  /*12100*/  LDCU UR12, c[0x0][0x398] ;  /* 0x00007300ff0c77ac */ /* 0x000f220008000800 */
[----:B------:R-:W-:Y:S02]  /*12110*/  IADD3 R4, P1, PT, R68, R2, RZ ;  /* 0x0000000244047210 */ /* 0x000fe40007f3e0ff */
[----:B------:R-:W-:Y:S01]  /*12120*/  SHF.R.S32.HI R15, RZ, 0x8, R15 ;  /* 0x00000008ff0f7819 */ /* 0x000fe2000001140f */
[----:B------:R3:W-:Y:S01]  /*12130*/  @P3 STG.E.U8 desc[UR24][R10.64], R7 ;  /* 0x000000070a003986 */ /* 0x0007e2000c101118 */
[----:B--2---:R-:W-:Y:S01]  /*12140*/  ISETP.LT.AND P3, PT, R169, UR6, !P2 ;  /* 0x00000006a9007c0c */ /* 0x004fe2000d761270 */
[----:B-----5:R-:W-:Y:S01]  /*12150*/  VIADD R8, R0, 0x12 ;  /* 0x0000001200087836 */ /* 0x020fe20000000000 */
[----:B-1----:R-:W-:Y:S01]  /*12160*/  ISETP.LT.AND P2, PT, R179, UR9, !P2 ;  /* 0x00000009b3007c0c */ /* 0x002fe2000d741270 */
[----:B------:R-:W-:Y:S01]  /*12170*/  IMAD.X R5, R14, 0x1, R132, P1 ;  /* 0x000000010e057824 */ /* 0x000fe200008e0684 */
[----:B------:R1:W-:Y:S01]  /*12180*/  @P4 STG.E.U8 desc[UR24][R12.64], R15 ;  /* 0x0000000f0c004986 */ /* 0x0003e2000c101118 */
[----:B------:R-:W-:Y:S01]  /*12190*/  IADD3 R6, P4, PT, R68, R133, RZ ;  /* 0x0000008544067210 */ /* 0x000fe20007f9e0ff */
[----:B------:R-:W2:Y:S01]  /*121a0*/  LDCU UR6, c[0x0][0x39c] ;  /* 0x00007380ff0677ac */ /* 0x000ea20008000800 */
[----:B0-----:R-:W-:Y:S01]  /*121b0*/  ISETP.GE.AND P1, PT, R8, UR4, PT ;  /* 0x0000000408007c0c */ /* 0x001fe2000bf26270 */
[----:B------:R-:W-:Y:S01]  /*121c0*/  VIADD R68, R68, UR32 ;  /* 0x0000002044447c36 */ /* 0x000fe20008000000 */
[----:B------:R-:W-:Y:S01]  /*121d0*/  F2FP.SATFINITE.E5M2.F32.PACK_AB_MERGE_C R21, R21, R20, RZ ;  /* 0x000000141515723e */ /* 0x000fe200048060ff */
[----:B------:R-:W0:Y:S01]  /*121e0*/  LDCU UR4, c[0x0][0x39c] ;  /* 0x00007380ff0477ac */ /* 0x000e220008000800 */
[----:B---3--:R-:W-:Y:S01]  /*121f0*/  IMAD.X R7, R14, 0x1, R3, P4 ;  /* 0x000000010e077824 */ /* 0x008fe200020e0603 */
[----:B------:R-:W-:Y:S01]  /*12200*/  PRMT R11, R19, 0x9910, RZ ;  /* 0x00009910130b7816 */ /* 0x000fe200000000ff */
[----:B------:R3:W-:Y:S01]  /*12210*/  @P3 STG.E.U8 desc[UR24][R4.64], R19 ;  /* 0x0000001304003986 */ /* 0x0007e2000c101118 */
[----:B------:R-:W5:Y:S01]  /*12220*/  LDCU UR9, c[0x0][0x398] ;  /* 0x00007300ff0977ac */ /* 0x000f620008000800 */
[----:B------:R-:W-:Y:S01]  /*12230*/  ISETP.LT.AND P3, PT, R169, UR10, !P5 ;  /* 0x0000000aa9007c0c */ /* 0x000fe2000ef61270 */
[----:B-1----:R-:W-:Y:S01]  /*12240*/  VIADD R12, R0, 0x13 ;  /* 0x00000013000c7836 */ /* 0x002fe20000000000 */
[----:B----4-:R-:W-:Y:S01]  /*12250*/  ISETP.LT.AND P5, PT, R179, UR12, !P5 ;  /* 0x0000000cb3007c0c */ /* 0x010fe2000efa1270 */
[----:B------:R1:W-:Y:S01]  /*12260*/  @P2 STG.E.U8 desc[UR24][R6.64], R83 ;  /* 0x0000005306002986 */ /* 0x0003e2000c101118 */
[----:B------:R-:W-:Y:S01]  /*12270*/  SHF.R.S32.HI R10, RZ, 0x1f, R68 ;  /* 0x0000001fff0a7819 */ /* 0x000fe20000011444 */
[----:B------:R-:W4:Y:S01]  /*12280*/  LDCU UR10, c[0x0][0x398] ;  /* 0x00007300ff0a77ac */ /* 0x000f220008000800 */
[----:B------:R-:W-:-:S02]  /*12290*/  IADD3 R8, P2, PT, R68, R2, RZ ;  /* 0x0000000244087210 */ /* 0x000fc40007f5e0ff */
[----:B------:R-:W-:Y:S01]  /*122a0*/  PRMT R13, R83, 0x9910, RZ ;  /* 0x00009910530d7816 */ /* 0x000fe200000000ff */
[----:B------:R-:W4:Y:S01]  /*122b0*/  LDCU UR12, c[0x0][0x398] ;  /* 0x00007300ff0c77ac */ /* 0x000f220008000800 */
[----:B---3--:R-:W-:Y:S01]  /*122c0*/  IADD3 R4, P4, PT, R68, R133, RZ ;  /* 0x0000008544047210 */ /* 0x008fe20007f9e0ff */
[----:B------:R-:W-:Y:S01]  /*122d0*/  IMAD.X R9, R10, 0x1, R132, P2 ;  /* 0x000000010a097824 */ /* 0x000fe200010e0684 */
[----:B------:R-:W-:Y:S01]  /*122e0*/  SHF.R.S32.HI R11, RZ, 0x8, R11 ;  /* 0x00000008ff0b7819 */ /* 0x000fe2000001140b */
[----:B------:R-:W-:Y:S01]  /*122f0*/  VIADD R68, R68, UR32 ;  /* 0x0000002044447c36 */ /* 0x000fe20008000000 */
[----:B------:R-:W-:Y:S01]  /*12300*/  SHF.R.S32.HI R13, RZ, 0x8, R13 ;  /* 0x00000008ff0d7819 */ /* 0x000fe2000001140d */
[----:B------:R-:W-:Y:S01]  /*12310*/  IMAD.X R5, R10, 0x1, R3, P4 ;  /* 0x000000010a057824 */ /* 0x000fe200020e0603 */
[----:B0-----:R-:W-:Y:S01]  /*12320*/  ISETP.GE.AND P2, PT, R12, UR4, PT ;  /* 0x000000040c007c0c */ /* 0x001fe2000bf46270 */
[C---:B-1----:R-:W-:Y:S01]  /*12330*/  VIADD R7, R0.reuse, 0x14 ;  /* 0x0000001400077836 */ /* 0x042fe20000000000 */
[----:B------:R-:W0:Y:S01]  /*12340*/  LDCU UR4, c[0x0][0x39c] ;  /* 0x00007380ff0477ac */ /* 0x000e220008000800 */
[----:B------:R1:W-:Y:S01]  /*12350*/  @P3 STG.E.U8 desc[UR24][R8.64], R11 ;  /* 0x0000000b08003986 */ /* 0x0003e2000c101118 */
[----:B------:R-:W-:Y:S01]  /*12360*/  SHF.R.S32.HI R10, RZ, 0x1f, R68 ;  /* 0x0000001fff0a7819 */ /* 0x000fe20000011444 */
[----:B------:R-:W-:Y:S01]  /*12370*/  VIADD R12, R0, 0x16 ;  /* 0x00000016000c7836 */ /* 0x000fe20000000000 */
[----:B------:R-:W-:Y:S01]  /*12380*/  IADD3 R6, P4, PT, R68, R2, RZ ;  /* 0x0000000244067210 */ /* 0x000fe20007f9e0ff */
[----:B------:R3:W-:Y:S01]  /*12390*/  @P5 STG.E.U8 desc[UR24][R4.64], R13 ;  /* 0x0000000d04005986 */ /* 0x0007e2000c101118 */
[----:B--2---:R-:W-:Y:S01]  /*123a0*/  ISETP.GE.AND P3, PT, R7, UR6, PT ;  /* 0x0000000607007c0c */ /* 0x004fe2000bf66270 */
[----:B------:R-:W2:Y:S01]  /*123b0*/  LDCU UR6, c[0x0][0x398] ;  /* 0x00007300ff0677ac */ /* 0x000ea20008000800 */
[----:B-----5:R-:W-:Y:S01]  /*123c0*/  ISETP.LT.AND P5, PT, R169, UR9, !P6 ;  /* 0x00000009a9007c0c */ /* 0x020fe2000f7a1270 */
[----:B------:R-:W-:Y:S01]  /*123d0*/  IMAD.X R7, R10, 0x1, R132, P4 ;  /* 0x000000010a077824 */ /* 0x000fe200020e0684 */
[----:B------:R-:W-:Y:S01]  /*123e0*/  ISETP.LT.AND P6, PT, R179, UR14, !P6 ;  /* 0x0000000eb3007c0c */ /* 0x000fe2000f7c1270 */
[----:B------:R-:W5:Y:S01]  /*123f0*/  LDCU UR9, c[0x0][0x398] ;  /* 0x00007300ff0977ac */ /* 0x000f620008000800 */
[----:B------:R-:W-:Y:S01]  /*12400*/  F2FP.SATFINITE.E5M2.F32.PACK_AB_MERGE_C R85, R85, R84, RZ ;  /* 0x000000545555723e */ /* 0x000fe200048060ff */
[----:B-1----:R-:W-:Y:S01]  /*12410*/  VIADD R8, R0, 0x15 ;  /* 0x0000001500087836 */ /* 0x002fe20000000000 */
[----:B------:R-:W-:Y:S01]  /*12420*/  PRMT R11, R21, 0x9910, RZ ;  /* 0x00009910150b7816 */ /* 0x000fe200000000ff */
[----:B------:R-:W1:Y:S01]  /*12430*/  LDCU UR14, c[0x0][0x398] ;  /* 0x00007300ff0e77ac */ /* 0x000e620008000800 */
[----:B------:R-:W-:-:S02]  /*12440*/  F2FP.SATFINITE.E5M2.F32.PACK_AB_MERGE_C R23, R23, R22, RZ ;  /* 0x000000161717723e */ /* 0x000fc400048060ff */
[C---:B---3--:R-:W-:Y:S01]  /*12450*/  IADD3 R4, P4, PT, R68.reuse, R133, RZ ;  /* 0x0000008544047210 */ /* 0x048fe20007f9e0ff */
[----:B------:R-:W-:Y:S01]  /*12460*/  VIADD R68, R68, UR32 ;  /* 0x0000002044447c36 */ /* 0x000fe20008000000 */
[----:B------:R-:W-:Y:S01]  /*12470*/  PRMT R13, R85, 0x9910, RZ ;  /* 0x00009910550d7816 */ /* 0x000fe200000000ff */
[----:B------:R-:W-:Y:S01]  /*12480*/  @P5 STG.E.U8 desc[UR24][R6.64], R21 ;  /* 0x0000001506005986 */ /* 0x000fe2000c101118 */
[----:B----4-:R-:W-:Y:S01]  /*12490*/  ISETP.LT.AND P5, PT, R169, UR10, !P0 ;  /* 0x0000000aa9007c0c */ /* 0x010fe2000c7a1270 */
[----:B------:R-:W-:Y:S01]  /*124a0*/  IMAD.X R5, R10, 0x1, R3, P4 ;  /* 0x000000010a057824 */ /* 0x000fe200020e0603 */
[----:B0-----:R-:W-:Y:S01]  /*124b0*/  ISETP.GE.AND P4, PT, R8, UR4, PT ;  /* 0x0000000408007c0c */ /* 0x001fe2000bf86270 */
[----:B------:R-:W0:Y:S01]  /*124c0*/  LDCU UR4, c[0x0][0x39c] ;  /* 0x00007380ff0477ac */ /* 0x000e220008000800 */
[----:B------:R-:W-:Y:S02]  /*124d0*/  SHF.R.S32.HI R10, RZ, 0x1f, R68 ;  /* 0x0000001fff0a7819 */ /* 0x000fe40000011444 */
[----:B------:R3:W-:Y:S01]  /*124e0*/  @P6 STG.E.U8 desc[UR24][R4.64], R85 ;  /* 0x0000005504006986 */ /* 0x0007e2000c101118 */
[----:B------:R-:W-:Y:S01]  /*124f0*/  IADD3 R8, P6, PT, R68, R2, RZ ;  /* 0x0000000244087210 */ /* 0x000fe20007fde0ff */
[----:B------:R-:W4:Y:S01]  /*12500*/  LDCU UR10, c[0x0][0x398] ;  /* 0x00007300ff0a77ac */ /* 0x000f220008000800 */
[----:B--2---:R-:W-:-:S02]  /*12510*/  ISETP.LT.AND P0, PT, R179, UR6, !P0 ;  /* 0x00000006b3007c0c */ /* 0x004fc4000c701270 */
[----:B------:R-:W-:Y:S01]  /*12520*/  SHF.R.S32.HI R11, RZ, 0x8, R11 ;  /* 0x00000008ff0b7819 */ /* 0x000fe2000001140b */
[----:B------:R-:W-:Y:S01]  /*12530*/  IMAD.X R9, R10, 0x1, R132, P6 ;  /* 0x000000010a097824 */ /* 0x000fe200030e0684 */
[----:B------:R-:W-:Y:S01]  /*12540*/  SHF.R.S32.HI R13, RZ, 0x8, R13 ;  /* 0x00000008ff0d7819 */ /* 0x000fe2000001140d */
[----:B------:R-:W2:Y:S01]  /*12550*/  LDCU UR6, c[0x0][0x39c] ;  /* 0x00007380ff0677ac */ /* 0x000ea20008000800 */
[----:B------:R-:W-:Y:S02]  /*12560*/  F2FP.SATFINITE.E5M2.F32.PACK_AB_MERGE_C R87, R87, R86, RZ ;  /* 0x000000565757723e */ /* 0x000fe400048060ff */
[----:B------:R0:W-:Y:S01]  /*12570*/  @P5 STG.E.U8 desc[UR24][R8.64], R11 ;  /* 0x0000000b08005986 */ /* 0x0001e2000c101118 */
[C---:B---3--:R-:W-:Y:S01]  /*12580*/  IADD3 R4, P6, PT, R68.reuse, R133, RZ ;  /* 0x0000008544047210 */ /* 0x048fe20007fde0ff */
[----:B------:R-:W-:Y:S01]  /*12590*/  VIADD R68, R68, UR32 ;  /* 0x0000002044447c36 */ /* 0x000fe20008000000 */
[----:B-----5:R-:W-:Y:S01]  /*125a0*/  ISETP.LT.AND P5, PT, R169, UR9, !P1 ;  /* 0x00000009a9007c0c */ /* 0x020fe2000cfa1270 */
[----:B------:R-:W3:Y:S01]  /*125b0*/  LDCU UR9, c[0x0][0x398] ;  /* 0x00007300ff0977ac */ /* 0x000ee20008000800 */
[----:B------:R-:W-:Y:S01]  /*125c0*/  ISETP.LT.AND P1, PT, R179, UR12, !P1 ;  /* 0x0000000cb3007c0c */ /* 0x000fe2000cf21270 */
[----:B------:R-:W-:Y:S01]  /*125d0*/  IMAD.X R5, R10, 0x1, R3, P6 ;  /* 0x000000010a057824 */ /* 0x000fe200030e0603 */
[----:B------:R-:W-:Y:S01]  /*125e0*/  SHF.R.S32.HI R10, RZ, 0x1f, R68 ;  /* 0x0000001fff0a7819 */ /* 0x000fe20000011444 */
[----:B------:R-:W5:Y:S01]  /*125f0*/  LDCU UR12, c[0x0][0x398] ;  /* 0x00007300ff0c77ac */ /* 0x000f620008000800 */
[----:B------:R-:W-:-:S02]  /*12600*/  F2FP.SATFINITE.E5M2.F32.PACK_AB_MERGE_C R25, R25, R24, RZ ;  /* 0x000000181919723e */ /* 0x000fc400048060ff */
[----:B------:R1:W-:Y:S01]  /*12610*/  @P0 STG.E.U8 desc[UR24][R4.64], R13 ;  /* 0x0000000d04000986 */ /* 0x0003e2000c101118 */
[CC--:B------:R-:W-:Y:S02]  /*12620*/  IADD3 R6, P0, PT, R68.reuse, R2.reuse, RZ ;  /* 0x0000000244067210 */ /* 0x0c0fe40007f1e0ff */
[C---:B0-----:R-:W-:Y:S01]  /*12630*/  IADD3 R8, P6, PT, R68.reuse, R133, RZ ;  /* 0x0000008544087210 */ /* 0x041fe20007fde0ff */
[----:B------:R-:W-:Y:S01]  /*12640*/  VIADD R68, R68, UR32 ;  /* 0x0000002044447c36 */ /* 0x000fe20008000000 */
[----:B------:R-:W-:Y:S01]  /*12650*/  PRMT R11, R23, 0x9910, RZ ;  /* 0x00009910170b7816 */ /* 0x000fe200000000ff */
[----:B------:R-:W-:Y:S01]  /*12660*/  IMAD.X R7, R10, 0x1, R132, P0 ;  /* 0x000000010a077824 */ /* 0x000fe200000e0684 */
[----:B------:R-:W-:Y:S01]  /*12670*/  ISETP.GE.AND P0, PT, R12, UR4, PT ;  /* 0x000000040c007c0c */ /* 0x000fe2000bf06270 */
[----:B------:R-:W0:Y:S01]  /*12680*/  LDCU UR4, c[0x0][0x39c] ;  /* 0x00007380ff0477ac */ /* 0x000e220008000800 */
[----:B------:R-:W-:Y:S01]  /*12690*/  IMAD.X R9, R10, 0x1, R3, P6 ;  /* 0x000000010a097824 */ /* 0x000fe200030e0603 */
[----:B------:R-:W-:Y:S01]  /*126a0*/  SHF.R.S32.HI R10, RZ, 0x1f, R68 ;  /* 0x0000001fff0a7819 */ /* 0x000fe20000011444 */
[----:B------:R2:W-:Y:S01]  /*126b0*/  @P5 STG.E.U8 desc[UR24][R6.64], R23 ;  /* 0x0000001706005986 */ /* 0x0005e2000c101118 */
[----:B----4-:R-:W-:Y:S01]  /*126c0*/  ISETP.LT.AND P5, PT, R169, UR10, !P2 ;  /* 0x0000000aa9007c0c */ /* 0x010fe2000d7a1270 */
[----:B------:R-:W-:Y:S01]  /*126d0*/  VIADD R12, R0, 0x17 ;  /* 0x00000017000c7836 */ /* 0x000fe20000000000 */
[----:B-1----:R-:W-:Y:S01]  /*126e0*/  ISETP.LT.AND P2, PT, R179, UR14, !P2 ;  /* 0x0000000eb3007c0c */ /* 0x002fe2000d741270 */
[----:B------:R1:W-:Y:S01]  /*126f0*/  @P1 STG.E.U8 desc[UR24][R8.64], R87 ;  /* 0x0000005708001986 */ /* 0x0003e2000c101118 */
[----:B------:R-:W-:Y:S01]  /*12700*/  IADD3 R4, P1, PT, R68, R2, RZ ;  /* 0x0000000244047210 */ /* 0x000fe20007f3e0ff */
[----:B------:R-:W4:Y:S01]  /*12710*/  LDCU UR10, c[0x0][0x398] ;  /* 0x00007300ff0a77ac */ /* 0x000f220008000800 */
[----:B------:R-:W-:-:S02]  /*12720*/  PRMT R13, R87, 0x9910, RZ ;  /* 0x00009910570d7816 */ /* 0x000fc400000000ff */
[----:B------:R-:W-:Y:S01]  /*12730*/  SHF.R.S32.HI R11, RZ, 0x8, R11 ;  /* 0x00000008ff0b7819 */ /* 0x000fe2000001140b */
[----:B------:R-:W-:Y:S01]  /*12740*/  IMAD.X R5, R10, 0x1, R132, P1 ;  /* 0x000000010a057824 */ /* 0x000fe200008e0684 */
[----:B------:R-:W-:Y:S01]  /*12750*/  SHF.R.S32.HI R13, RZ, 0x8, R13 ;  /* 0x00000008ff0d7819 */ /* 0x000fe2000001140d */
[----:B------:R-:W4:Y:S01]  /*12760*/  LDCU UR14, c[0x0][0x398] ;  /* 0x00007300ff0e77ac */ /* 0x000f220008000800 */
[C---:B--2---:R-:W-:Y:S01]  /*12770*/  IADD3 R6, P6, PT, R68.reuse, R133, RZ ;  /* 0x0000008544067210 */ /* 0x044fe20007fde0ff */
[----:B------:R-:W-:Y:S01]  /*12780*/  VIADD R68, R68, UR32 ;  /* 0x0000002044447c36 */ /* 0x000fe20008000000 */
[----:B0-----:R-:W-:Y:S01]  /*12790*/  ISETP.GE.AND P1, PT, R12, UR4, PT ;  /* 0x000000040c007c0c */ /* 0x001fe2000bf26270 */
[----:B-1----:R-:W-:Y:S01]  /*127a0*/  VIADD R9, R0, 0x18 ;  /* 0x0000001800097836 */ /* 0x002fe20000000000 */
[----:B------:R-:W0:Y:S01]  /*127b0*/  LDCU UR4, c[0x0][0x39c] ;  /* 0x00007380ff0477ac */ /* 0x000e220008000800 */
[----:B------:R-:W-:Y:S01]  /*127c0*/  IMAD.X R7, R10, 0x1, R3, P6 ;  /* 0x000000010a077824 */ /* 0x000fe200030e0603 */
[----:B------:R1:W-:Y:S01]  /*127d0*/  @P5 STG.E.U8 desc[UR24][R4.64], R11 ;  /* 0x0000000b04005986 */ /* 0x0003e2000c101118 */
[----:B------:R-:W-:Y:S01]  /*127e0*/  SHF.R.S32.HI R10, RZ, 0x1f, R68 ;  /* 0x0000001fff0a7819 */ /* 0x000fe20000011444 */
[----:B------:R-:W-:Y:S01]  /*127f0*/  VIADD R12, R0, 0x1a ;  /* 0x0000001a000c7836 */ /* 0x000fe20000000000 */
[----:B------:R-:W-:Y:S01]  /*12800*/  IADD3 R8, P5, PT, R68, R2, RZ ;  /* 0x0000000244087210 */ /* 0x000fe20007fbe0ff */
[----:B------:R2:W-:Y:S01]  /*12810*/  @P2 STG.E.U8 desc[UR24][R6.64], R13 ;  /* 0x0000000d06002986 */ /* 0x0005e2000c101118 */
[----:B------:R-:W-:Y:S01]  /*12820*/  ISETP.GE.AND P2, PT, R9, UR6, PT ;  /* 0x0000000609007c0c */ /* 0x000fe2000bf46270 */
[----:B------:R-:W4:Y:S01]  /*12830*/  LDCU UR6, c[0x0][0x398] ;  /* 0x00007300ff0677ac */ /* 0x000f220008000800 */
[----:B---3--:R-:W-:Y:S01]  /*12840*/  ISETP.LT.AND P6, PT, R169, UR9, !P3 ;  /* 0x00000009a9007c0c */ /* 0x008fe2000dfc1270 */
[----:B------:R-:W-:Y:S01]  /*12850*/  IMAD.X R9, R10, 0x1, R132, P5 ;  /* 0x000000010a097824 */ /* 0x000fe200028e0684 */
[----:B-----5:R-:W-:Y:S01]  /*12860*/  ISETP.LT.AND P3, PT, R179, UR12, !P3 ;  /* 0x0000000cb3007c0c */ /* 0x020fe2000df61270 */
[----:B------:R-:W3:Y:S01]  /*12870*/  LDCU UR9, c[0x0][0x398] ;  /* 0x00007300ff0977ac */ /* 0x000ee20008000800 */
[----:B------:R-:W-:-:S02]  /*12880*/  F2FP.SATFINITE.E5M2.F32.PACK_AB_MERGE_C R89, R89, R88, RZ ;  /* 0x000000585959723e */ /* 0x000fc400048060ff */
[C---:B-1----:R-:W-:Y:S01]  /*12890*/  IADD3 R4, P5, PT, R68.reuse, R133, RZ ;  /* 0x0000008544047210 */ /* 0x042fe20007fbe0ff */
[----:B------:R-:W-:Y:S01]  /*128a0*/  VIADD R68, R68, UR32 ;  /* 0x0000002044447c36 */ /* 0x000fe20008000000 */
[----:B------:R-:W1:Y:S01]  /*128b0*/  LDCU UR12, c[0x0][0x398] ;  /* 0x00007300ff0c77ac */ /* 0x000e620008000800 */
[----:B--2---:R-:W-:Y:S01]  /*128c0*/  VIADD R6, R0, 0x19 ;  /* 0x0000001900067836 */ /* 0x004fe20000000000 */
[----:B------:R-:W-:Y:S01]  /*128d0*/  PRMT R11, R25, 0x9910, RZ ;  /* 0x00009910190b7816 */ /* 0x000fe200000000ff */
[----:B------:R-:W-:Y:S01]  /*128e0*/  IMAD.X R5, R10, 0x1, R3, P5 ;  /* 0x000000010a057824 */ /* 0x000fe200028e0603 */
[----:B------:R-:W-:Y:S01]  /*128f0*/  SHF.R.S32.HI R10, RZ, 0x1f, R68 ;  /* 0x0000001fff0a7819 */ /* 0x000fe20000011444 */
[----:B------:R-:W-:Y:S01]  /*12900*/  @P6 STG.E.U8 desc[UR24][R8.64], R25 ;  /* 0x0000001908006986 */ /* 0x000fe2000c101118 */
[----:B0-----:R-:W-:Y:S01]  /*12910*/  ISETP.GE.AND P5, PT, R6, UR4, PT ;  /* 0x0000000406007c0c */ /* 0x001fe2000bfa6270 */
[----:B------:R-:W0:Y:S01]  /*12920*/  LDCU UR4, c[0x0][0x39c] ;  /* 0x00007380ff0477ac */ /* 0x000e220008000800 */
[----:B------:R-:W-:Y:S01]  /*12930*/  IADD3 R6, P6, PT, R68, R2, RZ ;  /* 0x0000000244067210 */ /* 0x000fe20007fde0ff */
[----:B------:R2:W-:Y:S01]  /*12940*/  @P3 STG.E.U8 desc[UR24][R4.64], R89 ;  /* 0x0000005904003986 */ /* 0x0005e2000c101118 */
[----:B----4-:R-:W-:Y:S01]  /*12950*/  ISETP.LT.AND P3, PT, R169, UR10, !P4 ;  /* 0x0000000aa9007c0c */ /* 0x010fe2000e761270 */
[----:B------:R-:W4:Y:S01]  /*12960*/  LDCU UR10, c[0x0][0x398] ;  /* 0x00007300ff0a77ac */ /* 0x000f220008000800 */
[----:B------:R-:W-:Y:S01]  /*12970*/  ISETP.LT.AND P4, PT, R179, UR6, !P4 ;  /* 0x00000006b3007c0c */ /* 0x000fe2000e781270 */
[----:B------:R-:W-:Y:S01]  /*12980*/  IMAD.X R7, R10, 0x1, R132, P6 ;  /* 0x000000010a077824 */ /* 0x000fe200030e0684 */
[----:B------:R-:W-:Y:S01]  /*12990*/  PRMT R13, R89, 0x9910, RZ ;  /* 0x00009910590d7816 */ /* 0x000fe200000000ff */
[----:B------:R-:W5:Y:S01]  /*129a0*/  LDCU UR6, c[0x0][0x39c] ;  /* 0x00007380ff0677ac */ /* 0x000f620008000800 */
[----:B------:R-:W-:-:S02]  /*129b0*/  SHF.R.S32.HI R11, RZ, 0x8, R11 ;  /* 0x00000008ff0b7819 */ /* 0x000fc4000001140b */
[----:B------:R-:W-:Y:S02]  /*129c0*/  SHF.R.S32.HI R13, RZ, 0x8, R13 ;  /* 0x00000008ff0d7819 */ /* 0x000fe4000001140d */
[----:B------:R-:W-:Y:S02]  /*129d0*/  F2FP.SATFINITE.E5M2.F32.PACK_AB_MERGE_C R27, R27, R26, RZ ;  /* 0x0000001a1b1b723e */ /* 0x000fe400048060ff */
[C---:B--2---:R-:W-:Y:S01]  /*129e0*/  IADD3 R4, P6, PT, R68.reuse, R133, RZ ;  /* 0x0000008544047210 */ /* 0x044fe20007fde0ff */
[----:B------:R-:W-:Y:S01]  /*129f0*/  VIADD R68, R68, UR32 ;  /* 0x0000002044447c36 */ /* 0x000fe20008000000 */
[----:B------:R2:W-:Y:S01]  /*12a00*/  @P3 STG.E.U8 desc[UR24][R6.64], R11 ;  /* 0x0000000b06003986 */ /* 0x0005e2000c101118 */
[----:B-1----:R-:W-:Y:S01]  /*12a10*/  ISETP.LT.AND P3, PT, R179, UR12, !P0 ;  /* 0x0000000cb3007c0c */ /* 0x002fe2000c761270 */
[----:B------:R-:W1:Y:S01]  /*12a20*/  LDCU UR12, c[0x0][0x398] ;  /* 0x00007300ff0c77ac */ /* 0x000e620008000800 */
[----:B------:R-:W-:Y:S01]  /*12a30*/  IMAD.X R5, R10, 0x1, R3, P6 ;  /* 0x000000010a057824 */ /* 0x000fe200030e0603 */
[----:B------:R-:W-:-:S02]  /*12a40*/  SHF.R.S32.HI R10, RZ, 0x1f, R68 ;  /* 0x0000001fff0a7819 */ /* 0x000fc40000011444 */
[----:B------:R-:W-:Y:S02]  /*12a50*/  F2FP.SATFINITE.E5M2.F32.PACK_AB_MERGE_C R91, R91, R90, RZ ;  /* 0x0000005a5b5b723e */ /* 0x000fe400048060ff */
[----:B------:R1:W-:Y:S01]  /*12a60*/  @P4 STG.E.U8 desc[UR24][R4.64], R13 ;  /* 0x0000000d04004986 */ /* 0x0003e2000c101118 */
[----:B---3--:R-:W-:Y:S01]  /*12a70*/  ISETP.LT.AND P4, PT, R169, UR9, !P0 ;  /* 0x00000009a9007c0c */ /* 0x008fe2000c781270 */
[----:B------:R-:W3:Y:S01]  /*12a80*/  LDCU UR9, c[0x0][0x398] ;  /* 0x00007300ff0977ac */ /* 0x000ee20008000800 */
[CC--:B------:R-:W-:Y:S02]  /*12a90*/  IADD3 R8, P0, PT, R68.reuse, R2.reuse, RZ ;  /* 0x0000000244087210 */ /* 0x0c0fe40007f1e0ff */
[C---:B--2---:R-:W-:Y:S01]  /*12aa0*/  IADD3 R6, P6, PT, R68.reuse, R133, RZ ;  /* 0x0000008544067210 */ /* 0x044fe20007fde0ff */
[----:B------:R-:W-:Y:S01]  /*12ab0*/  VIADD R68, R68, UR32 ;  /* 0x0000002044447c36 */ /* 0x000fe20008000000 */
[----:B------:R-:W-:Y:S01]  /*12ac0*/  PRMT R11, R27, 0x9910, RZ ;  /* 0x000099101b0b7816 */ /* 0x000fe200000000ff */
[----:B------:R-:W-:Y:S01]  /*12ad0*/  IMAD.X R9, R10, 0x1, R132, P0 ;  /* 0x000000010a097824 */ /* 0x000fe200000e0684 */
[----:B0-----:R-:W-:Y:S01]  /*12ae0*/  ISETP.GE.AND P0, PT, R12, UR4, PT ;  /* 0x000000040c007c0c */ /* 0x001fe2000bf06270 */
[----:B------:R-:W0:Y:S01]  /*12af0*/  LDCU UR4, c[0x0][0x39c] ;  /* 0x00007380ff0477ac */ /* 0x000e220008000800 */
[----:B------:R-:W-:Y:S01]  /*12b00*/  IMAD.X R7, R10, 0x1, R3, P6 ;  /* 0x000000010a077824 */ /* 0x000fe200030e0603 */
[----:B------:R-:W-:Y:S01]  /*12b10*/  SHF.R.S32.HI R10, RZ, 0x1f, R68 ;  /* 0x0000001fff0a7819 */ /* 0x000fe20000011444 */
[----:B------:R-:W-:Y:S01]  /*12b20*/  VIADD R12, R0, 0x1b ;  /* 0x0000001b000c7836 */ /* 0x000fe20000000000 */
[----:B------:R2:W-:Y:S01]  /*12b30*/  @P4 STG.E.U8 desc[UR24][R8.64], R27 ;  /* 0x0000001b08004986 */ /* 0x0005e2000c101118 */
[----:B----4-:R-:W-:Y:S01]  /*12b40*/  ISETP.LT.AND P4, PT, R169, UR10, !P1 ;  /* 0x0000000aa9007c0c */ /* 0x010fe2000cf81270 */
[----:B------:R-:W4:Y:S01]  /*12b50*/  LDCU UR10, c[0x0][0x398] ;  /* 0x00007300ff0a77ac */ /* 0x000f220008000800 */
[----:B-1----:R-:W-:Y:S01]  /*12b60*/  PRMT R13, R91, 0x9910, RZ ;  /* 0x000099105b0d7816 */ /* 0x002fe200000000ff */
[----:B------:R1:W-:Y:S01]  /*12b70*/  @P3 STG.E.U8 desc[UR24][R6.64], R91 ;  /* 0x0000005b06003986 */ /* 0x0003e2000c101118 */
[----:B------:R-:W-:Y:S01]  /*12b80*/  ISETP.LT.AND P3, PT, R179, UR14, !P1 ;  /* 0x0000000eb3007c0c */ /* 0x000fe2000cf61270 */
[----:B------:R-:W4:Y:S01]  /*12b90*/  LDCU UR14, c[0x0][0x398] ;  /* 0x00007300ff0e77ac */ /* 0x000f220008000800 */
[----:B------:R-:W-:-:S02]  /*12ba0*/  IADD3 R4, P1, PT, R68, R2, RZ ;  /* 0x0000000244047210 */ /* 0x000fc40007f3e0ff */
[----:B------:R-:W-:Y:S02]  /*12bb0*/  SHF.R.S32.HI R11, RZ, 0x8, R11 ;  /* 0x00000008ff0b7819 */ /* 0x000fe4000001140b */
[----:B------:R-:W-:Y:S01]  /*12bc0*/  SHF.R.S32.HI R13, RZ, 0x8, R13 ;  /* 0x00000008ff0d7819 */ /* 0x000fe2000001140d */
[----:B------:R-:W-:Y:S01]  /*12bd0*/  IMAD.X R5, R10, 0x1, R132, P1 ;  /* 0x000000010a057824 */ /* 0x000fe200008e0684 */
[----:B------:R-:W-:Y:S01]  /*12be0*/  F2FP.SATFINITE.E5M2.F32.PACK_AB_MERGE_C R29, R29, R28, RZ ;  /* 0x0000001c1d1d723e */ /* 0x000fe200048060ff */
[----:B--2---:R-:W-:Y:S01]  /*12bf0*/  VIADD R9, R0, 0x1c ;  /* 0x0000001c00097836 */ /* 0x004fe20000000000 */
[----:B0-----:R-:W-:Y:S01]  /*12c00*/  ISETP.GE.AND P1, PT, R12, UR4, PT ;  /* 0x000000040c007c0c */ /* 0x001fe2000bf26270 */
[----:B------:R-:W0:Y:S01]  /*12c10*/  LDCU UR4, c[0x0][0x39c] ;  /* 0x00007380ff0477ac */ /* 0x000e220008000800 */
[C---:B-1----:R-:W-:Y:S01]  /*12c20*/  IADD3 R6, P6, PT, R68.reuse, R133, RZ ;  /* 0x0000008544067210 */ /* 0x042fe20007fde0ff */
[----:B------:R-:W-:Y:S01]  /*12c30*/  VIADD R68, R68, UR32 ;  /* 0x0000002044447c36 */ /* 0x000fe20008000000 */
[----:B------:R1:W-:Y:S01]  /*12c40*/  @P4 STG.E.U8 desc[UR24][R4.64], R11 ;  /* 0x0000000b04004986 */ /* 0x0003e2000c101118 */
[----:B---3--:R-:W-:Y:S01]  /*12c50*/  ISETP.LT.AND P4, PT, R169, UR9, !P2 ;  /* 0x00000009a9007c0c */ /* 0x008fe2000d781270 */
[----:B------:R-:W2:Y:S01]  /*12c60*/  LDCU UR9, c[0x0][0x398] ;  /* 0x00007300ff0977ac */ /* 0x000ea20008000800 */
[----:B------:R-:W-:Y:S01]  /*12c70*/  IMAD.X R7, R10, 0x1, R3, P6 ;  /* 0x000000010a077824 */ /* 0x000fe200030e0603 */
[----:B------:R-:W-:Y:S01]  /*12c80*/  SHF.R.S32.HI R10, RZ, 0x1f, R68 ;  /* 0x0000001fff0a7819 */ /* 0x000fe20000011444 */
[----:B------:R-:W-:Y:S01]  /*12c90*/  VIADD R12, R0, 0x1e ;  /* 0x0000001e000c7836 */ /* 0x000fe20000000000 */
[----:B------:R-:W-:Y:S01]  /*12ca0*/  ISETP.LT.AND P6, PT, R179, UR12, !P2 ;  /* 0x0000000cb3007c0c */ /* 0x000fe2000d7c1270 */
[----:B------:R-:W3:Y:S01]  /*12cb0*/  LDCU UR12, c[0x0][0x398] ;  /* 0x00007300ff0c77ac */ /* 0x000ee20008000800 */
[----:B------:R0:W-:Y:S01]  /*12cc0*/  @P3 STG.E.U8 desc[UR24][R6.64], R13 ;  /* 0x0000000d06003986 */ /* 0x0001e2000c101118 */
[----:B------:R-:W-:-:S02]  /*12cd0*/  IADD3 R8, P3, PT, R68, R2, RZ ;  /* 0x0000000244087210 */ /* 0x000fc40007f7e0ff */
[----:B-----5:R-:W-:Y:S01]  /*12ce0*/  ISETP.GE.AND P2, PT, R9, UR6, PT ;  /* 0x0000000609007c0c */ /* 0x020fe2000bf46270 */
[----:B------:R-:W5:Y:S01]  /*12cf0*/  LDCU UR6, c[0x0][0x398] ;  /* 0x00007300ff0677ac */ /* 0x000f620008000800 */
[----:B------:R-:W-:Y:S01]  /*12d00*/  F2FP.SATFINITE.E5M2.F32.PACK_AB_MERGE_C R93, R93, R92, RZ ;  /* 0x0000005c5d5d723e */ /* 0x000fe200048060ff */
[----:B------:R-:W-:Y:S01]  /*12d10*/  IMAD.X R9, R10, 0x1, R132, P3 ;  /* 0x000000010a097824 */ /* 0x000fe200018e0684 */
[C---:B-1----:R-:W-:Y:S01]  /*12d20*/  IADD3 R4, P3, PT, R68.reuse, R133, RZ ;  /* 0x0000008544047210 */ /* 0x042fe20007f7e0ff */
[----:B------:R-:W-:Y:S01]  /*12d30*/  VIADD R68, R68, UR32 ;  /* 0x0000002044447c36 */ /* 0x000fe20008000000 */
[----:B------:R-:W-:Y:S02]  /*12d40*/  PRMT R11, R29, 0x9910, RZ ;  /* 0x000099101d0b7816 */ /* 0x000fe400000000ff */
[----:B------:R-:W-:Y:S01]  /*12d50*/  @P4 STG.E.U8 desc[UR24][R8.64], R29 ;  /* 0x0000001d08004986 */ /* 0x000fe2000c101118 */
[----:B0-----:R-:W-:Y:S01]  /*12d60*/  VIADD R6, R0, 0x1d ;  /* 0x0000001d00067836 */ /* 0x001fe20000000000 */
[----:B----4-:R-:W-:Y:S01]  /*12d70*/  ISETP.LT.AND P4, PT, R169, UR10, !P5 ;  /* 0x0000000aa9007c0c */ /* 0x010fe2000ef81270 */
[----:B------:R-:W-:Y:S01]  /*12d80*/  IMAD.X R5, R10, 0x1, R3, P3 ;  /* 0x000000010a057824 */ /* 0x000fe200018e0603 */
[----:B------:R-:W-:Y:S01]  /*12d90*/  SHF.R.S32.HI R10, RZ, 0x1f, R68 ;  /* 0x0000001fff0a7819 */ /* 0x000fe20000011444 */
[----:B------:R-:W0:Y:S01]  /*12da0*/  LDCU UR10, c[0x0][0x398] ;  /* 0x00007300ff0a77ac */ /* 0x000e220008000800 */
[----:B------:R-:W-:-:S02]  /*12db0*/  ISETP.GE.AND P3, PT, R6, UR4, PT ;  /* 0x0000000406007c0c */ /* 0x000fc4000bf66270 */
[----:B------:R1:W-:Y:S01]  /*12dc0*/  @P6 STG.E.U8 desc[UR24][R4.64], R93 ;  /* 0x0000005d04006986 */ /* 0x0003e2000c101118 */
[----:B------:R-:W-:Y:S01]  /*12dd0*/  IADD3 R6, P6, PT, R68, R2, RZ ;  /* 0x0000000244067210 */ /* 0x000fe20007fde0ff */
[----:B------:R-:W4:Y:S01]  /*12de0*/  LDCU UR4, c[0x0][0x39c] ;  /* 0x00007380ff0477ac */ /* 0x000f220008000800 */
[----:B-----5:R-:W-:Y:S02]  /*12df0*/  ISETP.LT.AND P5, PT, R179, UR6, !P5 ;  /* 0x00000006b3007c0c */ /* 0x020fe4000efa1270 */
[----:B------:R-:W-:Y:S01]  /*12e00*/  PRMT R13, R93, 0x9910, RZ ;  /* 0x000099105d0d7816 */ /* 0x000fe200000000ff */
[----:B------:R-:W-:Y:S01]  /*12e10*/  IMAD.X R7, R10, 0x1, R132, P6 ;  /* 0x000000010a077824 */ /* 0x000fe200030e0684 */
[----:B------:R-:W-:Y:S01]  /*12e20*/  SHF.R.S32.HI R11, RZ, 0x8, R11 ;  /* 0x00000008ff0b7819 */ /* 0x000fe2000001140b */
[----:B------:R-:W5:Y:S01]  /*12e30*/  LDCU UR6, c[0x0][0x39c] ;  /* 0x00007380ff0677ac */ /* 0x000f620008000800 */
[----:B------:R-:W-:Y:S02]  /*12e40*/  SHF.R.S32.HI R13, RZ, 0x8, R13 ;  /* 0x00000008ff0d7819 */ /* 0x000fe4000001140d */
[----:B------:R-:W-:Y:S01]  /*12e50*/  F2FP.SATFINITE.E5M2.F32.PACK_AB_MERGE_C R31, R31, R30, RZ ;  /* 0x0000001e1f1f723e */ /* 0x000fe200048060ff */
[----:B------:R0:W-:Y:S01]  /*12e60*/  @P4 STG.E.U8 desc[UR24][R6.64], R11 ;  /* 0x0000000b06004986 */ /* 0x0001e2000c101118 */
[C---:B-1----:R-:W-:Y:S01]  /*12e70*/  IADD3 R4, P6, PT, R68.reuse, R133, RZ ;  /* 0x0000008544047210 */ /* 0x042fe20007fde0ff */
[----:B------:R-:W-:Y:S01]  /*12e80*/  VIADD R68, R68, UR32 ;  /* 0x0000002044447c36 */ /* 0x000fe20008000000 */
[----:B---3--:R-:W-:Y:S01]  /*12e90*/  ISETP.LT.AND P4, PT, R179, UR12, !P0 ;  /* 0x0000000cb3007c0c */ /* 0x008fe2000c781270 */
[----:B------:R-:W1:Y:S01]  /*12ea0*/  LDCU UR12, c[0x0][0x398] ;  /* 0x00007300ff0c77ac */ /* 0x000e620008000800 */
[----:B------:R-:W-:Y:S01]  /*12eb0*/  F2FP.SATFINITE.E5M2.F32.PACK_AB_MERGE_C R95, R95, R94, RZ ;  /* 0x0000005e5f5f723e */ /* 0x000fe200048060ff */
[----:B------:R-:W-:Y:S01]  /*12ec0*/  IMAD.X R5, R10, 0x1, R3, P6 ;  /* 0x000000010a057824 */ /* 0x000fe200030e0603 */
[----:B------:R-:W-:-:S02]  /*12ed0*/  SHF.R.S32.HI R10, RZ, 0x1f, R68 ;  /* 0x0000001fff0a7819 */ /* 0x000fc40000011444 */
[----:B------:R-:W-:Y:S02]  /*12ee0*/  F2FP.SATFINITE.E5M2.F32.PACK_AB_MERGE_C R33, R33, R32, RZ ;  /* 0x000000202121723e */ /* 0x000fe400048060ff */
[----:B------:R3:W-:Y:S01]  /*12ef0*/  @P5 STG.E.U8 desc[UR24][R4.64], R13 ;  /* 0x0000000d04005986 */ /* 0x0007e2000c101118 */
[----:B--2---:R-:W-:Y:S01]  /*12f00*/  ISETP.LT.AND P5, PT, R169, UR9, !P0 ;  /* 0x00000009a9007c0c */ /* 0x004fe2000c7a1270 */
[----:B------:R-:W2:Y:S01]  /*12f10*/  LDCU UR9, c[0x0][0x398] ;  /* 0x00007300ff0977ac */ /* 0x000ea20008000800 */
[CC--:B------:R-:W-:Y:S02]  /*12f20*/  IADD3 R8, P0, PT, R68.reuse, R2.reuse, RZ ;  /* 0x0000000244087210 */ /* 0x0c0fe40007f1e0ff */
[C---:B0-----:R-:W-:Y:S01]  /*12f30*/  IADD3 R6, P6, PT, R68.reuse, R133, RZ ;  /* 0x0000008544067210 */ /* 0x041fe20007fde0ff */
[----:B------:R-:W-:Y:S01]  /*12f40*/  VIADD R68, R68, UR32 ;  /* 0x0000002044447c36 */ /* 0x000fe20008000000 */
[----:B------:R-:W-:Y:S01]  /*12f50*/  PRMT R11, R31, 0x9910, RZ ;  /* 0x000099101f0b7816 */ /* 0x000fe200000000ff */
[----:B------:R-:W-:Y:S01]  /*12f60*/  IMAD.X R9, R10, 0x1, R132, P0 ;  /* 0x000000010a097824 */ /* 0x000fe200000e0684 */
[----:B----4-:R-:W-:Y:S01]  /*12f70*/  ISETP.GE.AND P0, PT, R12, UR4, PT ;  /* 0x000000040c007c0c */ /* 0x010fe2000bf06270 */
[----:B------:R-:W0:Y:S01]  /*12f80*/  LDCU UR4, c[0x0][0x39c] ;  /* 0x00007380ff0477ac */ /* 0x000e220008000800 */
[----:B------:R-:W-:Y:S01]  /*12f90*/  IMAD.X R7, R10, 0x1, R3, P6 ;  /* 0x000000010a077824 */ /* 0x000fe200030e0603 */
[----:B------:R-:W-:Y:S01]  /*12fa0*/  SHF.R.S32.HI R10, RZ, 0x1f, R68 ;  /* 0x0000001fff0a7819 */ /* 0x000fe20000011444 */
[----:B------:R-:W-:Y:S01]  /*12fb0*/  VIADD R12, R0, 0x1f ;  /* 0x0000001f000c7836 */ /* 0x000fe20000000000 */
[----:B------:R4:W-:Y:S01]  /*12fc0*/  @P5 STG.E.U8 desc[UR24][R8.64], R31 ;  /* 0x0000001f08005986 */ /* 0x0009e2000c101118 */
[----:B------:R-:W-:Y:S01]  /*12fd0*/  ISETP.LT.AND P5, PT, R169, UR10, !P1 ;  /* 0x0000000aa9007c0c */ /* 0x000fe2000cfa1270 */
[----:B------:R-:W1:Y:S01]  /*12fe0*/  LDCU UR10, c[0x0][0x398] ;  /* 0x00007300ff0a77ac */ /* 0x000e620008000800 */
[----:B---3--:R-:W-:Y:S01]  /*12ff0*/  PRMT R13, R95, 0x9910, RZ ;  /* 0x000099105f0d7816 */ /* 0x008fe200000000ff */
[----:B------:R3:W-:Y:S01]  /*13000*/  @P4 STG.E.U8 desc[UR24][R6.64], R95 ;  /* 0x0000005f06004986 */ /* 0x0007e2000c101118 */
[----:B------:R-:W-:Y:S01]  /*13010*/  ISETP.LT.AND P4, PT, R179, UR14, !P1 ;  /* 0x0000000eb3007c0c */ /* 0x000fe2000cf81270 */
[----:B------:R-:W1:Y:S01]  /*13020*/  LDCU UR14, c[0x0][0x398] ;  /* 0x00007300ff0e77ac */ /* 0x000e620008000800 */
[----:B------:R-:W-:-:S02]  /*13030*/  IADD3 R4, P1, PT, R68, R2, RZ ;  /* 0x0000000244047210 */ /* 0x000fc40007f3e0ff */
[----:B------:R-:W-:Y:S02]  /*13040*/  SHF.R.S32.HI R11, RZ, 0x8, R11 ;  /* 0x00000008ff0b7819 */ /* 0x000fe4000001140b */
[----:B------:R-:W-:Y:S01]  /*13050*/  SHF.R.S32.HI R13, RZ, 0x8, R13 ;  /* 0x00000008ff0d7819 */ /* 0x000fe2000001140d */
[----:B------:R-:W-:Y:S01]  /*13060*/  IMAD.X R5, R10, 0x1, R132, P1 ;  /* 0x000000010a057824 */ /* 0x000fe200008e0684 */
[----:B------:R-:W-:Y:S01]  /*13070*/  F2FP.SATFINITE.E5M2.F32.PACK_AB_MERGE_C R97, R97, R96, RZ ;  /* 0x000000606161723e */ /* 0x000fe200048060ff */
[----:B----4-:R-:W-:Y:S01]  /*13080*/  VIADD R9, R0, 0x20 ;  /* 0x0000002000097836 */ /* 0x010fe20000000000 */
[----:B0-----:R-:W-:Y:S01]  /*13090*/  ISETP.GE.AND P1, PT, R12, UR4, PT ;  /* 0x000000040c007c0c */ /* 0x001fe2000bf26270 */
[----:B------:R-:W0:Y:S01]  /*130a0*/  LDCU UR4, c[0x0][0x39c] ;  /* 0x00007380ff0477ac */ /* 0x000e220008000800 */
[C---:B---3--:R-:W-:Y:S01]  /*130b0*/  IADD3 R6, P6, PT, R68.reuse, R133, RZ ;  /* 0x0000008544067210 */ /* 0x048fe20007fde0ff */
[----:B------:R-:W-:Y:S01]  /*130c0*/  VIADD R68, R68, UR32 ;  /* 0x0000002044447c36 */ /* 0x000fe20008000000 */
[----:B------:R3:W-:Y:S01]  /*130d0*/  @P5 STG.E.U8 desc[UR24][R4.64], R11 ;  /* 0x0000000b04005986 */ /* 0x0007e2000c101118 */
[----:B--2---:R-:W-:Y:S01]  /*130e0*/  ISETP.LT.AND P5, PT, R169, UR9, !P2 ;  /* 0x00000009a9007c0c */ /* 0x004fe2000d7a1270 */
[----:B------:R-:W2:Y:S01]  /*130f0*/  LDCU UR9, c[0x0][0x398] ;  /* 0x00007300ff0977ac */ /* 0x000ea20008000800 */
[----:B------:R-:W-:Y:S01]  /*13100*/  IMAD.X R7, R10, 0x1, R3, P6 ;  /* 0x000000010a077824 */ /* 0x000fe200030e0603 */
[----:B------:R-:W-:Y:S01]  /*13110*/  SHF.R.S32.HI R10, RZ, 0x1f, R68 ;  /* 0x0000001fff0a7819 */ /* 0x000fe20000011444 */
[----:B------:R-:W-:Y:S01]  /*13120*/  VIADD R12, R0, 0x22 ;  /* 0x00000022000c7836 */ /* 0x000fe20000000000 */
[----:B-1----:R-:W-:Y:S01]  /*13130*/  ISETP.LT.AND P6, PT, R179, UR12, !P2 ;  /* 0x0000000cb3007c0c */ /* 0x002fe2000d7c1270 */
[----:B------:R-:W1:Y:S01]  /*13140*/  LDCU UR12, c[0x0][0x398] ;  /* 0x00007300ff0c77ac */ /* 0x000e620008000800 */
[----:B------:R4:W-:Y:S01]  /*13150*/  @P4 STG.E.U8 desc[UR24][R6.64], R13 ;  /* 0x0000000d06004986 */ /* 0x0009e2000c101118 */
[----:B------:R-:W-:-:S02]  /*13160*/  IADD3 R8, P4, PT, R68, R2, RZ ;  /* 0x0000000244087210 */ /* 0x000fc40007f9e0ff */
[----:B-----5:R-:W-:Y:S01]  /*13170*/  ISETP.GE.AND P2, PT, R9, UR6, PT ;  /* 0x0000000609007c0c */ /* 0x020fe2000bf46270 */
[----:B------:R-:W5:Y:S01]  /*13180*/  LDCU UR6, c[0x0][0x398] ;  /* 0x00007300ff0677ac */ /* 0x000f620008000800 */
[----:B---3--:R-:W-:Y:S01]  /*13190*/  PRMT R11, R33, 0x9910, RZ ;  /* 0x00009910210b7816 */ /* 0x008fe200000000ff */
[----:B------:R-:W-:Y:S01]  /*131a0*/  IMAD.X R9, R10, 0x1, R132, P4 ;  /* 0x000000010a097824 */ /* 0x000fe200020e0684 */
[C---:B------:R-:W-:Y:S01]  /*131b0*/  IADD3 R4, P4, PT, R68.reuse, R133, RZ ;  /* 0x0000008544047210 */ /* 0x040fe20007f9e0ff */
[----:B------:R-:W-:Y:S01]  /*131c0*/  VIADD R68, R68, UR32 ;  /* 0x0000002044447c36 */ /* 0x000fe20008000000 */
[----:B------:R-:W-:Y:S02]  /*131d0*/  SHF.R.S32.HI R11, RZ, 0x8, R11 ;  /* 0x00000008ff0b7819 */ /* 0x000fe4000001140b */
[----:B------:R-:W-:Y:S01]  /*131e0*/  @P5 STG.E.U8 desc[UR24][R8.64], R33 ;  /* 0x0000002108005986 */ /* 0x000fe2000c101118 */
[----:B----4-:R-:W-:Y:S01]  /*131f0*/  VIADD R6, R0, 0x21 ;  /* 0x0000002100067836 */ /* 0x010fe20000000000 */
[----:B------:R-:W-:Y:S01]  /*13200*/  ISETP.LT.AND P5, PT, R169, UR10, !P3 ;  /* 0x0000000aa9007c0c */ /* 0x000fe2000dfa1270 */
[----:B------:R-:W-:Y:S01]  /*13210*/  IMAD.X R5, R10, 0x1, R3, P4 ;  /* 0x000000010a057824 */ /* 0x000fe200020e0603 */
[----:B------:R-:W-:Y:S01]  /*13220*/  SHF.R.S32.HI R10, RZ, 0x1f, R68 ;  /* 0x0000001fff0a7819 */ /* 0x000fe20000011444 */
[----:B------:R-:W3:Y:S01]  /*13230*/  LDCU UR10, c[0x0][0x398] ;  /* 0x00007300ff0a77ac */ /* 0x000ee20008000800 */
[----:B0-----:R-:W-:-:S02]  /*13240*/  ISETP.GE.AND P4, PT, R6, UR4, PT ;  /* 0x0000000406007c0c */ /* 0x001fc4000bf86270 */
[----:B------:R0:W-:Y:S01]  /*13250*/  @P6 STG.E.U8 desc[UR24][R4.64], R97 ;  /* 0x0000006104006986 */ /* 0x0001e2000c101118 */
[----:B------:R-:W-:Y:S01]  /*13260*/  IADD3 R6, P6, PT, R68, R2, RZ ;  /* 0x0000000244067210 */ /* 0x000fe20007fde0ff */
[----:B------:R-:W4:Y:S01]  /*13270*/  LDCU UR4, c[0x0][0x39c] ;  /* 0x00007380ff0477ac */ /* 0x000f220008000800 */
[----:B-----5:R-:W-:Y:S02]  /*13280*/  ISETP.LT.AND P3, PT, R179, UR6, !P3 ;  /* 0x00000006b3007c0c */ /* 0x020fe4000df61270 */
[----:B------:R-:W-:Y:S01]  /*13290*/  PRMT R13, R97, 0x9910, RZ ;  /* 0x00009910610d7816 */ /* 0x000fe200000000ff */
[----:B------:R-:W-:Y:S01]  /*132a0*/  IMAD.X R7, R10, 0x1, R132, P6 ;  /* 0x000000010a077824 */ /* 0x000fe200030e0684 */
[----:B------:R-:W-:Y:S01]  /*132b0*/  F2FP.SATFINITE.E5M2.F32.PACK_AB_MERGE_C R35, R35, R34, RZ ;  /* 0x000000222323723e */ /* 0x000fe200048060ff */
[----:B------:R-:W5:Y:S01]  /*132c0*/  LDCU UR6, c[0x0][0x39c] ;  /* 0x00007380ff0677ac */ /* 0x000f620008000800 */
[----:B------:R-:W-:Y:S02]  /*132d0*/  SHF.R.S32.HI R13, RZ, 0x8, R13 ;  /* 0x00000008ff0d7819 */ /* 0x000fe4000001140d */
[----:B------:R1:W-:Y:S01]  /*132e0*/  @P5 STG.E.U8 desc[UR24][R6.64], R11 ;  /* 0x0000000b06005986 */ /* 0x0003e2000c101118 */
[C---:B0-----:R-:W-:Y:S01]  /*132f0*/  IADD3 R4, P6, PT, R68.reuse, R133, RZ ;  /* 0x0000008544047210 */ /* 0x041fe20007fde0ff */
[----:B------:R-:W-:Y:S01]  /*13300*/  VIADD R68, R68, UR32 ;  /* 0x0000002044447c36 */ /* 0x000fe20008000000 */
[----:B--2---:R-:W-:Y:S01]  /*13310*/  ISETP.LT.AND P5, PT, R169, UR9, !P0 ;  /* 0x00000009a9007c0c */ /* 0x004fe2000c7a1270 */
[----:B------:R-:W0:Y:S01]  /*13320*/  LDCU UR9, c[0x0][0x398] ;  /* 0x00007300ff0977ac */ /* 0x000e220008000800 */
[----:B------:R-:W-:Y:S01]  /*13330*/  F2FP.SATFINITE.E5M2.F32.PACK_AB_MERGE_C R99, R99, R98, RZ ;  /* 0x000000626363723e */ /* 0x000fe200048060ff */
[----:B------:R-:W-:Y:S01]  /*13340*/  IMAD.X R5, R10, 0x1, R3, P6 ;  /* 0x000000010a057824 */ /* 0x000fe200030e0603 */
[----:B------:R-:W-:-:S02]  /*13350*/  SHF.R.S32.HI R10, RZ, 0x1f, R68 ;  /* 0x0000001fff0a7819 */ /* 0x000fc40000011444 */
[----:B------:R-:W-:Y:S02]  /*13360*/  F2FP.SATFINITE.E5M2.F32.PACK_AB_MERGE_C R37, R37, R36, RZ ;  /* 0x000000242525723e */ /* 0x000fe400048060ff */
[----:B------:R2:W-:Y:S01]  /*13370*/  @P3 STG.E.U8 desc[UR24][R4.64], R13 ;  /* 0x0000000d04003986 */ /* 0x0005e2000c101118 */
[----:B-1----:R-:W-:Y:S01]  /*13380*/  ISETP.LT.AND P3, PT, R179, UR12, !P0 ;  /* 0x0000000cb3007c0c */ /* 0x002fe2000c761270 */
[----:B------:R-:W1:Y:S01]  /*13390*/  LDCU UR12, c[0x0][0x398] ;  /* 0x00007300ff0c77ac */ /* 0x000e620008000800 */
[CC--:B------:R-:W-:Y:S02]  /*133a0*/  IADD3 R8, P0, PT, R68.reuse, R2.reuse, RZ ;  /* 0x0000000244087210 */ /* 0x0c0fe40007f1e0ff */
[C---:B------:R-:W-:Y:S01]  /*133b0*/  IADD3 R6, P6, PT, R68.reuse, R133, RZ ;  /* 0x0000008544067210 */ /* 0x040fe20007fde0ff */
[----:B------:R-:W-:Y:S01]  /*133c0*/  VIADD R68, R68, UR32 ;  /* 0x0000002044447c36 */ /* 0x000fe20008000000 */
[----:B------:R-:W-:Y:S01]  /*133d0*/  PRMT R11, R35, 0x9910, RZ ;  /* 0x00009910230b7816 */ /* 0x000fe200000000ff */
[----:B------:R-:W-:Y:S01]  /*133e0*/  IMAD.X R9, R10, 0x1, R132, P0 ;  /* 0x000000010a097824 */ /* 0x000fe200000e0684 */
[----:B----4-:R-:W-:Y:S01]  /*133f0*/  ISETP.GE.AND P0, PT, R12, UR4, PT ;  /* 0x000000040c007c0c */ /* 0x010fe2000bf06270 */
[----:B------:R-:W4:Y:S01]  /*13400*/  LDCU UR4, c[0x0][0x39c] ;  /* 0x00007380ff0477ac */ /* 0x000f220008000800 */
[----:B------:R-:W-:Y:S01]  /*13410*/  IMAD.X R7, R10, 0x1, R3, P6 ;  /* 0x000000010a077824 */ /* 0x000fe200030e0603 */
[----:B------:R-:W-:Y:S01]  /*13420*/  SHF.R.S32.HI R10, RZ, 0x1f, R68 ;  /* 0x0000001fff0a7819 */ /* 0x000fe20000011444 */
[----:B------:R0:W-:Y:S01]  /*13430*/  @P5 STG.E.U8 desc[UR24][R8.64], R35 ;  /* 0x0000002308005986 */ /* 0x0001e2000c101118 */
[----:B---3--:R-:W-:Y:S01]  /*13440*/  ISETP.LT.AND P5, PT, R169, UR10, !P1 ;  /* 0x0000000aa9007c0c */ /* 0x008fe2000cfa1270 */
[----:B------:R-:W-:Y:S01]  /*13450*/  VIADD R12, R0, 0x23 ;  /* 0x00000023000c7836 */ /* 0x000fe20000000000 */
[----:B--2---:R-:W-:Y:S01]  /*13460*/  PRMT R13, R99, 0x9910, RZ ;  /* 0x00009910630d7816 */ /* 0x004fe200000000ff */
[----:B------:R2:W-:Y:S01]  /*13470*/  @P3 STG.E.U8 desc[UR24][R6.64], R99 ;  /* 0x0000006306003986 */ /* 0x0005e2000c101118 */
[----:B------:R-:W-:Y:S01]  /*13480*/  ISETP.LT.AND P3, PT, R179, UR14, !P1 ;  /* 0x0000000eb3007c0c */ /* 0x000fe2000cf61270 */
[----:B------:R-:W3:Y:S01]  /*13490*/  LDCU UR10, c[0x0][0x398] ;  /* 0x00007300ff0a77ac */ /* 0x000ee20008000800 */
[----:B------:R-:W-:-:S02]  /*134a0*/  IADD3 R4, P1, PT, R68, R2, RZ ;  /* 0x0000000244047210 */ /* 0x000fc40007f3e0ff */
[----:B------:R-:W-:Y:S01]  /*134b0*/  SHF.R.S32.HI R11, RZ, 0x8, R11 ;  /* 0x00000008ff0b7819 */ /* 0x000fe2000001140b */
[----:B------:R-:W3:Y:S01]  /*134c0*/  LDCU UR14, c[0x0][0x398] ;  /* 0x00007300ff0e77ac */ /* 0x000ee20008000800 */
[----:B------:R-:W-:Y:S01]  /*134d0*/  SHF.R.S32.HI R13, RZ, 0x8, R13 ;  /* 0x00000008ff0d7819 */ /* 0x000fe2000001140d */
[----:B------:R-:W-:Y:S01]  /*134e0*/  IMAD.X R5, R10, 0x1, R132, P1 ;  /* 0x000000010a057824 */ /* 0x000fe200008e0684 */
[----:B------:R-:W-:Y:S01]  /*134f0*/  F2FP.SATFINITE.E5M2.F32.PACK_AB_MERGE_C R101, R101, R100, RZ ;  /* 0x000000646565723e */ /* 0x000fe200048060ff */
[----:B0-----:R-:W-:Y:S01]  /*13500*/  VIADD R9, R0, 0x24 ;  /* 0x0000002400097836 */ /* 0x001fe20000000000 */
[----:B----4-:R-:W-:Y:S01]  /*13510*/  ISETP.GE.AND P1, PT, R12, UR4, PT ;  /* 0x000000040c007c0c */ /* 0x010fe2000bf26270 */
[----:B------:R-:W0:Y:S01]  /*13520*/  LDCU UR4, c[0x0][0x39c] ;  /* 0x00007380ff0477ac */ /* 0x000e220008000800 */
[C---:B--2---:R-:W-:Y:S01]  /*13530*/  IADD3 R6, P6, PT, R68.reuse, R133, RZ ;  /* 0x0000008544067210 */ /* 0x044fe20007fde0ff */
[----:B------:R-:W-:Y:S01]  /*13540*/  VIADD R68, R68, UR32 ;  /* 0x0000002044447c36 */ /* 0x000fe20008000000 */
[----:B------:R2:W-:Y:S01]  /*13550*/  @P5 STG.E.U8 desc[UR24][R4.64], R11 ;  /* 0x0000000b04005986 */ /* 0x0005e2000c101118 */
[----:B------:R-:W-:Y:S01]  /*13560*/  ISETP.LT.AND P5, PT, R169, UR9, !P2 ;  /* 0x00000009a9007c0c */ /* 0x000fe2000d7a1270 */
[----:B------:R-:W4:Y:S01]  /*13570*/  LDCU UR9, c[0x0][0x398] ;  /* 0x00007300ff0977ac */ /* 0x000f220008000800 */
        /* <DEDUP_REMOVED lines=9> */
[----:B--2---:R-:W-:Y:S01]  /*13610*/  PRMT R11, R37, 0x9910, RZ ;  /* 0x00009910250b7816 */ /* 0x004fe200000000ff */
[----:B------:R-:W-:Y:S01]  /*13620*/  IMAD.X R9, R10, 0x1, R132, P3 ;  /* 0x000000010a097824 */ /* 0x000fe200018e0684 */
[C---:B------:R-:W-:Y:S01]  /*13630*/  IADD3 R4, P3, PT, R68.reuse, R133, RZ ;  /* 0x0000008544047210 */ /* 0x040fe20007f7e0ff */
[----:B------:R-:W-:Y:S01]  /*13640*/  VIADD R68, R68, UR32 ;  /* 0x0000002044447c36 */ /* 0x000fe20008000000 */
[----:B------:R-:W-:Y:S02]  /*13650*/  SHF.R.S32.HI R11, RZ, 0x8, R11 ;  /* 0x00000008ff0b7819 */ /* 0x000fe4000001140b */
[----:B------:R-:W-:Y:S01]  /*13660*/  @P5 STG.E.U8 desc[UR24][R8.64], R37 ;  /* 0x0000002508005986 */ /* 0x000fe2000c101118 */
[----:B0-----:R-:W-:Y:S01]  /*13670*/  VIADD R6, R0, 0x25 ;  /* 0x0000002500067836 */ /* 0x001fe20000000000 */
[----:B---3--:R-:W-:Y:S01]  /*13680*/  ISETP.LT.AND P5, PT, R169, UR10, !P4 ;  /* 0x0000000aa9007c0c */ /* 0x008fe2000e7a1270 */
[----:B------:R-:W-:Y:S01]  /*13690*/  IMAD.X R5, R10, 0x1, R3, P3 ;  /* 0x000000010a057824 */ /* 0x000fe200018e0603 */
[----:B------:R-:W-:Y:S01]  /*136a0*/  SHF.R.S32.HI R10, RZ, 0x1f, R68 ;  /* 0x0000001fff0a7819 */ /* 0x000fe20000011444 */
[----:B------:R-:W0:Y:S01]  /*136b0*/  LDCU UR10, c[0x0][0x398] ;  /* 0x00007300ff0a77ac */ /* 0x000e220008000800 */
[----:B------:R-:W-:-:S02]  /*136c0*/  ISETP.GE.AND P3, PT, R6, UR4, PT ;  /* 0x0000000406007c0c */ /* 0x000fc4000bf66270 */
[----:B------:R2:W-:Y:S01]  /*136d0*/  @P6 STG.E.U8 desc[UR24][R4.64], R101 ;  /* 0x0000006504006986 */ /* 0x0005e2000c101118 */
[----:B------:R-:W-:Y:S01]  /*136e0*/  IADD3 R6, P6, PT, R68, R2, RZ ;  /* 0x0000000244067210 */ /* 0x000fe20007fde0ff */
[----:B------:R-:W3:Y:S01]  /*136f0*/  LDCU UR4, c[0x0][0x39c] ;  /* 0x00007380ff0477ac */ /* 0x000ee20008000800 */
[----:B-----5:R-:W-:Y:S02]  /*13700*/  ISETP.LT.AND P4, PT, R179, UR6, !P4 ;  /* 0x00000006b3007c0c */ /* 0x020fe4000e781270 */
[----:B------:R-:W-:Y:S01]  /*13710*/  PRMT R13, R101, 0x9910, RZ ;  /* 0x00009910650d7816 */ /* 0x000fe200000000ff */
[----:B------:R-:W-:Y:S01]  /*13720*/  IMAD.X R7, R10, 0x1, R132, P6 ;  /* 0x000000010a077824 */ /* 0x000fe200030e0684 */
[----:B------:R-:W-:Y:S01]  /*13730*/  F2FP.SATFINITE.E5M2.F32.PACK_AB_MERGE_C R39, R39, R38, RZ ;  /* 0x000000262727723e */ /* 0x000fe200048060ff */
[----:B------:R-:W5:Y:S01]  /*13740*/  LDCU UR6, c[0x0][0x39c] ;  /* 0x00007380ff0677ac */ /* 0x000f620008000800 */
[----:B------:R-:W-:Y:S02]  /*13750*/  SHF.R.S32.HI R13, RZ, 0x8, R13 ;  /* 0x00000008ff0d7819 */ /* 0x000fe4000001140d */
[----:B------:R0:W-:Y:S01]  /*13760*/  @P5 STG.E.U8 desc[UR24][R6.64], R11 ;  /* 0x0000000b06005986 */ /* 0x0001e2000c101118 */
[C---:B--2---:R-:W-:Y:S01]  /*13770*/  IADD3 R4, P6, PT, R68.reuse, R133, RZ ;  /* 0x0000008544047210 */ /* 0x044fe20007fde0ff */
[----:B------:R-:W-:Y:S01]  /*13780*/  VIADD R68, R68, UR32 ;  /* 0x0000002044447c36 */ /* 0x000fe20008000000 */
[----:B----4-:R-:W-:Y:S01]  /*13790*/  ISETP.LT.AND P5, PT, R169, UR9, !P0 ;  /* 0x00000009a9007c0c */ /* 0x010fe2000c7a1270 */
[----:B------:R-:W2:Y:S01]  /*137a0*/  LDCU UR9, c[0x0][0x398] ;  /* 0x00007300ff0977ac */ /* 0x000ea20008000800 */
        /* <DEDUP_REMOVED lines=8> */
[C---:B0-----:R-:W-:Y:S01]  /*13830*/  IADD3 R6, P6, PT, R68.reuse, R133, RZ ;  /* 0x0000008544067210 */ /* 0x041fe20007fde0ff */
[----:B------:R-:W-:Y:S01]  /*13840*/  VIADD R68, R68, UR32 ;  /* 0x0000002044447c36 */ /* 0x000fe20008000000 */
[----:B------:R-:W-:Y:S01]  /*13850*/  PRMT R11, R39, 0x9910, RZ ;  /* 0x00009910270b7816 */ /* 0x000fe200000000ff */
[----:B------:R-:W-:Y:S01]  /*13860*/  IMAD.X R9, R10, 0x1, R132, P0 ;  /* 0x000000010a097824 */ /* 0x000fe200000e0684 */
[----:B---3--:R-:W-:Y:S01]  /*13870*/  ISETP.GE.AND P0, PT, R12, UR4, PT ;  /* 0x000000040c007c0c */ /* 0x008fe2000bf06270 */
[----:B------:R-:W0:Y:S01]  /*13880*/  LDCU UR4, c[0x0][0x39c] ;  /* 0x00007380ff0477ac */ /* 0x000e220008000800 */
[----:B------:R-:W-:Y:S01]  /*13890*/  IMAD.X R7, R10, 0x1, R3, P6 ;  /* 0x000000010a077824 */ /* 0x000fe200030e0603 */
[----:B------:R-:W-:Y:S01]  /*138a0*/  SHF.R.S32.HI R10, RZ, 0x1f, R68 ;  /* 0x0000001fff0a7819 */ /* 0x000fe20000011444 */
[----:B------:R3:W-:Y:S01]  /*138b0*/  @P5 STG.E.U8 desc[UR24][R8.64], R39 ;  /* 0x0000002708005986 */ /* 0x0007e2000c101118 */
[----:B------:R-:W-:Y:S01]  /*138c0*/  ISETP.LT.AND P5, PT, R169, UR10, !P1 ;  /* 0x0000000aa9007c0c */ /* 0x000fe2000cfa1270 */
[----:B------:R-:W-:Y:S01]  /*138d0*/  VIADD R12, R0, 0x27 ;  /* 0x00000027000c7836 */ /* 0x000fe20000000000 */
[----:B----4-:R-:W-:Y:S01]  /*138e0*/  PRMT R13, R103, 0x9910, RZ ;  /* 0x00009910670d7816 */ /* 0x010fe200000000ff */
[----:B------:R4:W-:Y:S01]  /*138f0*/  @P4 STG.E.U8 desc[UR24][R6.64], R103 ;  /* 0x0000006706004986 */ /* 0x0009e2000c101118 */
[----:B------:R-:W-:Y:S01]  /*13900*/  ISETP.LT.AND P4, PT, R179, UR14, !P1 ;  /* 0x0000000eb3007c0c */ /* 0x000fe2000cf81270 */
[----:B------:R-:W1:Y:S01]  /*13910*/  LDCU UR10, c[0x0][0x398] ;  /* 0x00007300ff0a77ac */ /* 0x000e620008000800 */
[----:B------:R-:W-:-:S02]  /*13920*/  IADD3 R4, P1, PT, R68, R2, RZ ;  /* 0x0000000244047210 */ /* 0x000fc40007f3e0ff */
[----:B------:R-:W-:Y:S01]  /*13930*/  SHF.R.S32.HI R11, RZ, 0x8, R11 ;  /* 0x00000008ff0b7819 */ /* 0x000fe2000001140b */
[----:B------:R-:W5:Y:S01]  /*13940*/  LDCU UR14, c[0x0][0x398] ;  /* 0x00007300ff0e77ac */ /* 0x000f620008000800 */
[----:B------:R-:W-:Y:S01]  /*13950*/  SHF.R.S32.HI R13, RZ, 0x8, R13 ;  /* 0x00000008ff0d7819 */ /* 0x000fe2000001140d */
[----:B------:R-:W-:Y:S01]  /*13960*/  IMAD.X R5, R10, 0x1, R132, P1 ;  /* 0x000000010a057824 */ /* 0x000fe200008e0684 */
[----:B------:R-:W-:Y:S01]  /*13970*/  F2FP.SATFINITE.E5M2.F32.PACK_AB_MERGE_C R105, R105, R104, RZ ;  /* 0x000000686969723e */ /* 0x000fe200048060ff */
[----:B---3--:R-:W-:Y:S01]  /*13980*/  VIADD R9, R0, 0x28 ;  /* 0x0000002800097836 */ /* 0x008fe20000000000 */
[----:B0-----:R-:W-:Y:S01]  /*13990*/  ISETP.GE.AND P1, PT, R12, UR4, PT ;  /* 0x000000040c007c0c */ /* 0x001fe2000bf26270 */
[----:B------:R-:W0:Y:S01]  /*139a0*/  LDCU UR4, c[0x0][0x39c] ;  /* 0x00007380ff0477ac */ /* 0x000e220008000800 */
[C---:B----4-:R-:W-:Y:S01]  /*139b0*/  IADD3 R6, P6, PT, R68.reuse, R133, RZ ;  /* 0x0000008544067210 */ /* 0x050fe20007fde0ff */
        /* <DEDUP_REMOVED lines=42> */
[----:B------:R-:W-:Y:S02]  /*13c60*/  PRMT R15, R107, 0x9910, RZ ;  /* 0x000099106b0f7816 */ /* 0x000fe400000000ff */
[----:B------:R2:W-:Y:S01]  /*13c70*/  @P3 STG.E.U8 desc[UR24][R4.64], R13 ;  /* 0x0000000d04003986 */ /* 0x0005e2000c101118 */
[----:B-1----:R-:W-:Y:S01]  /*13c80*/  ISETP.LT.AND P3, PT, R179, UR12, !P0 ;  /* 0x0000000cb3007c0c */ /* 0x002fe2000c761270 */
[----:B------:R-:W1:Y:S01]  /*13c90*/  LDCU UR12, c[0x0][0x398] ;  /* 0x00007300ff0c77ac */ /* 0x000e620008000800 */
[-C--:B------:R-:W-:Y:S01]  /*13ca0*/  IADD3 R8, P0, PT, R68, R2.reuse, RZ ;  /* 0x0000000244087210 */ /* 0x080fe20007f1e0ff */
[----:B------:R-:W-:Y:S01]  /*13cb0*/  VIADD R11, R0, 0x2b ;  /* 0x0000002b000b7836 */ /* 0x000fe20000000000 */
[C---:B------:R-:W-:Y:S01]  /*13cc0*/  IADD3 R6, P6, PT, R68.reuse, R133, RZ ;  /* 0x0000008544067210 */ /* 0x040fe20007fde0ff */
[----:B------:R-:W-:Y:S01]  /*13cd0*/  VIADD R68, R68, UR32 ;  /* 0x0000002044447c36 */ /* 0x000fe20008000000 */
[----:B------:R-:W-:Y:S01]  /*13ce0*/  SHF.R.S32.HI R15, RZ, 0x8, R15 ;  /* 0x00000008ff0f7819 */ /* 0x000fe2000001140f */
[----:B------:R-:W-:Y:S01]  /*13cf0*/  IMAD.X R9, R10, 0x1, R132, P0 ;  /* 0x000000010a097824 */ /* 0x000fe200000e0684 */
[----:B----4-:R-:W-:Y:S01]  /*13d00*/  ISETP.GE.AND P0, PT, R12, UR4, PT ;  /* 0x000000040c007c0c */ /* 0x010fe2000bf06270 */
[----:B------:R-:W-:Y:S01]  /*13d10*/  IMAD.X R7, R10, 0x1, R3, P6 ;  /* 0x000000010a077824 */ /* 0x000fe200030e0603 */
[----:B------:R-:W4:Y:S01]  /*13d20*/  LDCU UR4, c[0x0][0x39c] ;  /* 0x00007380ff0477ac */ /* 0x000f220008000800 */
[----:B------:R-:W-:Y:S01]  /*13d30*/  SHF.R.S32.HI R10, RZ, 0x1f, R68 ;  /* 0x0000001fff0a7819 */ /* 0x000fe20000011444 */
[----:B------:R-:W-:Y:S01]  /*13d40*/  @P5 STG.E.U8 desc[UR24][R8.64], R43 ;  /* 0x0000002b08005986 */ /* 0x000fe2000c101118 */
[----:B---3--:R-:W-:Y:S01]  /*13d50*/  ISETP.LT.AND P5, PT, R169, UR10, !P1 ;  /* 0x0000000aa9007c0c */ /* 0x008fe2000cfa1270 */
[----:B------:R-:W3:Y:S01]  /*13d60*/  LDCU UR10, c[0x0][0x398] ;  /* 0x00007300ff0a77ac */ /* 0x000ee20008000800 */
[----:B--2---:R-:W-:Y:S01]  /*13d70*/  PRMT R13, R43, 0x9910, RZ ;  /* 0x000099102b0d7816 */ /* 0x004fe200000000ff */
[----:B------:R2:W-:Y:S01]  /*13d80*/  @P3 STG.E.U8 desc[UR24][R6.64], R107 ;  /* 0x0000006b06003986 */ /* 0x0005e2000c101118 */
[----:B------:R-:W-:Y:S01]  /*13d90*/  ISETP.LT.AND P3, PT, R179, UR14, !P1 ;  /* 0x0000000eb3007c0c */ /* 0x000fe2000cf61270 */
[----:B------:R-:W1:Y:S01]  /*13da0*/  LDCU UR14, c[0x0][0x398] ;  /* 0x00007300ff0e77ac */ /* 0x000e620008000800 */
[----:B------:R-:W-:Y:S01]  /*13db0*/  IADD3 R4, P1, PT, R68, R2, RZ ;  /* 0x0000000244047210 */ /* 0x000fe20007f3e0ff */
[----:B------:R-:W-:Y:S01]  /*13dc0*/  VIADD R12, R0, 0x2c ;  /* 0x0000002c000c7836 */ /* 0x000fe20000000000 */
[----:B------:R-:W-:-:S02]  /*13dd0*/  SHF.R.S32.HI R13, RZ, 0x8, R13 ;  /* 0x00000008ff0d7819 */ /* 0x000fc4000001140d */
[----:B------:R-:W-:Y:S01]  /*13de0*/  F2FP.SATFINITE.E5M2.F32.PACK_AB_MERGE_C R45, R45, R44, RZ ;  /* 0x0000002c2d2d723e */ /* 0x000fe200048060ff */
[----:B------:R-:W-:Y:S01]  /*13df0*/  IMAD.X R5, R10, 0x1, R132, P1 ;  /* 0x000000010a057824 */ /* 0x000fe200008e0684 */
[----:B------:R-:W-:Y:S02]  /*13e00*/  F2FP.SATFINITE.E5M2.F32.PACK_AB_MERGE_C R109, R109, R108, RZ ;  /* 0x0000006c6d6d723e */ /* 0x000fe400048060ff */
[----:B------:R-:W-:Y:S02]  /*13e10*/  F2FP.SATFINITE.E5M2.F32.PACK_AB_MERGE_C R47, R47, R46, RZ ;  /* 0x0000002e2f2f723e */ /* 0x000fe400048060ff */
[C---:B--2---:R-:W-:Y:S01]  /*13e20*/  IADD3 R6, P6, PT, R68.reuse, R133, RZ ;  /* 0x0000008544067210 */ /* 0x044fe20007fde0ff */
[----:B------:R-:W-:Y:S01]  /*13e30*/  VIADD R68, R68, UR32 ;  /* 0x0000002044447c36 */ /* 0x000fe20008000000 */
[----:B------:R2:W-:Y:S01]  /*13e40*/  @P5 STG.E.U8 desc[UR24][R4.64], R13 ;  /* 0x0000000d04005986 */ /* 0x0005e2000c101118 */
[----:B0-----:R-:W-:Y:S01]  /*13e50*/  ISETP.LT.AND P5, PT, R169, UR9, !P2 ;  /* 0x00000009a9007c0c */ /* 0x001fe2000d7a1270 */
[----:B------:R-:W0:Y:S01]  /*13e60*/  LDCU UR9, c[0x0][0x398] ;  /* 0x00007300ff0977ac */ /* 0x000e220008000800 */
[----:B------:R-:W-:Y:S01]  /*13e70*/  IMAD.X R7, R10, 0x1, R3, P6 ;  /* 0x000000010a077824 */ /* 0x000fe200030e0603 */
[----:B----4-:R-:W-:-:S02]  /*13e80*/  ISETP.GE.AND P1, PT, R11, UR4, PT ;  /* 0x000000040b007c0c */ /* 0x010fc4000bf26270 */
[----:B------:R-:W-:Y:S01]  /*13e90*/  SHF.R.S32.HI R11, RZ, 0x1f, R68 ;  /* 0x0000001fff0b7819 */ /* 0x000fe20000011444 */
[----:B------:R-:W4:Y:S01]  /*13ea0*/  LDCU UR4, c[0x0][0x39c] ;  /* 0x00007380ff0477ac */ /* 0x000f220008000800 */
[----:B------:R0:W-:Y:S01]  /*13eb0*/  @P3 STG.E.U8 desc[UR24][R6.64], R15 ;  /* 0x0000000f06003986 */ /* 0x0001e2000c101118 */
[CC--:B------:R-:W-:Y:S02]  /*13ec0*/  IADD3 R8, P3, PT, R68.reuse, R2.reuse, RZ ;  /* 0x0000000244087210 */ /* 0x0c0fe40007f7e0ff */
[----:B-1----:R-:W-:Y:S01]  /*13ed0*/  ISETP.LT.AND P2, PT, R179, UR12, !P2 ;  /* 0x0000000cb3007c0c */ /* 0x002fe2000d741270 */
[----:B------:R-:W1:Y:S01]  /*13ee0*/  LDCU UR12, c[0x0][0x398] ;  /* 0x00007300ff0c77ac */ /* 0x000e620008000800 */
[----:B------:R-:W-:Y:S01]  /*13ef0*/  IADD3 R10, P6, PT, R68, R133, RZ ;  /* 0x00000085440a7210 */ /* 0x000fe20007fde0ff */
[C---:B------:R-:W-:Y:S01]  /*13f00*/  IMAD.X R9, R11.reuse, 0x1, R132, P3 ;  /* 0x000000010b097824 */ /* 0x040fe200018e0684 */
[----:B-----5:R-:W-:Y:S01]  /*13f10*/  ISETP.GE.AND P3, PT, R12, UR6, PT ;  /* 0x000000060c007c0c */ /* 0x020fe2000bf66270 */
[----:B------:R-:W-:Y:S01]  /*13f20*/  VIADD R68, R68, UR32 ;  /* 0x0000002044447c36 */ /* 0x000fe20008000000 */
[----:B------:R-:W5:Y:S01]  /*13f30*/  LDCU UR6, c[0x0][0x39c] ;  /* 0x00007380ff0677ac */ /* 0x000f620008000800 */
[----:B------:R-:W-:Y:S01]  /*13f40*/  IMAD.X R11, R11, 0x1, R3, P6 ;  /* 0x000000010b0b7824 */ /* 0x000fe200030e0603 */
[----:B------:R-:W-:Y:S01]  /*13f50*/  @P5 STG.E.U8 desc[UR24][R8.64], R45 ;  /* 0x0000002d08005986 */ /* 0x000fe2000c101118 */
[----:B---3--:R-:W-:Y:S01]  /*13f60*/  ISETP.LT.AND P5, PT, R169, UR10, !P4 ;  /* 0x0000000aa9007c0c */ /* 0x008fe2000e7a1270 */
[----:B--2---:R-:W-:Y:S01]  /*13f70*/  VIADD R5, R0, 0x2d ;  /* 0x0000002d00057836 */ /* 0x004fe20000000000 */
[----:B0-----:R-:W-:Y:S01]  /*13f80*/  SHF.R.S32.HI R7, RZ, 0x1f, R68 ;  /* 0x0000001fff077819 */ /* 0x001fe20000011444 */
[----:B------:R-:W0:Y:S01]  /*13f90*/  LDCU UR10, c[0x0][0x398] ;  /* 0x00007300ff0a77ac */ /* 0x000e220008000800 */
[----:B------:R-:W-:Y:S01]  /*13fa0*/  IADD3 R4, P6, PT, R68, R2, RZ ;  /* 0x0000000244047210 */ /* 0x000fe20007fde0ff */
[----:B------:R2:W-:Y:S01]  /*13fb0*/  @P2 STG.E.U8 desc[UR24][R10.64], R109 ;  /* 0x0000006d0a002986 */ /* 0x0005e2000c101118 */
[----:B------:R-:W-:-:S02]  /*13fc0*/  PRMT R6, R45, 0x9910, RZ ;  /* 0x000099102d067816 */ /* 0x000fc400000000ff */
[----:B----4-:R-:W-:Y:S01]  /*13fd0*/  ISETP.GE.AND P2, PT, R5, UR4, PT ;  /* 0x0000000405007c0c */ /* 0x010fe2000bf46270 */
[----:B------:R-:W-:Y:S01]  /*13fe0*/  IMAD.X R5, R7, 0x1, R132, P6 ;  /* 0x0000000107057824 */ /* 0x000fe200030e0684 */
[----:B------:R-:W3:Y:S01]  /*13ff0*/  LDCU UR4, c[0x0][0x39c] ;  /* 0x00007380ff0477ac */ /* 0x000ee20008000800 */
[----:B------:R-:W-:Y:S02]  /*14000*/  ISETP.LT.AND P4, PT, R179, UR9, !P4 ;  /* 0x00000009b3007c0c */ /* 0x000fe4000e781270 */
[----:B-1----:R-:W-:Y:S01]  /*14010*/  ISETP.LT.AND P6, PT, R169, UR12, !P0 ;  /* 0x0000000ca9007c0c */ /* 0x002fe2000c7c1270 */
[----:B------:R-:W1:Y:S01]  /*14020*/  LDCU UR9, c[0x0][0x398] ;  /* 0x00007300ff0977ac */ /* 0x000e620008000800 */
[----:B------:R-:W-:Y:S02]  /*14030*/  PRMT R13, R109, 0x9910, RZ ;  /* 0x000099106d0d7816 */ /* 0x000fe400000000ff */
[----:B--2---:R-:W-:Y:S01]  /*14040*/  SHF.R.S32.HI R11, RZ, 0x8, R6 ;  /* 0x00000008ff0b7819 */ /* 0x004fe20000011406 */
[----:B------:R-:W2:Y:S01]  /*14050*/  LDCU UR12, c[0x0][0x398] ;  /* 0x00007300ff0c77ac */ /* 0x000ea20008000800 */
[----:B------:R-:W-:-:S02]  /*14060*/  SHF.R.S32.HI R13, RZ, 0x8, R13 ;  /* 0x00000008ff0d7819 */ /* 0x000fc4000001140d */
[----:B------:R-:W-:Y:S01]  /*14070*/  F2FP.SATFINITE.E5M2.F32.PACK_AB_MERGE_C R111, R111, R110, RZ ;  /* 0x0000006e6f6f723e */ /* 0x000fe200048060ff */
[----:B------:R4:W-:Y:S01]  /*14080*/  @P5 STG.E.U8 desc[UR24][R4.64], R11 ;  /* 0x0000000b04005986 */ /* 0x0009e2000c101118 */
[C---:B------:R-:W-:Y:S01]  /*14090*/  IADD3 R6, P5, PT, R68.reuse, R133, RZ ;  /* 0x0000008544067210 */ /* 0x040fe20007fbe0ff */
[----:B------:R-:W-:Y:S01]  /*140a0*/  VIADD R68, R68, UR32 ;  /* 0x0000002044447c36 */ /* 0x000fe20008000000 */
[----:B------:R-:W-:Y:S02]  /*140b0*/  F2FP.SATFINITE.E5M2.F32.PACK_AB_MERGE_C R49, R49, R48, RZ ;  /* 0x000000303131723e */ /* 0x000fe400048060ff */
[----:B------:R-:W-:Y:S01]  /*140c0*/  F2FP.SATFINITE.E5M2.F32.PACK_AB_MERGE_C R113, R113, R112, RZ ;  /* 0x000000707171723e */ /* 0x000fe200048060ff */
[----:B------:R-:W-:Y:S01]  /*140d0*/  IMAD.X R7, R7, 0x1, R3, P5 ;  /* 0x0000000107077824 */ /* 0x000fe200028e0603 */
[----:B------:R-:W-:Y:S02]  /*140e0*/  SHF.R.S32.HI R10, RZ, 0x1f, R68 ;  /* 0x0000001fff0a7819 */ /* 0x000fe40000011444 */
[----:B------:R-:W-:-:S02]  /*140f0*/  IADD3 R8, P5, PT, R68, R2, RZ ;  /* 0x0000000244087210 */ /* 0x000fc40007fbe0ff */
[----:B------:R-:W-:Y:S01]  /*14100*/  @P4 STG.E.U8 desc[UR24][R6.64], R13 ;  /* 0x0000000d06004986 */ /* 0x000fe2000c101118 */
[----:B----4-:R-:W-:Y:S01]  /*14110*/  VIADD R4, R0, 0x2e ;  /* 0x0000002e00047836 */ /* 0x010fe20000000000 */
[----:B------:R-:W-:Y:S01]  /*14120*/  PRMT R11, R47, 0x9910, RZ ;  /* 0x000099102f0b7816 */ /* 0x000fe200000000ff */
[----:B------:R-:W-:Y:S01]  /*14130*/  IMAD.X R9, R10, 0x1, R132, P5 ;  /* 0x000000010a097824 */ /* 0x000fe200028e0684 */
[----:B------:R-:W-:Y:S01]  /*14140*/  ISETP.LT.AND P5, PT, R179, UR14, !P0 ;  /* 0x0000000eb3007c0c */ /* 0x000fe2000c7a1270 */
[----:B------:R-:W-:Y:S01]  /*14150*/  VIADD R5, R0, 0x2f ;  /* 0x0000002f00057836 */ /* 0x000fe20000000000 */
[----:B---3--:R-:W-:Y:S01]  /*14160*/  ISETP.GE.AND P4, PT, R4, UR4, PT ;  /* 0x0000000404007c0c */ /* 0x008fe2000bf86270 */
[----:B------:R-:W3:Y:S01]  /*14170*/  LDCU UR4, c[0x0][0x39c] ;  /* 0x00007380ff0477ac */ /* 0x000ee20008000800 */
[----:B------:R4:W-:Y:S01]  /*14180*/  @P6 STG.E.U8 desc[UR24][R8.64], R47 ;  /* 0x0000002f08006986 */ /* 0x0009e2000c101118 */
[C---:B------:R-:W-:Y:S01]  /*14190*/  IADD3 R4, P6, PT, R68.reuse, R133, RZ ;  /* 0x0000008544047210 */ /* 0x040fe20007fde0ff */
[----:B------:R-:W-:Y:S01]  /*141a0*/  VIADD R68, R68, UR32 ;  /* 0x0000002044447c36 */ /* 0x000fe20008000000 */
[----:B-----5:R-:W-:Y:S01]  /*141b0*/  ISETP.GE.AND P0, PT, R5, UR6, PT ;  /* 0x0000000605007c0c */ /* 0x020fe2000bf06270 */
[----:B------:R-:W5:Y:S01]  /*141c0*/  LDCU UR6, c[0x0][0x398] ;  /* 0x00007300ff0677ac */ /* 0x000f620008000800 */
[----:B------:R-:W-:Y:S01]  /*141d0*/  SHF.R.S32.HI R11, RZ, 0x8, R11 ;  /* 0x00000008ff0b7819 */ /* 0x000fe2000001140b */
[----:B------:R-:W-:Y:S01]  /*141e0*/  IMAD.X R5, R10, 0x1, R3, P6 ;  /* 0x000000010a057824 */ /* 0x000fe200030e0603 */
[----:B0-----:R-:W-:Y:S01]  /*141f0*/  ISETP.LT.AND P6, PT, R169, UR10, !P1 ;  /* 0x0000000aa9007c0c */ /* 0x001fe2000cfc1270 */
[----:B------:R-:W0:Y:S01]  /*14200*/  LDCU UR10, c[0x0][0x398] ;  /* 0x00007300ff0a77ac */ /* 0x000e220008000800 */
[----:B-1----:R-:W-:-:S02]  /*14210*/  ISETP.LT.AND P1, PT, R179, UR9, !P1 ;  /* 0x00000009b3007c0c */ /* 0x002fc4000cf21270 */
[----:B------:R1:W-:Y:S01]  /*14220*/  @P5 STG.E.U8 desc[UR24][R4.64], R111 ;  /* 0x0000006f04005986 */ /* 0x0003e2000c101118 */
[----:B----4-:R-:W-:Y:S01]  /*14230*/  SHF.R.S32.HI R8, RZ, 0x1f, R68 ;  /* 0x0000001fff087819 */ /* 0x010fe20000011444 */
[----:B------:R-:W4:Y:S01]  /*14240*/  LDCU UR9, c[0x0][0x398] ;  /* 0x00007300ff0977ac */ /* 0x000f220008000800 */
[----:B------:R-:W-:Y:S02]  /*14250*/  IADD3 R6, P5, PT, R68, R2, RZ ;  /* 0x0000000244067210 */ /* 0x000fe40007fbe0ff */
[----:B------:R-:W-:Y:S02]  /*14260*/  PRMT R13, R111, 0x9910, RZ ;  /* 0x000099106f0d7816 */ /* 0x000fe400000000ff */
[----:B------:R-:W-:Y:S01]  /*14270*/  F2FP.SATFINITE.E5M2.F32.PACK_AB_MERGE_C R51, R51, R50, RZ ;  /* 0x000000323333723e */ /* 0x000fe200048060ff */
[----:B------:R-:W-:Y:S01]  /*14280*/  IMAD.X R7, R8, 0x1, R132, P5 ;  /* 0x0000000108077824 */ /* 0x000fe200028e0684 */
[----:B------:R-:W-:Y:S02]  /*14290*/  SHF.R.S32.HI R13, RZ, 0x8, R13 ;  /* 0x00000008ff0d7819 */ /* 0x000fe4000001140d */
[----:B-----5:R-:W-:Y:S01]  /*142a0*/  ISETP.LT.AND P5, PT, R169, UR6, !P3 ;  /* 0x00000006a9007c0c */ /* 0x020fe2000dfa1270 */
[----:B------:R-:W5:Y:S01]  /*142b0*/  LDCU UR6, c[0x0][0x398] ;  /* 0x00007300ff0677ac */ /* 0x000f620008000800 */
[----:B------:R2:W-:Y:S01]  /*142c0*/  @P6 STG.E.U8 desc[UR24][R6.64], R11 ;  /* 0x0000000b06006986 */ /* 0x0005e2000c101118 */
[C---:B-1----:R-:W-:Y:S01]  /*142d0*/  IADD3 R4, P6, PT, R68.reuse, R133, RZ ;  /* 0x0000008544047210 */ /* 0x042fe20007fde0ff */
[----:B------:R-:W-:Y:S01]  /*142e0*/  VIADD R68, R68, UR32 ;  /* 0x0000002044447c36 */ /* 0x000fe20008000000 */
[----:B0-----:R-:W-:Y:S01]  /*142f0*/  ISETP.LT.AND P3, PT, R179, UR10, !P3 ;  /* 0x0000000ab3007c0c */ /* 0x001fe2000df61270 */
[----:B------:R-:W0:Y:S01]  /*14300*/  LDCU UR10, c[0x0][0x398] ;  /* 0x00007300ff0a77ac */ /* 0x000e220008000800 */
[----:B------:R-:W-:Y:S01]  /*14310*/  F2FP.SATFINITE.E5M2.F32.PACK_AB_MERGE_C R115, R115, R114, RZ ;  /* 0x000000727373723e */ /* 0x000fe200048060ff */
[----:B------:R-:W-:Y:S01]  /*14320*/  IMAD.X R5, R8, 0x1, R3, P6 ;  /* 0x0000000108057824 */ /* 0x000fe200030e0603 */
[----:B------:R-:W-:Y:S01]  /*14330*/  SHF.R.S32.HI R12, RZ, 0x1f, R68 ;  /* 0x0000001fff0c7819 */ /* 0x000fe20000011444 */
[C---:B------:R-:W-:Y:S01]  /*14340*/  VIADD R10, R68.reuse, UR32 ;  /* 0x00000020440a7c36 */ /* 0x040fe20008000000 */
[----:B------:R-:W-:-:S02]  /*14350*/  IADD3 R8, P6, PT, R68, R2, RZ ;  /* 0x0000000244087210 */ /* 0x000fc40007fde0ff */
[----:B------:R1:W-:Y:S01]  /*14360*/  @P1 STG.E.U8 desc[UR24][R4.64], R13 ;  /* 0x0000000d04001986 */ /* 0x0003e2000c101118 */
[----:B--2---:R-:W-:Y:S01]  /*14370*/  VIADD R6, R0, 0x30 ;  /* 0x0000003000067836 */ /* 0x004fe20000000000 */
[----:B------:R-:W-:Y:S01]  /*14380*/  SHF.R.S32.HI R14, RZ, 0x1f, R10 ;  /* 0x0000001fff0e7819 */ /* 0x000fe2000001140a */
[--C-:B------:R-:W-:Y:S01]  /*14390*/  IMAD.X R9, R12, 0x1, R132.reuse, P6 ;  /* 0x000000010c097824 */ /* 0x100fe200030e0684 */
[----:B------:R-:W-:Y:S02]  /*143a0*/  PRMT R11, R49, 0x9910, RZ ;  /* 0x00009910310b7816 */ /* 0x000fe400000000ff */
[----:B---3--:R-:W-:Y:S01]  /*143b0*/  ISETP.GE.AND P1, PT, R6, UR4, PT ;  /* 0x0000000406007c0c */ /* 0x008fe2000bf26270 */
[----:B------:R-:W2:Y:S01]  /*143c0*/  LDCU UR4, c[0x0][0x39c] ;  /* 0x00007380ff0477ac */ /* 0x000ea20008000800 */
[----:B------:R-:W-:Y:S01]  /*143d0*/  IADD3 R6, P6, PT, R68, R133, RZ ;  /* 0x0000008544067210 */ /* 0x000fe20007fde0ff */
[----:B------:R3:W-:Y:S01]  /*143e0*/  @P5 STG.E.U8 desc[UR24][R8.64], R49 ;  /* 0x0000003108005986 */ /* 0x0007e2000c101118 */
[----:B----4-:R-:W-:Y:S01]  /*143f0*/  ISETP.LT.AND P5, PT, R169, UR9, !P2 ;  /* 0x00000009a9007c0c */ /* 0x010fe2000d7a1270 */
[----:B------:R-:W4:Y:S01]  /*14400*/  LDCU UR9, c[0x0][0x398] ;  /* 0x00007300ff0977ac */ /* 0x000f220008000800 */
[----:B------:R-:W-:Y:S01]  /*14410*/  SHF.R.S32.HI R11, RZ, 0x8, R11 ;  /* 0x00000008ff0b7819 */ /* 0x000fe2000001140b */
[----:B------:R-:W-:Y:S01]  /*14420*/  IMAD.X R7, R12, 0x1, R3, P6 ;  /* 0x000000010c077824 */ /* 0x000fe200030e0603 */
[----:B-1----:R-:W-:Y:S01]  /*14430*/  IADD3 R4, P6, PT, R10, R2, RZ ;  /* 0x000000020a047210 */ /* 0x002fe20007fde0ff */
[----:B------:R-:W-:Y:S01]  /*14440*/  VIADD R12, R0, 0x32 ;  /* 0x00000032000c7836 */ /* 0x000fe20000000000 */
[----:B-----5:R-:W-:Y:S01]  /*14450*/  ISETP.LT.AND P2, PT, R179, UR6, !P2 ;  /* 0x00000006b3007c0c */ /* 0x020fe2000d741270 */
[----:B------:R-:W1:Y:S01]  /*14460*/  LDCU UR6, c[0x0][0x398] ;  /* 0x00007300ff0677ac */ /* 0x000e620008000800 */
[----:B------:R5:W-:Y:S01]  /*14470*/  @P3 STG.E.U8 desc[UR24][R6.64], R113 ;  /* 0x0000007106003986 */ /* 0x000be2000c101118 */
[----:B------:R-:W-:Y:S01]  /*14480*/  IMAD.X R5, R14, 0x1, R132, P6 ;  /* 0x000000010e057824 */ /* 0x000fe200030e0684 */
[----:B------:R-:W-:Y:S01]  /*14490*/  PRMT R13, R113, 0x9910, RZ ;  /* 0x00009910710d7816 */ /* 0x000fe200000000ff */
[----:B---3--:R-:W-:Y:S01]  /*144a0*/  VIADD R8, R0, 0x31 ;  /* 0x0000003100087836 */ /* 0x008fe20000000000 */
[----:B------:R-:W-:-:S02]  /*144b0*/  F2FP.SATFINITE.E5M2.F32.PACK_AB_MERGE_C R53, R53, R52, RZ ;  /* 0x000000343535723e */ /* 0x000fc400048060ff */
[----:B------:R3:W-:Y:S01]  /*144c0*/  @P5 STG.E.U8 desc[UR24][R4.64], R11 ;  /* 0x0000000b04005986 */ /* 0x0007e2000c101118 */
[----:B------:R-:W-:Y:S02]  /*144d0*/  SHF.R.S32.HI R13, RZ, 0x8, R13 ;  /* 0x00000008ff0d7819 */ /* 0x000fe4000001140d */
[----:B--2---:R-:W-:Y:S01]  /*144e0*/  ISETP.GE.AND P3, PT, R8, UR4, PT ;  /* 0x0000000408007c0c */ /* 0x004fe2000bf66270 */
[----:B------:R-:W2:Y:S01]  /*144f0*/  LDCU UR4, c[0x0][0x39c] ;  /* 0x00007380ff0477ac */ /* 0x000ea20008000800 */
[C---:B------:R-:W-:Y:S01]  /*14500*/  IADD3 R8, P6, PT, R10.reuse, R133, RZ ;  /* 0x000000850a087210 */ /* 0x040fe20007fde0ff */
[----:B------:R-:W-:Y:S01]  /*14510*/  VIADD R10, R10, UR32 ;  /* 0x000000200a0a7c36 */ /* 0x000fe20008000000 */
[----:B------:R-:W-:Y:S02]  /*14520*/  ISETP.LT.AND P5, PT, R169, UR12, !P4 ;  /* 0x0000000ca9007c0c */ /* 0x000fe4000e7a1270 */
[----:B----4-:R-:W-:Y:S01]  /*14530*/  ISETP.LT.AND P4, PT, R179, UR9, !P4 ;  /* 0x00000009b3007c0c */ /* 0x010fe2000e781270 */
[----:B------:R-:W-:Y:S01]  /*14540*/  IMAD.X R9, R14, 0x1, R3, P6 ;  /* 0x000000010e097824 */ /* 0x000fe200030e0603 */
[----:B-----5:R-:W-:Y:S01]  /*14550*/  SHF.R.S32.HI R7, RZ, 0x1f, R10 ;  /* 0x0000001fff077819 */ /* 0x020fe2000001140a */
[----:B------:R-:W4:Y:S01]  /*14560*/  LDCU UR9, c[0x0][0x398] ;  /* 0x00007300ff0977ac */ /* 0x000f220008000800 */
[----:B---3--:R-:W-:-:S02]  /*14570*/  IADD3 R4, P6, PT, R10, R2, RZ ;  /* 0x000000020a047210 */ /* 0x008fc40007fde0ff */
[----:B------:R3:W-:Y:S01]  /*14580*/  @P2 STG.E.U8 desc[UR24][R8.64], R13 ;  /* 0x0000000d08002986 */ /* 0x0007e2000c101118 */
[C---:B------:R-:W-:Y:S01]  /*14590*/  IADD3 R6, P2, PT, R10.reuse, R133, RZ ;  /* 0x000000850a067210 */ /* 0x040fe20007f5e0ff */
[----:B------:R-:W-:Y:S01]  /*145a0*/  VIADD R10, R10, UR32 ;  /* 0x000000200a0a7c36 */ /* 0x000fe20008000000 */
[----:B------:R-:W-:Y:S01]  /*145b0*/  PRMT R11, R51, 0x9910, RZ ;  /* 0x00009910330b7816 */ /* 0x000fe200000000ff */
[----:B------:R-:W-:Y:S01]  /*145c0*/  IMAD.X R5, R7, 0x1, R132, P6 ;  /* 0x0000000107057824 */ /* 0x000fe200030e0684 */
[----:B------:R-:W-:Y:S01]  /*145d0*/  F2FP.SATFINITE.E5M2.F32.PACK_AB_MERGE_C R117, R117, R116, RZ ;  /* 0x000000747575723e */ /* 0x000fe200048060ff */
[----:B------:R-:W-:Y:S01]  /*145e0*/  IMAD.X R7, R7, 0x1, R3, P2 ;  /* 0x0000000107077824 */ /* 0x000fe200010e0603 */
[----:B--2---:R-:W-:Y:S01]  /*145f0*/  ISETP.GE.AND P6, PT, R12, UR4, PT ;  /* 0x000000040c007c0c */ /* 0x004fe2000bfc6270 */
[----:B------:R-:W2:Y:S01]  /*14600*/  LDCU UR4, c[0x0][0x39c] ;  /* 0x00007380ff0477ac */ /* 0x000ea20008000800 */
[----:B------:R-:W-:Y:S01]  /*14610*/  @P5 STG.E.U8 desc[UR24][R4.64], R51 ;  /* 0x0000003304005986 */ /* 0x000fe2000c101118 */
[----:B------:R-:W-:Y:S01]  /*14620*/  SHF.R.S32.HI R12, RZ, 0x1f, R10 ;  /* 0x0000001fff0c7819 */ /* 0x000fe2000001140a */
[----:B---3--:R-:W-:-:S02]  /*14630*/  VIADD R9, R0, 0x33 ;  /* 0x0000003300097836 */ /* 0x008fc40000000000 */
[----:B------:R3:W-:Y:S01]  /*14640*/  @P4 STG.E.U8 desc[UR24][R6.64], R115 ;  /* 0x0000007306004986 */ /* 0x0007e2000c101118 */
[----:B-1----:R-:W-:Y:S01]  /*14650*/  ISETP.LT.AND P4, PT, R169, UR6, !P0 ;  /* 0x00000006a9007c0c */ /* 0x002fe2000c781270 */
[----:B------:R-:W1:Y:S01]  /*14660*/  LDCU UR6, c[0x0][0x39c] ;  /* 0x00007380ff0677ac */ /* 0x000e620008000800 */
[----:B------:R-:W-:Y:S02]  /*14670*/  IADD3 R8, P5, PT, R10, R2, RZ ;  /* 0x000000020a087210 */ /* 0x000fe40007fbe0ff */
[----:B----4-:R-:W-:Y:S01]  /*14680*/  ISETP.LT.AND P0, PT, R179, UR9, !P0 ;  /* 0x00000009b3007c0c */ /* 0x010fe2000c701270 */
[----:B------:R-:W4:Y:S01]  /*14690*/  LDCU UR9, c[0x0][0x398] ;  /* 0x00007300ff0977ac */ /* 0x000f220008000800 */
[----:B------:R-:W-:Y:S02]  /*146a0*/  SHF.R.S32.HI R11, RZ, 0x8, R11 ;  /* 0x00000008ff0b7819 */ /* 0x000fe4000001140b */
[----:B------:R-:W-:Y:S02]  /*146b0*/  PRMT R13, R115, 0x9910, RZ ;  /* 0x00009910730d7816 */ /* 0x000fe400000000ff */
[----:B------:R-:W-:Y:S01]  /*146c0*/  F2FP.SATFINITE.E5M2.F32.PACK_AB_MERGE_C R55, R55, R54, RZ ;  /* 0x000000363737723e */ /* 0x000fe200048060ff */
[----:B---3--:R-:W-:Y:S01]  /*146d0*/  VIADD R7, R0, 0x34 ;  /* 0x0000003400077836 */ /* 0x008fe20000000000 */
[----:B--2---:R-:W-:Y:S01]  /*146e0*/  ISETP.GE.AND P2, PT, R9, UR4, PT ;  /* 0x0000000409007c0c */ /* 0x004fe2000bf46270 */
[----:B------:R-:W2:Y:S01]  /*146f0*/  LDCU UR4, c[0x0][0x398] ;  /* 0x00007300ff0477ac */ /* 0x000ea20008000800 */
[----:B------:R-:W-:Y:S01]  /*14700*/  IMAD.X R9, R12, 0x1, R132, P5 ;  /* 0x000000010c097824 */ /* 0x000fe200028e0684 */
[C---:B------:R-:W-:Y:S01]  /*14710*/  IADD3 R4, P5, PT, R10.reuse, R133, RZ ;  /* 0x000000850a047210 */ /* 0x040fe20007fbe0ff */
[----:B------:R-:W-:Y:S01]  /*14720*/  VIADD R10, R10, UR32 ;  /* 0x000000200a0a7c36 */ /* 0x000fe20008000000 */
[----:B------:R-:W-:-:S02]  /*14730*/  SHF.R.S32.HI R13, RZ, 0x8, R13 ;  /* 0x00000008ff0d7819 */ /* 0x000fc4000001140d */
[----:B------:R3:W-:Y:S01]  /*14740*/  @P4 STG.E.U8 desc[UR24][R8.64], R11 ;  /* 0x0000000b08004986 */ /* 0x0007e2000c101118 */
[----:B0-----:R-:W-:Y:S01]  /*14750*/  ISETP.LT.AND P4, PT, R169, UR10, !P1 ;  /* 0x0000000aa9007c0c */ /* 0x001fe2000cf81270 */
[----:B------:R-:W-:Y:S01]  /*14760*/  IMAD.X R5, R12, 0x1, R3, P5 ;  /* 0x000000010c057824 */ /* 0x000fe200028e0603 */
[----:B------:R-:W-:Y:S01]  /*14770*/  SHF.R.S32.HI R12, RZ, 0x1f, R10 ;  /* 0x0000001fff0c7819 */ /* 0x000fe2000001140a */
[----:B------:R-:W0:Y:S01]  /*14780*/  LDCU UR10, c[0x0][0x398] ;  /* 0x00007300ff0a77ac */ /* 0x000e220008000800 */
[----:B------:R-:W-:Y:S02]  /*14790*/  IADD3 R6, P5, PT, R10, R2, RZ ;  /* 0x000000020a067210 */ /* 0x000fe40007fbe0ff */
[----:B------:R5:W-:Y:S01]  /*147a0*/  @P0 STG.E.U8 desc[UR24][R4.64], R13 ;  /* 0x0000000d04000986 */ /* 0x000be2000c101118 */
[----:B-1----:R-:W-:Y:S01]  /*147b0*/  ISETP.GE.AND P0, PT, R7, UR6, PT ;  /* 0x0000000607007c0c */ /* 0x002fe2000bf06270 */
[----:B------:R-:W1:Y:S01]  /*147c0*/  LDCU UR6, c[0x0][0x398] ;  /* 0x00007300ff0677ac */ /* 0x000e620008000800 */
[----:B------:R-:W-:Y:S01]  /*147d0*/  IMAD.X R7, R12, 0x1, R132, P5 ;  /* 0x000000010c077824 */ /* 0x000fe200028e0684 */
[----:B------:R-:W-:-:S02]  /*147e0*/  F2FP.SATFINITE.E5M2.F32.PACK_AB_MERGE_C R119, R119, R118, RZ ;  /* 0x000000767777723e */ /* 0x000fc400048060ff */
[----:B--2---:R-:W-:Y:S01]  /*147f0*/  ISETP.LT.AND P1, PT, R179, UR4, !P1 ;  /* 0x00000004b3007c0c */ /* 0x004fe2000cf21270 */
[----:B------:R-:W2:Y:S01]  /*14800*/  LDCU UR4, c[0x0][0x398] ;  /* 0x00007300ff0477ac */ /* 0x000ea20008000800 */
[C---:B---3--:R-:W-:Y:S01]  /*14810*/  IADD3 R8, P5, PT, R10.reuse, R133, RZ ;  /* 0x000000850a087210 */ /* 0x048fe20007fbe0ff */
[----:B------:R-:W-:Y:S01]  /*14820*/  VIADD R10, R10, UR32 ;  /* 0x000000200a0a7c36 */ /* 0x000fe20008000000 */
[----:B------:R3:W-:Y:S01]  /*14830*/  @P4 STG.E.U8 desc[UR24][R6.64], R53 ;  /* 0x0000003506004986 */ /* 0x0007e2000c101118 */
[----:B----4-:R-:W-:Y:S01]  /*14840*/  ISETP.LT.AND P4, PT, R169, UR9, !P3 ;  /* 0x00000009a9007c0c */ /* 0x010fe2000df81270 */
[----:B-----5:R-:W-:Y:S01]  /*14850*/  VIADD R5, R0, 0x35 ;  /* 0x0000003500057836 */ /* 0x020fe20000000000 */
[----:B------:R-:W-:Y:S01]  /*14860*/  PRMT R11, R53, 0x9910, RZ ;  /* 0x00009910350b7816 */ /* 0x000fe200000000ff */
[----:B------:R-:W-:Y:S01]  /*14870*/  IMAD.X R9, R12, 0x1, R3, P5 ;  /* 0x000000010c097824 */ /* 0x000fe200028e0603 */
[----:B------:R-:W-:Y:S01]  /*14880*/  SHF.R.S32.HI R12, RZ, 0x1f, R10 ;  /* 0x0000001fff0c7819 */ /* 0x000fe2000001140a */
[----:B------:R-:W4:Y:S01]  /*14890*/  LDCU UR9, c[0x0][0x398] ;  /* 0x00007300ff0977ac */ /* 0x000f220008000800 */
[----:B------:R-:W-:-:S02]  /*148a0*/  IADD3 R4, P5, PT, R10, R2, RZ ;  /* 0x000000020a047210 */ /* 0x000fc40007fbe0ff */
[----:B------:R5:W-:Y:S01]  /*148b0*/  @P1 STG.E.U8 desc[UR24][R8.64], R117 ;  /* 0x0000007508001986 */ /* 0x000be2000c101118 */
[----:B------:R-:W-:Y:S01]  /*148c0*/  ISETP.GE.AND P1, PT, R5, UR7, PT ;  /* 0x0000000705007c0c */ /* 0x000fe2000bf26270 */
[----:B------:R-:W0:Y:S01]  /*148d0*/  LDCU UR7, c[0x0][0x398] ;  /* 0x00007300ff0777ac */ /* 0x000e220008000800 */
[----:B------:R-:W-:Y:S01]  /*148e0*/  IMAD.X R5, R12, 0x1, R132, P5 ;  /* 0x000000010c057824 */ /* 0x000fe200028e0684 */
[----:B------:R-:W-:Y:S02]  /*148f0*/  SHF.R.S32.HI R11, RZ, 0x8, R11 ;  /* 0x00000008ff0b7819 */ /* 0x000fe4000001140b */
[----:B-1----:R-:W-:Y:S01]  /*14900*/  ISETP.LT.AND P3, PT, R179, UR6, !P3 ;  /* 0x00000006b3007c0c */ /* 0x002fe2000df61270 */
[----:B------:R-:W1:Y:S01]  /*14910*/  LDCU UR6, c[0x0][0x398] ;  /* 0x00007300ff0677ac */ /* 0x000e620008000800 */
[----:B------:R-:W-:Y:S01]  /*14920*/  PRMT R13, R117, 0x9910, RZ ;  /* 0x00009910750d7816 */ /* 0x000fe200000000ff */
[----:B------:R0:W-:Y:S01]  /*14930*/  @P4 STG.E.U8 desc[UR24][R4.64], R11 ;  /* 0x0000000b04004986 */ /* 0x0001e2000c101118 */
[C---:B---3--:R-:W-:Y:S01]  /*14940*/  IADD3 R6, P4, PT, R10.reuse, R133, RZ ;  /* 0x000000850a067210 */ /* 0x048fe20007f9e0ff */
[----:B------:R-:W-:Y:S01]  /*14950*/  VIADD R10, R10, UR32 ;  /* 0x000000200a0a7c36 */ /* 0x000fe20008000000 */
[----:B------:R-:W-:Y:S01]  /*14960*/  SHF.R.S32.HI R13, RZ, 0x8, R13 ;  /* 0x00000008ff0d7819 */ /* 0x000fe2000001140d */
[----:B-----5:R-:W-:Y:S01]  /*14970*/  VIADD R9, R0, 0x36 ;  /* 0x0000003600097836 */ /* 0x020fe20000000000 */
[----:B--2---:R-:W-:Y:S01]  /*14980*/  ISETP.LT.AND P5, PT, R169, UR4, !P6 ;  /* 0x00000004a9007c0c */ /* 0x004fe2000f7a1270 */
[----:B------:R-:W-:Y:S01]  /*14990*/  IMAD.X R7, R12, 0x1, R3, P4 ;  /* 0x000000010c077824 */ /* 0x000fe200020e0603 */
[----:B------:R-:W-:Y:S01]  /*149a0*/  SHF.R.S32.HI R12, RZ, 0x1f, R10 ;  /* 0x0000001fff0c7819 */ /* 0x000fe2000001140a */
[----:B------:R-:W2:Y:S01]  /*149b0*/  LDCU UR4, c[0x0][0x398] ;  /* 0x00007300ff0477ac */ /* 0x000ea20008000800 */
[----:B------:R-:W-:-:S02]  /*149c0*/  IADD3 R8, P4, PT, R10, R2, RZ ;  /* 0x000000020a087210 */ /* 0x000fc40007f9e0ff */
[----:B------:R3:W-:Y:S01]  /*149d0*/  @P3 STG.E.U8 desc[UR24][R6.64], R13 ;  /* 0x0000000d06003986 */ /* 0x0007e2000c101118 */
[----:B------:R-:W-:Y:S02]  /*149e0*/  ISETP.GE.AND P3, PT, R9, UR17, PT ;  /* 0x0000001109007c0c */ /* 0x000fe4000bf66270 */
[----:B------:R-:W-:Y:S01]  /*149f0*/  IMAD.X R9, R12, 0x1, R132, P4 ;  /* 0x000000010c097824 */ /* 0x000fe200020e0684 */
[----:B0-----:R-:W-:Y:S01]  /*14a00*/  ISETP.LT.AND P4, PT, R179, UR7, !P6 ;  /* 0x00000007b3007c0c */ /* 0x001fe2000f781270 */
[----:B------:R-:W0:Y:S01]  /*14a10*/  LDCU UR7, c[0x0][0x398] ;  /* 0x00007300ff0777ac */ /* 0x000e220008000800 */
[C---:B------:R-:W-:Y:S01]  /*14a20*/  IADD3 R4, P6, PT, R10.reuse, R133, RZ ;  /* 0x000000850a047210 */ /* 0x040fe20007fde0ff */
[----:B------:R-:W-:Y:S01]  /*14a30*/  VIADD R10, R10, UR32 ;  /* 0x000000200a0a7c36 */ /* 0x000fe20008000000 */
[----:B------:R5:W-:Y:S01]  /*14a40*/  @P5 STG.E.U8 desc[UR24][R8.64], R55 ;  /* 0x0000003708005986 */ /* 0x000be2000c101118 */
[----:B-1----:R-:W-:Y:S01]  /*14a50*/  ISETP.LT.AND P5, PT, R169, UR6, !P2 ;  /* 0x00000006a9007c0c */ /* 0x002fe2000d7a1270 */
[----:B------:R-:W1:Y:S01]  /*14a60*/  LDCU UR6, c[0x0][0x398] ;  /* 0x00007300ff0677ac */ /* 0x000e620008000800 */
[----:B------:R-:W-:Y:S01]  /*14a70*/  IMAD.X R5, R12, 0x1, R3, P6 ;  /* 0x000000010c057824 */ /* 0x000fe200030e0603 */
[----:B------:R-:W-:Y:S01]  /*14a80*/  SHF.R.S32.HI R12, RZ, 0x1f, R10 ;  /* 0x0000001fff0c7819 */ /* 0x000fe2000001140a */
[----:B---3--:R-:W-:Y:S01]  /*14a90*/  VIADD R7, R0, 0x37 ;  /* 0x0000003700077836 */ /* 0x008fe20000000000 */
[----:B------:R-:W-:-:S02]  /*14aa0*/  IADD3 R6, P6, PT, R10, R2, RZ ;  /* 0x000000020a067210 */ /* 0x000fc40007fde0ff */
[----:B------:R-:W-:Y:S01]  /*14ab0*/  PRMT R11, R55, 0x9910, RZ ;  /* 0x00009910370b7816 */ /* 0x000fe200000000ff */
[----:B------:R3:W-:Y:S01]  /*14ac0*/  @P4 STG.E.U8 desc[UR24][R4.64], R119 ;  /* 0x0000007704004986 */ /* 0x0007e2000c101118 */
[----:B------:R-:W-:Y:S01]  /*14ad0*/  ISETP.GE.AND P4, PT, R7, UR31, PT ;  /* 0x0000001f07007c0c */ /* 0x000fe2000bf86270 */
[----:B------:R-:W-:Y:S01]  /*14ae0*/  IMAD.X R7, R12, 0x1, R132, P6 ;  /* 0x000000010c077824 */ /* 0x000fe200030e0684 */
[----:B--2---:R-:W-:Y:S01]  /*14af0*/  ISETP.LT.AND P2, PT, R179, UR4, !P2 ;  /* 0x00000004b3007c0c */ /* 0x004fe2000d741270 */
[----:B------:R-:W2:Y:S01]  /*14b00*/  LDCU UR4, c[0x0][0x398] ;  /* 0x00007300ff0477ac */ /* 0x000ea20008000800 */
[----:B------:R-:W-:Y:S02]  /*14b10*/  SHF.R.S32.HI R11, RZ, 0x8, R11 ;  /* 0x00000008ff0b7819 */ /* 0x000fe4000001140b */
[C---:B-----5:R-:W-:Y:S01]  /*14b20*/  IADD3 R8, P6, PT, R10.reuse, R133, RZ ;  /* 0x000000850a087210 */ /* 0x060fe20007fde0ff */
[----:B------:R-:W-:Y:S01]  /*14b30*/  VIADD R10, R10, UR32 ;  /* 0x000000200a0a7c36 */ /* 0x000fe20008000000 */
[----:B------:R-:W-:Y:S01]  /*14b40*/  PRMT R13, R119, 0x9910, RZ ;  /* 0x00009910770d7816 */ /* 0x000fe200000000ff */
[----:B------:R5:W-:Y:S01]  /*14b50*/  @P5 STG.E.U8 desc[UR24][R6.64], R11 ;  /* 0x0000000b06005986 */ /* 0x000be2000c101118 */
[----:B0-----:R-:W-:Y:S01]  /*14b60*/  ISETP.LT.AND P5, PT, R169, UR7, !P0 ;  /* 0x00000007a9007c0c */ /* 0x001fe2000c7a1270 */
[----:B------:R-:W-:Y:S01]  /*14b70*/  IMAD.X R9, R12, 0x1, R3, P6 ;  /* 0x000000010c097824 */ /* 0x000fe200030e0603 */
[----:B------:R-:W-:Y:S01]  /*14b80*/  SHF.R.S32.HI R13, RZ, 0x8, R13 ;  /* 0x00000008ff0d7819 */ /* 0x000fe2000001140d */
[----:B---3--:R-:W-:Y:S01]  /*14b90*/  VIADD R5, R0, 0x38 ;  /* 0x0000003800057836 */ /* 0x008fe20000000000 */
[----:B------:R-:W-:Y:S01]  /*14ba0*/  SHF.R.S32.HI R12, RZ, 0x1f, R10 ;  /* 0x0000001fff0c7819 */ /* 0x000fe2000001140a */
[----:B------:R-:W0:Y:S01]  /*14bb0*/  LDCU UR7, c[0x0][0x398] ;  /* 0x00007300ff0777ac */ /* 0x000e220008000800 */
[----:B------:R-:W-:Y:S01]  /*14bc0*/  IADD3 R4, P6, PT, R10, R2, RZ ;  /* 0x000000020a047210 */ /* 0x000fe20007fde0ff */
[----:B------:R3:W-:Y:S01]  /*14bd0*/  @P2 STG.E.U8 desc[UR24][R8.64], R13 ;  /* 0x0000000d08002986 */ /* 0x0007e2000c101118 */
[----:B------:R-:W-:-:S02]  /*14be0*/  ISETP.GE.AND P2, PT, R5, UR29, PT ;  /* 0x0000001d05007c0c */ /* 0x000fc4000bf46270 */
[----:B-1----:R-:W-:Y:S01]  /*14bf0*/  ISETP.LT.AND P0, PT, R179, UR6, !P0 ;  /* 0x00000006b3007c0c */ /* 0x002fe2000c701270 */
[----:B------:R-:W-:Y:S01]  /*14c00*/  IMAD.X R5, R12, 0x1, R132, P6 ;  /* 0x000000010c057824 */ /* 0x000fe200030e0684 */
[----:B------:R-:W-:Y:S01]  /*14c10*/  F2FP.SATFINITE.E5M2.F32.PACK_AB_MERGE_C R57, R57, R56, RZ ;  /* 0x000000383939723e */ /* 0x000fe200048060ff */
[----:B------:R-:W1:Y:S01]  /*14c20*/  LDCU UR6, c[0x0][0x398] ;  /* 0x00007300ff0677ac */ /* 0x000e620008000800 */
[C---:B-----5:R-:W-:Y:S01]  /*14c30*/  IADD3 R6, P6, PT, R10.reuse, R133, RZ ;  /* 0x000000850a067210 */ /* 0x060fe20007fde0ff */
[----:B------:R-:W-:Y:S01]  /*14c40*/  VIADD R10, R10, UR32 ;  /* 0x000000200a0a7c36 */ /* 0x000fe20008000000 */
[----:B------:R-:W-:Y:S01]  /*14c50*/  F2FP.SATFINITE.E5M2.F32.PACK_AB_MERGE_C R121, R121, R120, RZ ;  /* 0x000000787979723e */ /* 0x000fe200048060ff */
[----:B------:R5:W-:Y:S01]  /*14c60*/  @P5 STG.E.U8 desc[UR24][R4.64], R57 ;  /* 0x0000003904005986 */ /* 0x000be2000c101118 */
[----:B--2---:R-:W-:Y:S01]  /*14c70*/  ISETP.LT.AND P5, PT, R169, UR4, !P1 ;  /* 0x00000004a9007c0c */ /* 0x004fe2000cfa1270 */
[----:B------:R-:W-:Y:S01]  /*14c80*/  IMAD.X R7, R12, 0x1, R3, P6 ;  /* 0x000000010c077824 */ /* 0x000fe200030e0603 */
[----:B------:R-:W-:Y:S01]  /*14c90*/  SHF.R.S32.HI R12, RZ, 0x1f, R10 ;  /* 0x0000001fff0c7819 */ /* 0x000fe2000001140a */
[----:B---3--:R-:W-:Y:S01]  /*14ca0*/  VIADD R9, R0, 0x39 ;  /* 0x0000003900097836 */ /* 0x008fe20000000000 */
[----:B------:R-:W-:Y:S01]  /*14cb0*/  IADD3 R8, P6, PT, R10, R2, RZ ;  /* 0x000000020a087210 */ /* 0x000fe20007fde0ff */
[----:B------:R-:W2:Y:S01]  /*14cc0*/  LDCU UR4, c[0x0][0x398] ;  /* 0x00007300ff0477ac */ /* 0x000ea20008000800 */
[----:B------:R-:W-:Y:S01]  /*14cd0*/  PRMT R11, R57, 0x9910, RZ ;  /* 0x00009910390b7816 */ /* 0x000fe200000000ff */
[----:B------:R3:W-:Y:S01]  /*14ce0*/  @P0 STG.E.U8 desc[UR24][R6.64], R121 ;  /* 0x0000007906000986 */ /* 0x0007e2000c101118 */
[----:B------:R-:W-:Y:S01]  /*14cf0*/  ISETP.GE.AND P0, PT, R9, UR27, PT ;  /* 0x0000001b09007c0c */ /* 0x000fe2000bf06270 */
[----:B------:R-:W-:Y:S01]  /*14d00*/  IMAD.X R9, R12, 0x1, R132, P6 ;  /* 0x000000010c097824 */ /* 0x000fe200030e0684 */
[----:B0-----:R-:W-:Y:S01]  /*14d10*/  ISETP.LT.AND P1, PT, R179, UR7, !P1 ;  /* 0x00000007b3007c0c */ /* 0x001fe2000cf21270 */
[----:B------:R-:W0:Y:S01]  /*14d20*/  LDCU UR7, c[0x0][0x398] ;  /* 0x00007300ff0777ac */ /* 0x000e220008000800 */
[----:B------:R-:W-:-:S02]  /*14d30*/  SHF.R.S32.HI R11, RZ, 0x8, R11 ;  /* 0x00000008ff0b7819 */ /* 0x000fc4000001140b */
[C---:B-----5:R-:W-:Y:S01]  /*14d40*/  IADD3 R4, P6, PT, R10.reuse, R133, RZ ;  /* 0x000000850a047210 */ /* 0x060fe20007fde0ff */
[----:B------:R-:W-:Y:S01]  /*14d50*/  VIADD R10, R10, UR32 ;  /* 0x000000200a0a7c36 */ /* 0x000fe20008000000 */
[----:B------:R-:W-:Y:S01]  /*14d60*/  PRMT R13, R121, 0x9910, RZ ;  /* 0x00009910790d7816 */ /* 0x000fe200000000ff */
[----:B------:R5:W-:Y:S01]  /*14d70*/  @P5 STG.E.U8 desc[UR24][R8.64], R11 ;  /* 0x0000000b08005986 */ /* 0x000be2000c101118 */
[----:B-1----:R-:W-:Y:S01]  /*14d80*/  ISETP.LT.AND P5, PT, R169, UR6, !P3 ;  /* 0x00000006a9007c0c */ /* 0x002fe2000dfa1270 */
[----:B------:R-:W-:Y:S01]  /*14d90*/  IMAD.X R5, R12, 0x1, R3, P6 ;  /* 0x000000010c057824 */ /* 0x000fe200030e0603 */
[----:B------:R-:W-:Y:S01]  /*14da0*/  SHF.R.S32.HI R13, RZ, 0x8, R13 ;  /* 0x00000008ff0d7819 */ /* 0x000fe2000001140d */
[----:B---3--:R-:W-:Y:S01]  /*14db0*/  VIADD R7, R0, 0x3a ;  /* 0x0000003a00077836 */ /* 0x008fe20000000000 */
[----:B------:R-:W-:Y:S01]  /*14dc0*/  SHF.R.S32.HI R12, RZ, 0x1f, R10 ;  /* 0x0000001fff0c7819 */ /* 0x000fe2000001140a */
[----:B------:R-:W1:Y:S01]  /*14dd0*/  LDCU UR6, c[0x0][0x398] ;  /* 0x00007300ff0677ac */ /* 0x000e620008000800 */
[----:B------:R-:W-:Y:S01]  /*14de0*/  IADD3 R6, P6, PT, R10, R2, RZ ;  /* 0x000000020a067210 */ /* 0x000fe20007fde0ff */
[----:B------:R3:W-:Y:S01]  /*14df0*/  @P1 STG.E.U8 desc[UR24][R4.64], R13 ;  /* 0x0000000d04001986 */ /* 0x0007e2000c101118 */
[----:B------:R-:W-:-:S02]  /*14e00*/  ISETP.GE.AND P1, PT, R7, UR23, PT ;  /* 0x0000001707007c0c */ /* 0x000fc4000bf26270 */
[----:B--2---:R-:W-:Y:S01]  /*14e10*/  ISETP.LT.AND P3, PT, R179, UR4, !P3 ;  /* 0x00000004b3007c0c */ /* 0x004fe2000df61270 */
[----:B------:R-:W-:Y:S01]  /*14e20*/  IMAD.X R7, R12, 0x1, R132, P6 ;  /* 0x000000010c077824 */ /* 0x000fe200030e0684 */
[----:B------:R-:W-:Y:S01]  /*14e30*/  F2FP.SATFINITE.E5M2.F32.PACK_AB_MERGE_C R59, R59, R58, RZ ;  /* 0x0000003a3b3b723e */ /* 0x000fe200048060ff */
[----:B------:R-:W2:Y:S01]  /*14e40*/  LDCU UR4, c[0x0][0x398] ;  /* 0x00007300ff0477ac */ /* 0x000ea20008000800 */
[C---:B-----5:R-:W-:Y:S01]  /*14e50*/  IADD3 R8, P6, PT, R10.reuse, R133, RZ ;  /* 0x000000850a087210 */ /* 0x060fe20007fde0ff */
[----:B------:R-:W-:Y:S01]  /*14e60*/  VIADD R10, R10, UR32 ;  /* 0x000000200a0a7c36 */ /* 0x000fe20008000000 */
[----:B------:R-:W-:Y:S01]  /*14e70*/  F2FP.SATFINITE.E5M2.F32.PACK_AB_MERGE_C R123, R123, R122, RZ ;  /* 0x0000007a7b7b723e */ /* 0x000fe200048060ff */
[----:B------:R5:W-:Y:S01]  /*14e80*/  @P5 STG.E.U8 desc[UR24][R6.64], R59 ;  /* 0x0000003b06005986 */ /* 0x000be2000c101118 */
[----:B0-----:R-:W-:Y:S01]  /*14e90*/  ISETP.LT.AND P5, PT, R169, UR7, !P4 ;  /* 0x00000007a9007c0c */ /* 0x001fe2000e7a1270 */
[----:B------:R-:W-:Y:S01]  /*14ea0*/  IMAD.X R9, R12, 0x1, R3, P6 ;  /* 0x000000010c097824 */ /* 0x000fe200030e0603 */
[----:B------:R-:W-:Y:S01]  /*14eb0*/  SHF.R.S32.HI R12, RZ, 0x1f, R10 ;  /* 0x0000001fff0c7819 */ /* 0x000fe2000001140a */
[----:B---3--:R-:W-:Y:S01]  /*14ec0*/  VIADD R5, R0, 0x3b ;  /* 0x0000003b00057836 */ /* 0x008fe20000000000 */
[----:B------:R-:W-:Y:S01]  /*14ed0*/  IADD3 R4, P6, PT, R10, R2, RZ ;  /* 0x000000020a047210 */ /* 0x000fe20007fde0ff */
[----:B------:R-:W0:Y:S01]  /*14ee0*/  LDCU UR7, c[0x0][0x398] ;  /* 0x00007300ff0777ac */ /* 0x000e220008000800 */
[----:B------:R-:W-:Y:S01]  /*14ef0*/  PRMT R11, R59, 0x9910, RZ ;  /* 0x000099103b0b7816 */ /* 0x000fe200000000ff */
[----:B------:R3:W-:Y:S01]  /*14f00*/  @P3 STG.E.U8 desc[UR24][R8.64], R123 ;  /* 0x0000007b08003986 */ /* 0x0007e2000c101118 */
[----:B------:R-:W-:Y:S01]  /*14f10*/  ISETP.GE.AND P3, PT, R5, UR21, PT ;  /* 0x0000001505007c0c */ /* 0x000fe2000bf66270 */
[----:B------:R-:W-:Y:S01]  /*14f20*/  IMAD.X R5, R12, 0x1, R132, P6 ;  /* 0x000000010c057824 */ /* 0x000fe200030e0684 */
[----:B------:R-:W-:-:S02]  /*14f30*/  SHF.R.S32.HI R11, RZ, 0x8, R11 ;  /* 0x00000008ff0b7819 */ /* 0x000fc4000001140b */
[----:B-1----:R-:W-:Y:S01]  /*14f40*/  ISETP.LT.AND P4, PT, R179, UR6, !P4 ;  /* 0x00000006b3007c0c */ /* 0x002fe2000e781270 */
[----:B------:R-:W1:Y:S01]  /*14f50*/  LDCU UR6, c[0x0][0x398] ;  /* 0x00007300ff0677ac */ /* 0x000e620008000800 */
[C---:B-----5:R-:W-:Y:S01]  /*14f60*/  IADD3 R6, P6, PT, R10.reuse, R133, RZ ;  /* 0x000000850a067210 */ /* 0x060fe20007fde0ff */
[----:B------:R-:W-:Y:S01]  /*14f70*/  VIADD R10, R10, UR32 ;  /* 0x000000200a0a7c36 */ /* 0x000fe20008000000 */
[----:B------:R5:W-:Y:S01]  /*14f80*/  @P5 STG.E.U8 desc[UR24][R4.64], R11 ;  /* 0x0000000b04005986 */ /* 0x000be2000c101118 */
[----:B--2---:R-:W-:Y:S01]  /*14f90*/  ISETP.LT.AND P5, PT, R169, UR4, !P2 ;  /* 0x00000004a9007c0c */ /* 0x004fe2000d7a1270 */
[----:B------:R-:W2:Y:S01]  /*14fa0*/  LDCU UR4, c[0x0][0x398] ;  /* 0x00007300ff0477ac */ /* 0x000ea20008000800 */
[----:B------:R-:W-:Y:S01]  /*14fb0*/  IMAD.X R7, R12, 0x1, R3, P6 ;  /* 0x000000010c077824 */ /* 0x000fe200030e0603 */
[----:B------:R-:W-:Y:S02]  /*14fc0*/  PRMT R13, R123, 0x9910, RZ ;  /* 0x000099107b0d7816 */ /* 0x000fe400000000ff */
[----:B------:R-:W-:-:S02]  /*14fd0*/  SHF.R.S32.HI R12, RZ, 0x1f, R10 ;  /* 0x0000001fff0c7819 */ /* 0x000fc4000001140a */
[----:B---3--:R-:W-:Y:S02]  /*14fe0*/  IADD3 R8, P6, PT, R10, R2, RZ ;  /* 0x000000020a087210 */ /* 0x008fe40007fde0ff */
[----:B------:R-:W-:Y:S02]  /*14ff0*/  SHF.R.S32.HI R13, RZ, 0x8, R13 ;  /* 0x00000008ff0d7819 */ /* 0x000fe4000001140d */
[----:B------:R-:W-:Y:S01]  /*15000*/  F2FP.SATFINITE.E5M2.F32.PACK_AB_MERGE_C R61, R61, R60, RZ ;  /* 0x0000003c3d3d723e */ /* 0x000fe200048060ff */
[----:B-----5:R-:W-:Y:S01]  /*15010*/  VIADD R4, R0, 0x3c ;  /* 0x0000003c00047836 */ /* 0x020fe20000000000 */
[----:B0-----:R-:W-:Y:S01]  /*15020*/  ISETP.LT.AND P2, PT, R179, UR7, !P2 ;  /* 0x00000007b3007c0c */ /* 0x001fe2000d741270 */
[----:B------:R-:W-:Y:S01]  /*15030*/  IMAD.X R9, R12, 0x1, R132, P6 ;  /* 0x000000010c097824 */ /* 0x000fe200030e0684 */
[----:B------:R0:W-:Y:S01]  /*15040*/  @P4 STG.E.U8 desc[UR24][R6.64], R13 ;  /* 0x0000000d06004986 */ /* 0x0001e2000c101118 */
[----:B------:R-:W-:Y:S01]  /*15050*/  VIADD R11, R10, UR32 ;  /* 0x000000200a0b7c36 */ /* 0x000fe20008000000 */
[----:B------:R-:W-:Y:S01]  /*15060*/  ISETP.GE.AND P4, PT, R4, UR19, PT ;  /* 0x0000001304007c0c */ /* 0x000fe2000bf86270 */
[----:B------:R-:W3:Y:S01]  /*15070*/  LDCU UR7, c[0x0][0x398] ;  /* 0x00007300ff0777ac */ /* 0x000ee20008000800 */
[----:B------:R5:W-:Y:S01]  /*15080*/  @P5 STG.E.U8 desc[UR24][R8.64], R61 ;  /* 0x0000003d08005986 */ /* 0x000be2000c101118 */
[----:B------:R-:W-:-:S02]  /*15090*/  IADD3 R4, P6, PT, R10, R133, RZ ;  /* 0x000000850a047210 */ /* 0x000fc40007fde0ff */
[----:B-1----:R-:W-:Y:S01]  /*150a0*/  ISETP.LT.AND P5, PT, R169, UR6, !P0 ;  /* 0x00000006a9007c0c */ /* 0x002fe2000c7a1270 */
[----:B------:R-:W1:Y:S01]  /*150b0*/  LDCU UR6, c[0x0][0x398] ;  /* 0x00007300ff0677ac */ /* 0x000e620008000800 */
[----:B------:R-:W-:Y:S01]  /*150c0*/  PRMT R14, R61, 0x9910, RZ ;  /* 0x000099103d0e7816 */ /* 0x000fe200000000ff */
[----:B------:R-:W-:Y:S01]  /*150d0*/  IMAD.X R5, R12, 0x1, R3, P6 ;  /* 0x000000010c057824 */ /* 0x000fe200030e0603 */
[----:B------:R-:W-:Y:S01]  /*150e0*/  F2FP.SATFINITE.E5M2.F32.PACK_AB_MERGE_C R125, R125, R124, RZ ;  /* 0x0000007c7d7d723e */ /* 0x000fe200048060ff */
[C---:B------:R-:W-:Y:S01]  /*150f0*/  VIADD R12, R0.reuse, 0x3e ;  /* 0x0000003e000c7836 */ /* 0x040fe20000000000 */
[----:B------:R-:W-:Y:S01]  /*15100*/  SHF.R.S32.HI R10, RZ, 0x1f, R11 ;  /* 0x0000001fff0a7819 */ /* 0x000fe2000001140b */
[----:B0-----:R-:W-:Y:S01]  /*15110*/  IMAD.MOV.U32 R13, RZ, RZ, R14 ;  /* 0x000000ffff0d7224 */ /* 0x001fe200078e000e */
[----:B------:R-:W-:Y:S01]  /*15120*/  IADD3 R6, P6, PT, R11, R2, RZ ;  /* 0x000000020b067210 */ /* 0x000fe20007fde0ff */
[----:B-----5:R-:W-:Y:S01]  /*15130*/  VIADD R8, R0, 0x3d ;  /* 0x0000003d00087836 */ /* 0x020fe20000000000 */
[----:B--2---:R-:W-:Y:S01]  /*15140*/  ISETP.LT.AND P0, PT, R179, UR4, !P0 ;  /* 0x00000004b3007c0c */ /* 0x004fe2000c701270 */
[----:B------:R0:W-:Y:S01]  /*15150*/  @P2 STG.E.U8 desc[UR24][R4.64], R125 ;  /* 0x0000007d04002986 */ /* 0x0001e2000c101118 */
[----:B------:R-:W-:Y:S01]  /*15160*/  SHF.R.S32.HI R13, RZ, 0x8, R13 ;  /* 0x00000008ff0d7819 */ /* 0x000fe2000001140d */
[----:B------:R-:W-:Y:S01]  /*15170*/  IMAD.X R7, R10, 0x1, R132, P6 ;  /* 0x000000010a077824 */ /* 0x000fe200030e0684 */
[----:B------:R-:W-:Y:S01]  /*15180*/  ISETP.GE.AND P2, PT, R8, UR13, PT ;  /* 0x0000000d08007c0c */ /* 0x000fe2000bf46270 */
[----:B------:R-:W2:Y:S01]  /*15190*/  LDCU UR4, c[0x0][0x398] ;  /* 0x00007300ff0477ac */ /* 0x000ea20008000800 */
[C---:B------:R-:W-:Y:S01]  /*151a0*/  IADD3 R8, P6, PT, R11.reuse, R133, RZ ;  /* 0x000000850b087210 */ /* 0x040fe20007fde0ff */
[----:B------:R-:W-:Y:S01]  /*151b0*/  VIADD R11, R11, UR32 ;  /* 0x000000200b0b7c36 */ /* 0x000fe20008000000 */
[----:B------:R-:W-:Y:S01]  /*151c0*/  PRMT R15, R125, 0x9910, RZ ;  /* 0x000099107d0f7816 */ /* 0x000fe200000000ff */
[----:B------:R5:W-:Y:S01]  /*151d0*/  @P5 STG.E.U8 desc[UR24][R6.64], R13 ;  /* 0x0000000d06005986 */ /* 0x000be2000c101118 */
[----:B----4-:R-:W-:Y:S01]  /*151e0*/  ISETP.LT.AND P5, PT, R169, UR9, !P1 ;  /* 0x00000009a9007c0c */ /* 0x010fe2000cfa1270 */
[----:B------:R-:W-:Y:S01]  /*151f0*/  IMAD.X R9, R10, 0x1, R3, P6 ;  /* 0x000000010a097824 */ /* 0x000fe200030e0603 */
[----:B------:R-:W-:Y:S01]  /*15200*/  SHF.R.S32.HI R15, RZ, 0x8, R15 ;  /* 0x00000008ff0f7819 */ /* 0x000fe2000001140f */
[----:B------:R-:W4:Y:S01]  /*15210*/  LDCU UR9, c[0x0][0x398] ;  /* 0x00007300ff0977ac */ /* 0x000f220008000800 */
[----:B-1----:R-:W-:-:S02]  /*15220*/  ISETP.LT.AND P1, PT, R179, UR6, !P1 ;  /* 0x00000006b3007c0c */ /* 0x002fc4000cf21270 */
[----:B0-----:R-:W-:Y:S01]  /*15230*/  IADD3 R4, P6, PT, R11, R2, RZ ;  /* 0x000000020b047210 */ /* 0x001fe20007fde0ff */
[----:B------:R-:W0:Y:S01]  /*15240*/  LDCU UR6, c[0x0][0x398] ;  /* 0x00007300ff0677ac */ /* 0x000e220008000800 */
[----:B------:R1:W-:Y:S01]  /*15250*/  @P0 STG.E.U8 desc[UR24][R8.64], R15 ;  /* 0x0000000f08000986 */ /* 0x0003e2000c101118 */
[----:B------:R-:W-:Y:S02]  /*15260*/  F2FP.SATFINITE.E5M2.F32.PACK_AB_MERGE_C R63, R63, R62, RZ ;  /* 0x0000003e3f3f723e */ /* 0x000fe400048060ff */
[----:B-----5:R-:W-:Y:S02]  /*15270*/  SHF.R.S32.HI R7, RZ, 0x1f, R11 ;  /* 0x0000001fff077819 */ /* 0x020fe4000001140b */
[C---:B------:R-:W-:Y:S01]  /*15280*/  IADD3 R6, P0, PT, R11.reuse, R133, RZ ;  /* 0x000000850b067210 */ /* 0x040fe20007f1e0ff */
[----:B------:R-:W-:Y:S01]  /*15290*/  VIADD R11, R11, UR32 ;  /* 0x000000200b0b7c36 */ /* 0x000fe20008000000 */
[----:B------:R-:W-:Y:S01]  /*152a0*/  F2FP.SATFINITE.E5M2.F32.PACK_AB_MERGE_C R127, R127, R126, RZ ;  /* 0x0000007e7f7f723e */ /* 0x000fe200048060ff */
[----:B------:R-:W-:Y:S01]  /*152b0*/  IMAD.X R5, R7, 0x1, R132, P6 ;  /* 0x0000000107057824 */ /* 0x000fe200030e0684 */
[----:B------:R-:W-:Y:S01]  /*152c0*/  PRMT R13, R63, 0x9910, RZ ;  /* 0x000099103f0d7816 */ /* 0x000fe200000000ff */
[----:B------:R-:W-:Y:S01]  /*152d0*/  IMAD.X R7, R7, 0x1, R3, P0 ;  /* 0x0000000107077824 */ /* 0x000fe200000e0603 */
[----:B------:R-:W-:Y:S01]  /*152e0*/  F2FP.SATFINITE.E5M2.F32.PACK_AB_MERGE_C R65, R65, R64, RZ ;  /* 0x000000404141723e */ /* 0x000fe200048060ff */
[----:B-1----:R-:W-:Y:S01]  /*152f0*/  VIADD R9, R0, 0x3f ;  /* 0x0000003f00097836 */ /* 0x002fe20000000000 */
[----:B------:R1:W-:Y:S01]  /*15300*/  @P5 STG.E.U8 desc[UR24][R4.64], R63 ;  /* 0x0000003f04005986 */ /* 0x0003e2000c101118 */
[----:B------:R-:W-:-:S02]  /*15310*/  SHF.R.S32.HI R0, RZ, 0x1f, R11 ;  /* 0x0000001fff007819 */ /* 0x000fc4000001140b */
[-C--:B------:R-:W-:Y:S01]  /*15320*/  IADD3 R8, P5, PT, R11, R2.reuse, RZ ;  /* 0x000000020b087210 */ /* 0x080fe20007fbe0ff */
[----:B------:R5:W-:Y:S01]  /*15330*/  @P1 STG.E.U8 desc[UR24][R6.64], R127 ;  /* 0x0000007f06001986 */ /* 0x000be2000c101118 */
[----:B--2---:R-:W-:Y:S01]  /*15340*/  ISETP.LT.AND P1, PT, R169, UR4, !P3 ;  /* 0x00000004a9007c0c */ /* 0x004fe2000df21270 */
[----:B------:R-:W2:Y:S01]  /*15350*/  LDCU UR4, c[0x0][0x398] ;  /* 0x00007300ff0477ac */ /* 0x000ea20008000800 */
[----:B0-----:R-:W-:Y:S02]  /*15360*/  ISETP.LT.AND P3, PT, R179, UR6, !P3 ;  /* 0x00000006b3007c0c */ /* 0x001fe4000df61270 */
[----:B------:R-:W-:Y:S01]  /*15370*/  ISETP.GE.AND P0, PT, R9, UR5, PT ;  /* 0x0000000509007c0c */ /* 0x000fe2000bf06270 */
[----:B------:R-:W-:Y:S01]  /*15380*/  IMAD.X R9, R0, 0x1, R132, P5 ;  /* 0x0000000100097824 */ /* 0x000fe200028e0684 */
[----:B------:R-:W-:Y:S01]  /*15390*/  SHF.R.S32.HI R13, RZ, 0x8, R13 ;  /* 0x00000008ff0d7819 */ /* 0x000fe2000001140d */
[----:B------:R-:W0:Y:S01]  /*153a0*/  LDCU UR5, c[0x0][0x398] ;  /* 0x00007300ff0577ac */ /* 0x000e220008000800 */
[C---:B-1----:R-:W-:Y:S01]  /*153b0*/  IADD3 R4, P5, PT, R11.reuse, R133, RZ ;  /* 0x000000850b047210 */ /* 0x042fe20007fbe0ff */
[----:B------:R-:W-:Y:S01]  /*153c0*/  VIADD R11, R11, UR32 ;  /* 0x000000200b0b7c36 */ /* 0x000fe20008000000 */
[----:B------:R-:W-:Y:S01]  /*153d0*/  PRMT R15, R127, 0x9910, RZ ;  /* 0x000099107f0f7816 */ /* 0x000fe200000000ff */
[----:B------:R-:W1:Y:S01]  /*153e0*/  LDCU UR6, c[0x0][0x398] ;  /* 0x00007300ff0677ac */ /* 0x000e620008000800 */
[----:B------:R-:W-:Y:S01]  /*153f0*/  ISETP.GE.AND P6, PT, R12, UR11, PT ;  /* 0x0000000b0c007c0c */ /* 0x000fe2000bfc6270 */
[----:B------:R-:W-:Y:S01]  /*15400*/  IMAD.X R5, R0, 0x1, R3, P5 ;  /* 0x0000000100057824 */ /* 0x000fe200028e0603 */
[----:B------:R-:W-:Y:S01]  /*15410*/  SHF.R.S32.HI R15, RZ, 0x8, R15 ;  /* 0x00000008ff0f7819 */ /* 0x000fe2000001140f */
[----:B------:R0:W-:Y:S01]  /*15420*/  @P1 STG.E.U8 desc[UR24][R8.64], R13 ;  /* 0x0000000d08001986 */ /* 0x0001e2000c101118 */
[----:B---3--:R-:W-:Y:S01]  /*15430*/  ISETP.LT.AND P1, PT, R169, UR7, !P4 ;  /* 0x00000007a9007c0c */ /* 0x008fe2000e721270 */
[----:B------:R-:W3:Y:S01]  /*15440*/  LDCU UR7, c[0x0][0x398] ;  /* 0x00007300ff0777ac */ /* 0x000ee20008000800 */
[----:B------:R-:W-:Y:S01]  /*15450*/  SHF.R.S32.HI R0, RZ, 0x1f, R11 ;  /* 0x0000001fff007819 */ /* 0x000fe2000001140b */
[----:B------:R1:W-:Y:S01]  /*15460*/  @P3 STG.E.U8 desc[UR24][R4.64], R15 ;  /* 0x0000000f04003986 */ /* 0x0003e2000c101118 */
[----:B-----5:R-:W-:-:S02]  /*15470*/  IADD3 R6, P5, PT, R11, R2, RZ ;  /* 0x000000020b067210 */ /* 0x020fc40007fbe0ff */
[----:B----4-:R-:W-:Y:S01]  /*15480*/  ISETP.LT.AND P4, PT, R179, UR9, !P4 ;  /* 0x00000009b3007c0c */ /* 0x010fe2000e781270 */
[----:B------:R-:W4:Y:S01]  /*15490*/  LDCU UR9, c[0x0][0x398] ;  /* 0x00007300ff0977ac */ /* 0x000f220008000800 */
[----:B------:R-:W-:Y:S01]  /*154a0*/  F2FP.SATFINITE.E5M2.F32.PACK_AB_MERGE_C R129, R129, R128, RZ ;  /* 0x000000808181723e */ /* 0x000fe200048060ff */
[C---:B------:R-:W-:Y:S01]  /*154b0*/  IMAD.X R7, R0.reuse, 0x1, R132, P5 ;  /* 0x0000000100077824 */ /* 0x040fe200028e0684 */
[----:B--2---:R-:W-:Y:S02]  /*154c0*/  ISETP.LT.AND P5, PT, R169, UR4, !P2 ;  /* 0x00000004a9007c0c */ /* 0x004fe4000d7a1270 */
[CC--:B0-----:R-:W-:Y:S01]  /*154d0*/  IADD3 R8, P3, PT, R11.reuse, R133.reuse, RZ ;  /* 0x000000850b087210 */ /* 0x0c1fe20007f7e0ff */
[----:B------:R-:W-:Y:S01]  /*154e0*/  VIADD R11, R11, UR32 ;  /* 0x000000200b0b7c36 */ /* 0x000fe20008000000 */
[----:B------:R0:W-:Y:S01]  /*154f0*/  @P1 STG.E.U8 desc[UR24][R6.64], R65 ;  /* 0x0000004106001986 */ /* 0x0001e2000c101118 */
[----:B------:R-:W-:Y:S02]  /*15500*/  ISETP.LT.AND P2, PT, R179, UR5, !P2 ;  /* 0x00000005b3007c0c */ /* 0x000fe4000d741270 */
[----:B------:R-:W-:Y:S01]  /*15510*/  IMAD.X R9, R0, 0x1, R3, P3 ;  /* 0x0000000100097824 */ /* 0x000fe200018e0603 */
[----:B------:R-:W-:Y:S01]  /*15520*/  SHF.R.S32.HI R12, RZ, 0x1f, R11 ;  /* 0x0000001fff0c7819 */ /* 0x000fe2000001140b */
[C---:B------:R-:W-:Y:S01]  /*15530*/  VIADD R0, R11.reuse, UR32 ;  /* 0x000000200b007c36 */ /* 0x040fe20008000000 */
[----:B------:R-:W-:-:S02]  /*15540*/  IADD3 R10, P3, PT, R11, R133, RZ ;  /* 0x000000850b0a7210 */ /* 0x000fc40007f7e0ff */
[-C--:B-1----:R-:W-:Y:S01]  /*15550*/  IADD3 R4, P1, PT, R11, R2.reuse, RZ ;  /* 0x000000020b047210 */ /* 0x082fe20007f3e0ff */
[----:B------:R1:W-:Y:S01]  /*15560*/  @P4 STG.E.U8 desc[UR24][R8.64], R129 ;  /* 0x0000008108004986 */ /* 0x0003e2000c101118 */
[----:B------:R-:W-:Y:S01]  /*15570*/  SHF.R.S32.HI R13, RZ, 0x1f, R0 ;  /* 0x0000001fff0d7819 */ /* 0x000fe20000011400 */
[----:B------:R-:W-:Y:S01]  /*15580*/  IMAD.X R11, R12, 0x1, R3, P3 ;  /* 0x000000010c0b7824 */ /* 0x000fe200018e0603 */
[C---:B0-----:R-:W-:Y:S01]  /*15590*/  IADD3 R6, P3, PT, R0.reuse, R2, RZ ;  /* 0x0000000200067210 */ /* 0x041fe20007f7e0ff */
[----:B------:R-:W-:Y:S01]  /*155a0*/  VIADD R14, R0, UR32 ;  /* 0x00000020000e7c36 */ /* 0x000fe20008000000 */
[----:B------:R-:W-:Y:S01]  /*155b0*/  ISETP.LT.AND P4, PT, R169, UR6, !P6 ;  /* 0x00000006a9007c0c */ /* 0x000fe2000f781270 */
[--C-:B------:R-:W-:Y:S01]  /*155c0*/  IMAD.X R5, R12, 0x1, R132.reuse, P1 ;  /* 0x000000010c057824 */ /* 0x100fe200008e0684 */
[----:B---3--:R-:W-:Y:S01]  /*155d0*/  ISETP.LT.AND P6, PT, R179, UR7, !P6 ;  /* 0x00000007b3007c0c */ /* 0x008fe2000f7c1270 */
[----:B------:R-:W-:Y:S01]  /*155e0*/  IMAD.X R7, R13, 0x1, R132, P3 ;  /* 0x000000010d077824 */ /* 0x000fe200018e0684 */
[----:B----4-:R-:W-:-:S02]  /*155f0*/  ISETP.LT.AND P1, PT, R169, UR9, !P0 ;  /* 0x00000009a9007c0c */ /* 0x010fc4000c721270 */
[----:B------:R-:W-:Y:S02]  /*15600*/  PRMT R15, R65, 0x9910, RZ ;  /* 0x00009910410f7816 */ /* 0x000fe400000000ff */
[----:B-1----:R-:W-:Y:S02]  /*15610*/  IADD3 R8, P3, PT, R0, R133, RZ ;  /* 0x0000008500087210 */ /* 0x002fe40007f7e0ff */
[----:B------:R-:W-:Y:S02]  /*15620*/  SHF.R.S32.HI R0, RZ, 0x1f, R14 ;  /* 0x0000001fff007819 */ /* 0x000fe4000001140e */
[----:B------:R-:W-:Y:S01]  /*15630*/  F2FP.SATFINITE.E5M2.F32.PACK_AB_MERGE_C R67, R67, R66, RZ ;  /* 0x000000424343723e */ /* 0x000fe200048060ff */
[----:B------:R-:W-:Y:S01]  /*15640*/  IMAD.X R9, R13, 0x1, R3, P3 ;  /* 0x000000010d097824 */ /* 0x000fe200018e0603 */
[----:B------:R-:W-:Y:S02]  /*15650*/  IADD3 R12, P3, PT, R14, R2, RZ ;  /* 0x000000020e0c7210 */ /* 0x000fe40007f7e0ff */
[----:B------:R-:W-:-:S02]  /*15660*/  ISETP.LT.AND P0, PT, R179, UR10, !P0 ;  /* 0x0000000ab3007c0c */ /* 0x000fc4000c701270 */
[----:B------:R-:W-:Y:S01]  /*15670*/  PRMT R17, R129, 0x9910, RZ ;  /* 0x0000991081117816 */ /* 0x000fe200000000ff */
[----:B------:R-:W-:Y:S01]  /*15680*/  IMAD.X R13, R0, 0x1, R132, P3 ;  /* 0x00000001000d7824 */ /* 0x000fe200018e0684 */
[----:B------:R-:W-:Y:S02]  /*15690*/  F2FP.SATFINITE.E5M2.F32.PACK_AB_MERGE_C R131, R131, R130, RZ ;  /* 0x000000828383723e */ /* 0x000fe400048060ff */
[----:B------:R-:W-:Y:S02]  /*156a0*/  IADD3 R2, P3, PT, R14, R133, RZ ;  /* 0x000000850e027210 */ /* 0x000fe40007f7e0ff */
[----:B------:R-:W-:Y:S02]  /*156b0*/  SHF.R.S32.HI R15, RZ, 0x8, R15 ;  /* 0x00000008ff0f7819 */ /* 0x000fe4000001140f */
[----:B------:R-:W-:Y:S01]  /*156c0*/  PRMT R19, R67, 0x9910, RZ ;  /* 0x0000991043137816 */ /* 0x000fe200000000ff */
[----:B------:R-:W-:Y:S01]  /*156d0*/  IMAD.X R3, R0, 0x1, R3, P3 ;  /* 0x0000000100037824 */ /* 0x000fe200018e0603 */
[----:B------:R-:W-:Y:S01]  /*156e0*/  SHF.R.S32.HI R17, RZ, 0x8, R17 ;  /* 0x00000008ff117819 */ /* 0x000fe20000011411 */
[----:B------:R0:W-:Y:S01]  /*156f0*/  @P5 STG.E.U8 desc[UR24][R4.64], R15 ;  /* 0x0000000f04005986 */ /* 0x0001e2000c101118 */
[----:B------:R-:W-:-:S02]  /*15700*/  PRMT R21, R131, 0x9910, RZ ;  /* 0x0000991083157816 */ /* 0x000fc400000000ff */
[----:B------:R-:W-:Y:S01]  /*15710*/  SHF.R.S32.HI R19, RZ, 0x8, R19 ;  /* 0x00000008ff137819 */ /* 0x000fe20000011413 */
[----:B------:R0:W-:Y:S01]  /*15720*/  @P2 STG.E.U8 desc[UR24][R10.64], R17 ;  /* 0x000000110a002986 */ /* 0x0001e2000c101118 */
[----:B------:R-:W-:-:S03]  /*15730*/  SHF.R.S32.HI R21, RZ, 0x8, R21 ;  /* 0x00000008ff157819 */ /* 0x000fc60000011415 */
[----:B------:R0:W-:Y:S04]  /*15740*/  @P4 STG.E.U8 desc[UR24][R6.64], R67 ;  /* 0x0000004306004986 */ /* 0x0001e8000c101118 */
[----:B------:R0:W-:Y:S04]  /*15750*/  @P6 STG.E.U8 desc[UR24][R8.64], R131 ;  /* 0x0000008308006986 */ /* 0x0001e8000c101118 */
[----:B------:R0:W-:Y:S04]  /*15760*/  @P1 STG.E.U8 desc[UR24][R12.64], R19 ;  /* 0x000000130c001986 */ /* 0x0001e8000c101118 */
[----:B------:R0:W-:Y:S01]  /*15770*/  @P0 STG.E.U8 desc[UR24][R2.64], R21 ;  /* 0x0000001502000986 */ /* 0x0001e2000c101118 */
[----:B------:R-:W-:Y:S06]  /*15780*/  BAR.SYNC.DEFER_BLOCKING 0x0 ;  /* 0x0000000000007b1d */ /* 0x000fec0000010000 */
[----:B------:R-:W-:Y:S05]  /*15790*/  BRA.U UP0, `(.L_x_13) ;  /* 0x0000000100a07547 */ /* 0x000fea000b800000 */
[----:B------:R-:W1:Y:S01]  /*157a0*/  S2UR UR5, SR_CgaCtaId ;  /* 0x00000000000579c3 */ /* 0x000e620000008800 */
[----:B------:R-:W-:Y:S01]  /*157b0*/  NOP ;  /* 0x0000000000007918 */ /* 0x000fe20000000000 */
[----:B------:R-:W-:Y:S01]  /*157c0*/  UMOV UR4, 0x50 ;  /* 0x0000005000047882 */ /* 0x000fe20000000000 */
[----:B------:R-:W-:Y:S02]  /*157d0*/  IMAD.U32 R0, RZ, RZ, UR8 ;  /* 0x00000008ff007e24 */ /* 0x000fe4000f8e00ff */
[----:B0-----:R-:W-:Y:S02]  /*157e0*/  IMAD.MOV.U32 R3, RZ, RZ, 0xf ;  /* 0x0000000fff037424 */ /* 0x001fe400078e00ff */
[----:B------:R-:W-:Y:S01]  /*157f0*/  IMAD.MOV.U32 R7, RZ, RZ, 0x1 ;  /* 0x00000001ff077424 */ /* 0x000fe200078e00ff */
[----:B------:R-:W-:-:S04]  /*15800*/  LOP3.LUT R0, R0, 0xffff, RZ, 0xc0, !PT ;  /* 0x0000ffff00007812 */ /* 0x000fc800078ec0ff */
[----:B------:R-:W-:-:S05]  /*15810*/  SHF.R.U32.HI R0, RZ, 0x5, R0 ;  /* 0x00000005ff007819 */ /* 0x000fca0000011600 */
[----:B------:R-:W-:Y:S01]  /*15820*/  VIADD R2, R0, 0x10 ;  /* 0x0000001000027836 */ /* 0x000fe20000000000 */
[----:B------:R-:W-:Y:S01]  /*15830*/  SHF.L.U32 R0, R3, R0, RZ ;  /* 0x0000000003007219 */ /* 0x000fe200000006ff */
[----:B-1----:R-:W-:-:S03]  /*15840*/  ULEA UR6, UR5, UR4, 0x18 ;  /* 0x0000000405067291 */ /* 0x002fc6000f8ec0ff */
[----:B------:R-:W-:-:S04]  /*15850*/  SHF.L.U32 R3, R7, R2, RZ ;  /* 0x0000000207037219 */ /* 0x000fc800000006ff */
[----:B------:R-:W-:Y:S02]  /*15860*/  LOP3.LUT R0, R3, R0, RZ, 0xfc, !PT ;  /* 0x0000000003007212 */ /* 0x000fe400078efcff */
[----:B------:R-:W0:Y:S02]  /*15870*/  LDS R5, [UR6] ;  /* 0x00000006ff057984 */ /* 0x000e240008000800 */
[C---:B------:R-:W-:Y:S02]  /*15880*/  LOP3.LUT R2, R0.reuse, 0xffff, RZ, 0xc0, !PT ;  /* 0x0000ffff00027812 */ /* 0x040fe400078ec0ff */
[----:B0-----:R-:W-:-:S04]  /*15890*/  LOP3.LUT R3, R0, 0xffff, R5, 0x80, !PT ;  /* 0x0000ffff00037812 */ /* 0x001fc800078e8005 */
[----:B------:R-:W-:-:S13]  /*158a0*/  ISETP.NE.AND P0, PT, R3, R2, PT ;  /* 0x000000020300720c */ /* 0x000fda0003f05270 */
[----:B------:R-:W-:Y:S05]  /*158b0*/  @P0 BRA `(.L_x_14) ;  /* 0x0000000000500947 */ /* 0x000fea0003800000 */
[----:B------:R-:W-:Y:S02]  /*158c0*/  SHF.R.U32.HI R5, RZ, 0x10, R5 ;  /* 0x00000010ff057819 */ /* 0x000fe40000011605 */
[----:B------:R-:W-:-:S04]  /*158d0*/  SHF.R.U32.HI R2, RZ, 0x10, R0 ;  /* 0x00000010ff027819 */ /* 0x000fc80000011600 */
[----:B------:R-:W-:-:S04]  /*158e0*/  LOP3.LUT R5, R5, R2, RZ, 0xc0, !PT ;  /* 0x0000000205057212 */ /* 0x000fc800078ec0ff */
[----:B------:R-:W-:-:S13]  /*158f0*/  ISETP.NE.AND P0, PT, R5, R2, PT ;  /* 0x000000020500720c */ /* 0x000fda0003f05270 */
[----:B------:R-:W-:Y:S05]  /*15900*/  @P0 BRA `(.L_x_15) ;  /* 0x0000000000300947 */ /* 0x000fea0003800000 */
[----:B------:R-:W-:Y:S01]  /*15910*/  R2UR UR4, R0 ;  /* 0x00000000000472ca */ /* 0x000fe200000e0000 */
[----:B------:R-:W-:Y:S01]  /*15920*/  VOTEU.ANY UR5, UPT, PT ;  /* 0x0000000000057886 */ /* 0x000fe200038e0100 */
[----:B------:R-:W0:Y:S01]  /*15930*/  S2R R0, SR_LANEID ;  /* 0x0000000000007919 */ /* 0x000e220000000000 */
[----:B------:R-:W-:-:S10]  /*15940*/  UFLO.U32 UR5, UR5 ;  /* 0x00000005000572bd */ /* 0x000fd400080e0000 */
[----:B------:R-:W-:-:S06]  /*15950*/  ULOP3.LUT UR4, URZ, UR4, URZ, 0x33, !UPT ;  /* 0x00000004ff047292 */ /* 0x000fcc000f8e33ff */
[----:B------:R-:W-:-:S04]  /*15960*/  IMAD.U32 R2, RZ, RZ, UR4 ;  /* 0x00000004ff027e24 */ /* 0x000fc8000f8e00ff */
[----:B------:R-:W1:Y:S02]  /*15970*/  REDUX UR7, R2 ;  /* 0x00000000020773c4 */ /* 0x000e640000000000 */
[----:B------:R2:W-:Y:S01]  /*15980*/  UTCATOMSWS.AND URZ, UR4 ;  /* 0x0000000400ff79e3 */ /* 0x0005e20008000000 */
[----:B0-----:R-:W-:Y:S01]  /*15990*/  ISETP.EQ.U32.AND P0, PT, R0, UR5, PT ;  /* 0x0000000500007c0c */ /* 0x001fe2000bf02070 */
[----:B-1----:R-:W-:-:S12]  /*159a0*/  IMAD.U32 R0, RZ, RZ, UR7 ;  /* 0x00000007ff007e24 */ /* 0x002fd8000f8e00ff */
[----:B------:R2:W-:Y:S01]  /*159b0*/  @P0 ATOMS.AND RZ, [UR6], R0 ;  /* 0x00000000ffff098c */ /* 0x0005e2000a800006 */
[----:B------:R-:W-:Y:S05]  /*159c0*/  BRA `(.L_x_13) ;  /* 0x0000000000147947 */ /* 0x000fea0003800000 */
.L_x_15:
[----:B------:R-:W-:-:S07]  /*159d0*/  MOV R2, 0x159f0 ;  /* 0x000159f000027802 */ /* 0x000fce0000000f00 */
[----:B------:R-:W-:Y:S05]  /*159e0*/  CALL.REL.NOINC `($__internal_0_$__cuda_sm10x_tcgen05_guardrail_trap_col_being_dealloced_not_returned_by_alloc) ;  /* 0x00000000002c7944 */ /* 0x000fea0003c00000 */
[----:B------:R-:W-:Y:S05]  /*159f0*/  BRA `(.L_x_13) ;  /* 0x0000000000087947 */ /* 0x000fea0003800000 */
.L_x_14:
[----:B------:R-:W-:-:S07]  /*15a00*/  MOV R2, 0x15a20 ;  /* 0x00015a2000027802 */ /* 0x000fce0000000f00 */
[----:B------:R-:W-:Y:S05]  /*15a10*/  CALL.REL.NOINC `($__internal_2_$__cuda_sm10x_tcgen05_guardrail_trap_unallocated_columns_being_dealloced) ;  /* 0x0000000000387944 */ /* 0x000fea0003c00000 */
.L_x_13:
[----:B------:R-:W-:Y:S01]  /*15a20*/  NOP ;  /* 0x0000000000007918 */ /* 0x000fe20000000000 */
[----:B--2---:R-:W-:Y:S05]  /*15a30*/  EXIT ;  /* 0x000000000000794d */ /* 0x004fea0003800000 */
.L_x_8:
[----:B------:R-:W0:Y:S02]  /*15a40*/  SYNCS.PHASECHK.TRANS64.TRYWAIT P3, [UR11], R114 ;  /* 0x00000072ff0075a7 */ /* 0x000e24000806110b */
[----:B0-----:R-:W-:Y:S05]  /*15a50*/  @!P3 BRA `(.L_x_8) ;  /* 0xfffffffc00f8b947 */ /* 0x001fea000383ffff */
[----:B------:R-:W-:Y:S05]  /*15a60*/  BRA `(.L_x_16) ;  /* 0xffffff6c00d47947 */ /* 0x000fea000383ffff */
.L_x_12:
[----:B------:R-:W0:Y:S02]  /*15a70*/  SYNCS.PHASECHK.TRANS64.TRYWAIT P4, [UR11], R5 ;  /* 0x00000005ff0075a7 */ /* 0x000e24000808110b */
[----:B0-----:R-:W-:Y:S05]  /*15a80*/  @!P4 BRA `(.L_x_12) ;  /* 0xfffffffc00f8c947 */ /* 0x001fea000383ffff */
[----:B------:R-:W-:Y:S05]  /*15a90*/  BRA `(.L_x_11) ;  /* 0xffffffb400a47947 */ /* 0x000fea000383ffff */
        .weak           $__internal_0_$__cuda_sm10x_tcgen05_guardrail_trap_col_being_dealloced_not_returned_by_alloc
        .type           $__internal_0_$__cuda_sm10x_tcgen05_guardrail_trap_col_being_dealloced_not_returned_by_alloc,@function
        .size           $__internal_0_$__cuda_sm10x_tcgen05_guardrail_trap_col_being_dealloced_not_returned_by_alloc,($__internal_1_$__cuda_sm10x_tcgen05_guardrail_trap_phase_invalid_during_alloc - $__internal_0_$__cuda_sm10x_tcgen05_guardrail_trap_col_being_dealloced_not_returned_by_alloc)
$__internal_0_$__cuda_sm10x_tcgen05_guardrail_trap_col_being_dealloced_not_returned_by_alloc:
[----:B------:R-:W-:Y:S05]  /*15aa0*/  BPT.TRAP 0x1 ;  /* 0x000000040000795c */ /* 0x000fea0000300000 */
[----:B------:R-:W-:-:S04]  /*15ab0*/  IMAD.MOV.U32 R3, RZ, RZ, 0x0 ;  /* 0x00000000ff037424 */ /* 0x000fc800078e00ff */
[----:B------:R-:W-:Y:S05]  /*15ac0*/  RET.REL.NODEC R2 `(matmul_kernel) ;  /* 0xfffffea4024c7950 */ /* 0x000fea0003c3ffff */
        .weak           $__internal_1_$__cuda_sm10x_tcgen05_guardrail_trap_phase_invalid_during_alloc
        .type           $__internal_1_$__cuda_sm10x_tcgen05_guardrail_trap_phase_invalid_during_alloc,@function
        .size           $__internal_1_$__cuda_sm10x_tcgen05_guardrail_trap_phase_invalid_during_alloc,($__internal_2_$__cuda_sm10x_tcgen05_guardrail_trap_unallocated_columns_being_dealloced - $__internal_1_$__cuda_sm10x_tcgen05_guardrail_trap_phase_invalid_during_alloc)
$__internal_1_$__cuda_sm10x_tcgen05_guardrail_trap_phase_invalid_during_alloc:
[----:B------:R-:W-:Y:S05]  /*15ad0*/  BPT.TRAP 0x1 ;  /* 0x000000040000795c */ /* 0x000fea0000300000 */
[----:B------:R-:W-:-:S04]  /*15ae0*/  IMAD.MOV.U32 R3, RZ, RZ, 0x0 ;  /* 0x00000000ff037424 */ /* 0x000fc800078e00ff */
[----:B------:R-:W-:Y:S05]  /*15af0*/  RET.REL.NODEC R2 `(matmul_kernel) ;  /* 0xfffffea402407950 */ /* 0x000fea0003c3ffff */
        .weak           $__internal_2_$__cuda_sm10x_tcgen05_guardrail_trap_unallocated_columns_being_dealloced
        .type           $__internal_2_$__cuda_sm10x_tcgen05_guardrail_trap_unallocated_columns_being_dealloced,@function
        .size           $__internal_2_$__cuda_sm10x_tcgen05_guardrail_trap_unallocated_columns_being_dealloced,(.L_x_20 - $__internal_2_$__cuda_sm10x_tcgen05_guardrail_trap_unallocated_columns_being_dealloced)
$__internal_2_$__cuda_sm10x_tcgen05_guardrail_trap_unallocated_columns_being_dealloced:
[----:B------:R-:W-:Y:S05]  /*15b00*/  BPT.TRAP 0x1 ;  /* 0x000000040000795c */ /* 0x000fea0000300000 */
[----:B------:R-:W-:-:S04]  /*15b10*/  IMAD.MOV.U32 R3, RZ, RZ, 0x0 ;  /* 0x00000000ff037424 */ /* 0x000fc800078e00ff */
[----:B------:R-:W-:Y:S05]  /*15b20*/  RET.REL.NODEC R2 `(matmul_kernel) ;  /* 0xfffffea402347950 */ /* 0x000fea0003c3ffff */
.L_x_17:
[----:B------:R-:W-:-:S00]  /*15b30*/  BRA `(.L_x_17) ;  /* 0xfffffffc00fc7947 */ /* 0x000fc0000383ffff */
[----:B------:R-:W-:-:S00]  /*15b40*/  NOP ;  /* 0x0000000000007918 */ /* 0x000fc00000000000 */
        /* <DEDUP_REMOVED lines=11> */
.L_x_20:


//--------------------- .nv.shared.matmul_kernel  --------------------------
	.section	.nv.shared.matmul_kernel,"aw",@nobits
	.sectionflags	@""
	.align	16
	.zero		1024


//--------------------- .nv.shared.reserved.0     --------------------------
	.section	.nv.shared.reserved.0,"aw",@nobits
	.align	8
	.weak		__nv_reservedSMEM_offset_0_alias
	.size		__nv_reservedSMEM_offset_0_alias, 0, 64
	.other		__nv_reservedSMEM_offset_0_alias,@"STO_CUDA_RESERVED_SHARED STV_DEFAULT"
__nv_reservedSMEM_offset_0_alias:
	.zero		0
.nv.shared.reserved.0:
	.zero		64
	.weak		__nv_reservedSMEM_allocation_phase
	.type		__nv_reservedSMEM_allocation_phase,@object
	.size		__nv_reservedSMEM_allocation_phase,(.L_0 - __nv_reservedSMEM_allocation_phase)
__nv_reservedSMEM_allocation_phase:
	.zero		1
.L_0:
	.zero		7
	.weak		__nv_reservedSMEM_devtool_atexit_pc
	.type		__nv_reservedSMEM_devtool_atexit_pc,@object
	.size		__nv_reservedSMEM_devtool_atexit_pc,(__nv_reservedSMEM_allocation_mask - __nv_reservedSMEM_devtool_atexit_pc)
__nv_reservedSMEM_devtool_atexit_pc:
	.zero		8
	.weak		__nv_reservedSMEM_allocation_mask
	.type		__nv_reservedSMEM_allocation_mask,@object
	.size		__nv_reservedSMEM_allocation_mask,(.L_2 - __nv_reservedSMEM_allocation_mask)
__nv_reservedSMEM_allocation_mask:
	.zero		4
.L_2:


//--------------------- .nv.constant0.matmul_kernel --------------------------
	.section	.nv.constant0.matmul_kernel,"a",@progbits
	.sectionflags	@""
	.align	4
.nv.constant0.matmul_kernel:
	.zero		976


//--------------------- SYMBOLS --------------------------

	.type		.nv.reservedSmem.offset0,@object
	.size		.nv.reservedSmem.offset0,0x4
	.type		.nv.reservedSmem.cap,@object
	.size		.nv.reservedSmem.cap,0x4
